//
// Generated by NVIDIA NVVM Compiler
//
// Compiler Build ID: CL-36424714
// Cuda compilation tools, release 13.0, V13.0.88
// Based on NVVM 20.0.0
//

.version 9.0
.target sm_100
.address_size 64

	// .globl	_ZN3cub18CUB_300001_SM_10006detail11EmptyKernelIvEEvv
// _ZZN3cub18CUB_300001_SM_10006detail6reduce28DeviceReduceSingleTileKernelINS2_10policy_hubIdjN4cuda3std3__44plusIdEEE10Policy1000EN6thrust24THRUST_300001_SM_1000_NS6detail15normal_iteratorINSD_10device_ptrIdEEEEPdjS9_ddNS7_10__identityEEEvT0_T1_T2_T3_T4_T6_E12temp_storage has been demoted
// _ZZN3cub18CUB_300001_SM_10006detail6reduce18DeviceReduceKernelINS2_10policy_hubIdjN4cuda3std3__44plusIdEEE10Policy1000EN6thrust24THRUST_300001_SM_1000_NS6detail15normal_iteratorINSD_10device_ptrIdEEEEjS9_dNS7_10__identityEEEvT0_PT3_T1_NS0_13GridEvenShareISN_EET2_T4_E12temp_storage has been demoted
// _ZZN3cub18CUB_300001_SM_10006detail6reduce28DeviceReduceSingleTileKernelINS2_10policy_hubIdjN4cuda3std3__44plusIdEEE10Policy1000EPdSC_iS9_ddNS7_10__identityEEEvT0_T1_T2_T3_T4_T6_E12temp_storage has been demoted
// _ZZN3cub18CUB_300001_SM_10006detail6reduce28DeviceReduceSingleTileKernelINS2_10policy_hubIdyN4cuda3std3__44plusIdEEE10Policy1000EN6thrust24THRUST_300001_SM_1000_NS6detail15normal_iteratorINSD_10device_ptrIdEEEEPdyS9_ddNS7_10__identityEEEvT0_T1_T2_T3_T4_T6_E12temp_storage has been demoted
// _ZZN3cub18CUB_300001_SM_10006detail6reduce18DeviceReduceKernelINS2_10policy_hubIdyN4cuda3std3__44plusIdEEE10Policy1000EN6thrust24THRUST_300001_SM_1000_NS6detail15normal_iteratorINSD_10device_ptrIdEEEEyS9_dNS7_10__identityEEEvT0_PT3_T1_NS0_13GridEvenShareISN_EET2_T4_E12temp_storage has been demoted
// _ZZN3cub18CUB_300001_SM_10006detail6reduce28DeviceReduceSingleTileKernelINS2_10policy_hubIdyN4cuda3std3__44plusIdEEE10Policy1000EPdSC_iS9_ddNS7_10__identityEEEvT0_T1_T2_T3_T4_T6_E12temp_storage has been demoted
.global .align 1 .b8 _ZN30_INTERNAL_8ac98566_4_k_cu_main4cuda3std3__45__cpo5beginE[1];
.global .align 1 .b8 _ZN30_INTERNAL_8ac98566_4_k_cu_main4cuda3std3__45__cpo3endE[1];
.global .align 1 .b8 _ZN30_INTERNAL_8ac98566_4_k_cu_main4cuda3std3__45__cpo6cbeginE[1];
.global .align 1 .b8 _ZN30_INTERNAL_8ac98566_4_k_cu_main4cuda3std3__45__cpo4cendE[1];
.global .align 1 .b8 _ZN30_INTERNAL_8ac98566_4_k_cu_main4cuda3std3__45__cpo6rbeginE[1];
.global .align 1 .b8 _ZN30_INTERNAL_8ac98566_4_k_cu_main4cuda3std3__45__cpo4rendE[1];
.global .align 1 .b8 _ZN30_INTERNAL_8ac98566_4_k_cu_main4cuda3std3__45__cpo7crbeginE[1];
.global .align 1 .b8 _ZN30_INTERNAL_8ac98566_4_k_cu_main4cuda3std3__45__cpo5crendE[1];
.global .align 1 .b8 _ZN30_INTERNAL_8ac98566_4_k_cu_main4cuda3std3__432_GLOBAL__N__8ac98566_4_k_cu_main6ignoreE[1];
.global .align 1 .b8 _ZN30_INTERNAL_8ac98566_4_k_cu_main4cuda3std3__419piecewise_constructE[1];
.global .align 1 .b8 _ZN30_INTERNAL_8ac98566_4_k_cu_main4cuda3std3__48in_placeE[1];
.global .align 1 .b8 _ZN30_INTERNAL_8ac98566_4_k_cu_main4cuda3std3__420unreachable_sentinelE[1];
.global .align 1 .b8 _ZN30_INTERNAL_8ac98566_4_k_cu_main4cuda3std3__47nulloptE[1];
.global .align 1 .b8 _ZN30_INTERNAL_8ac98566_4_k_cu_main4cuda3std3__48unexpectE[1];
.global .align 1 .b8 _ZN30_INTERNAL_8ac98566_4_k_cu_main4cuda3std6ranges3__45__cpo4swapE[1];
.global .align 1 .b8 _ZN30_INTERNAL_8ac98566_4_k_cu_main4cuda3std6ranges3__45__cpo9iter_moveE[1];
.global .align 1 .b8 _ZN30_INTERNAL_8ac98566_4_k_cu_main4cuda3std6ranges3__45__cpo5beginE[1];
.global .align 1 .b8 _ZN30_INTERNAL_8ac98566_4_k_cu_main4cuda3std6ranges3__45__cpo3endE[1];
.global .align 1 .b8 _ZN30_INTERNAL_8ac98566_4_k_cu_main4cuda3std6ranges3__45__cpo6cbeginE[1];
.global .align 1 .b8 _ZN30_INTERNAL_8ac98566_4_k_cu_main4cuda3std6ranges3__45__cpo4cendE[1];
.global .align 1 .b8 _ZN30_INTERNAL_8ac98566_4_k_cu_main4cuda3std6ranges3__45__cpo7advanceE[1];
.global .align 1 .b8 _ZN30_INTERNAL_8ac98566_4_k_cu_main4cuda3std6ranges3__45__cpo9iter_swapE[1];
.global .align 1 .b8 _ZN30_INTERNAL_8ac98566_4_k_cu_main4cuda3std6ranges3__45__cpo4nextE[1];
.global .align 1 .b8 _ZN30_INTERNAL_8ac98566_4_k_cu_main4cuda3std6ranges3__45__cpo4prevE[1];
.global .align 1 .b8 _ZN30_INTERNAL_8ac98566_4_k_cu_main4cuda3std6ranges3__45__cpo4dataE[1];
.global .align 1 .b8 _ZN30_INTERNAL_8ac98566_4_k_cu_main4cuda3std6ranges3__45__cpo5cdataE[1];
.global .align 1 .b8 _ZN30_INTERNAL_8ac98566_4_k_cu_main4cuda3std6ranges3__45__cpo4sizeE[1];
.global .align 1 .b8 _ZN30_INTERNAL_8ac98566_4_k_cu_main4cuda3std6ranges3__45__cpo5ssizeE[1];
.global .align 1 .b8 _ZN30_INTERNAL_8ac98566_4_k_cu_main4cuda3std6ranges3__45__cpo8distanceE[1];
.global .align 1 .b8 _ZN30_INTERNAL_8ac98566_4_k_cu_main6thrust24THRUST_300001_SM_1000_NS8cuda_cub3parE[1];
.global .align 1 .b8 _ZN30_INTERNAL_8ac98566_4_k_cu_main6thrust24THRUST_300001_SM_1000_NS8cuda_cub10par_nosyncE[1];
.global .align 1 .b8 _ZN30_INTERNAL_8ac98566_4_k_cu_main6thrust24THRUST_300001_SM_1000_NS6system6detail10sequential3seqE[1];
.global .align 1 .b8 _ZN30_INTERNAL_8ac98566_4_k_cu_main6thrust24THRUST_300001_SM_1000_NS12placeholders2_1E[1];
.global .align 1 .b8 _ZN30_INTERNAL_8ac98566_4_k_cu_main6thrust24THRUST_300001_SM_1000_NS12placeholders2_2E[1];
.global .align 1 .b8 _ZN30_INTERNAL_8ac98566_4_k_cu_main6thrust24THRUST_300001_SM_1000_NS12placeholders2_3E[1];
.global .align 1 .b8 _ZN30_INTERNAL_8ac98566_4_k_cu_main6thrust24THRUST_300001_SM_1000_NS12placeholders2_4E[1];
.global .align 1 .b8 _ZN30_INTERNAL_8ac98566_4_k_cu_main6thrust24THRUST_300001_SM_1000_NS12placeholders2_5E[1];
.global .align 1 .b8 _ZN30_INTERNAL_8ac98566_4_k_cu_main6thrust24THRUST_300001_SM_1000_NS12placeholders2_6E[1];
.global .align 1 .b8 _ZN30_INTERNAL_8ac98566_4_k_cu_main6thrust24THRUST_300001_SM_1000_NS12placeholders2_7E[1];
.global .align 1 .b8 _ZN30_INTERNAL_8ac98566_4_k_cu_main6thrust24THRUST_300001_SM_1000_NS12placeholders2_8E[1];
.global .align 1 .b8 _ZN30_INTERNAL_8ac98566_4_k_cu_main6thrust24THRUST_300001_SM_1000_NS12placeholders2_9E[1];
.global .align 1 .b8 _ZN30_INTERNAL_8ac98566_4_k_cu_main6thrust24THRUST_300001_SM_1000_NS12placeholders3_10E[1];
.global .align 1 .b8 _ZN30_INTERNAL_8ac98566_4_k_cu_main6thrust24THRUST_300001_SM_1000_NS3seqE[1];

.visible .entry _ZN3cub18CUB_300001_SM_10006detail11EmptyKernelIvEEvv()
{


	ret;

}
	// .globl	_ZN3cub18CUB_300001_SM_10006detail8for_each13static_kernelINS2_12policy_hub_t12policy_500_tEmN6thrust24THRUST_300001_SM_1000_NS8cuda_cub20__uninitialized_fill7functorINS7_10device_ptrIdEEdEEEEvT0_T1_
.visible .entry _ZN3cub18CUB_300001_SM_10006detail8for_each13static_kernelINS2_12policy_hub_t12policy_500_tEmN6thrust24THRUST_300001_SM_1000_NS8cuda_cub20__uninitialized_fill7functorINS7_10device_ptrIdEEdEEEEvT0_T1_(
	.param .u64 _ZN3cub18CUB_300001_SM_10006detail8for_each13static_kernelINS2_12policy_hub_t12policy_500_tEmN6thrust24THRUST_300001_SM_1000_NS8cuda_cub20__uninitialized_fill7functorINS7_10device_ptrIdEEdEEEEvT0_T1__param_0,
	.param .align 8 .b8 _ZN3cub18CUB_300001_SM_10006detail8for_each13static_kernelINS2_12policy_hub_t12policy_500_tEmN6thrust24THRUST_300001_SM_1000_NS8cuda_cub20__uninitialized_fill7functorINS7_10device_ptrIdEEdEEEEvT0_T1__param_1[16]
)
.maxntid 256
{
	.reg .pred 	%p<4>;
	.reg .b32 	%r<5>;
	.reg .b64 	%rd<16>;
	.reg .b64 	%fd<3>;

	ld.param.f64 	%fd2, [_ZN3cub18CUB_300001_SM_10006detail8for_each13static_kernelINS2_12policy_hub_t12policy_500_tEmN6thrust24THRUST_300001_SM_1000_NS8cuda_cub20__uninitialized_fill7functorINS7_10device_ptrIdEEdEEEEvT0_T1__param_1+8];
	ld.param.u64 	%rd4, [_ZN3cub18CUB_300001_SM_10006detail8for_each13static_kernelINS2_12policy_hub_t12policy_500_tEmN6thrust24THRUST_300001_SM_1000_NS8cuda_cub20__uninitialized_fill7functorINS7_10device_ptrIdEEdEEEEvT0_T1__param_1];
	ld.param.u64 	%rd5, [_ZN3cub18CUB_300001_SM_10006detail8for_each13static_kernelINS2_12policy_hub_t12policy_500_tEmN6thrust24THRUST_300001_SM_1000_NS8cuda_cub20__uninitialized_fill7functorINS7_10device_ptrIdEEdEEEEvT0_T1__param_0];
	mov.u32 	%r2, %ctaid.x;
	mul.wide.u32 	%rd1, %r2, 512;
	sub.s64 	%rd2, %rd5, %rd1;
	setp.lt.u64 	%p1, %rd2, 512;
	@%p1 bra 	$L__BB1_2;
	mov.u32 	%r4, %tid.x;
	cvta.to.global.u64 	%rd11, %rd4;
	cvt.u64.u32 	%rd12, %r4;
	add.s64 	%rd13, %rd1, %rd12;
	shl.b64 	%rd14, %rd13, 3;
	add.s64 	%rd15, %rd11, %rd14;
	st.global.f64 	[%rd15], %fd2;
	st.global.f64 	[%rd15+2048], %fd2;
	bra.uni 	$L__BB1_6;
$L__BB1_2:
	cvta.to.global.u64 	%rd6, %rd4;
	mov.u32 	%r1, %tid.x;
	cvt.u64.u32 	%rd7, %r1;
	setp.le.u64 	%p2, %rd2, %rd7;
	add.s64 	%rd8, %rd1, %rd7;
	shl.b64 	%rd9, %rd8, 3;
	add.s64 	%rd3, %rd6, %rd9;
	@%p2 bra 	$L__BB1_4;
	st.global.f64 	[%rd3], %fd2;
$L__BB1_4:
	add.s32 	%r3, %r1, 256;
	cvt.u64.u32 	%rd10, %r3;
	setp.le.u64 	%p3, %rd2, %rd10;
	@%p3 bra 	$L__BB1_6;
	st.global.f64 	[%rd3+2048], %fd2;
$L__BB1_6:
	ret;

}
	// .globl	_ZN3cub18CUB_300001_SM_10006detail9transform16transform_kernelINS2_10policy_hubILb1EN4cuda3std3__45tupleIJN6thrust24THRUST_300001_SM_1000_NS6detail15normal_iteratorINSA_10device_ptrIdEEEESF_EEEE10policy1000Ei12diff_functorSF_JPdSK_EEEvT0_iT1_T2_DpNS2_10kernel_argIT3_EE
.visible .entry _ZN3cub18CUB_300001_SM_10006detail9transform16transform_kernelINS2_10policy_hubILb1EN4cuda3std3__45tupleIJN6thrust24THRUST_300001_SM_1000_NS6detail15normal_iteratorINSA_10device_ptrIdEEEESF_EEEE10policy1000Ei12diff_functorSF_JPdSK_EEEvT0_iT1_T2_DpNS2_10kernel_argIT3_EE(
	.param .u32 _ZN3cub18CUB_300001_SM_10006detail9transform16transform_kernelINS2_10policy_hubILb1EN4cuda3std3__45tupleIJN6thrust24THRUST_300001_SM_1000_NS6detail15normal_iteratorINSA_10device_ptrIdEEEESF_EEEE10policy1000Ei12diff_functorSF_JPdSK_EEEvT0_iT1_T2_DpNS2_10kernel_argIT3_EE_param_0,
	.param .u32 _ZN3cub18CUB_300001_SM_10006detail9transform16transform_kernelINS2_10policy_hubILb1EN4cuda3std3__45tupleIJN6thrust24THRUST_300001_SM_1000_NS6detail15normal_iteratorINSA_10device_ptrIdEEEESF_EEEE10policy1000Ei12diff_functorSF_JPdSK_EEEvT0_iT1_T2_DpNS2_10kernel_argIT3_EE_param_1,
	.param .align 1 .b8 _ZN3cub18CUB_300001_SM_10006detail9transform16transform_kernelINS2_10policy_hubILb1EN4cuda3std3__45tupleIJN6thrust24THRUST_300001_SM_1000_NS6detail15normal_iteratorINSA_10device_ptrIdEEEESF_EEEE10policy1000Ei12diff_functorSF_JPdSK_EEEvT0_iT1_T2_DpNS2_10kernel_argIT3_EE_param_2[1],
	.param .align 8 .b8 _ZN3cub18CUB_300001_SM_10006detail9transform16transform_kernelINS2_10policy_hubILb1EN4cuda3std3__45tupleIJN6thrust24THRUST_300001_SM_1000_NS6detail15normal_iteratorINSA_10device_ptrIdEEEESF_EEEE10policy1000Ei12diff_functorSF_JPdSK_EEEvT0_iT1_T2_DpNS2_10kernel_argIT3_EE_param_3[8],
	.param .align 8 .b8 _ZN3cub18CUB_300001_SM_10006detail9transform16transform_kernelINS2_10policy_hubILb1EN4cuda3std3__45tupleIJN6thrust24THRUST_300001_SM_1000_NS6detail15normal_iteratorINSA_10device_ptrIdEEEESF_EEEE10policy1000Ei12diff_functorSF_JPdSK_EEEvT0_iT1_T2_DpNS2_10kernel_argIT3_EE_param_4[16],
	.param .align 8 .b8 _ZN3cub18CUB_300001_SM_10006detail9transform16transform_kernelINS2_10policy_hubILb1EN4cuda3std3__45tupleIJN6thrust24THRUST_300001_SM_1000_NS6detail15normal_iteratorINSA_10device_ptrIdEEEESF_EEEE10policy1000Ei12diff_functorSF_JPdSK_EEEvT0_iT1_T2_DpNS2_10kernel_argIT3_EE_param_5[16]
)
.maxntid 128
{
	.reg .pred 	%p<38>;
	.reg .b32 	%r<87>;
	.reg .b64 	%rd<100>;
	.reg .b64 	%fd<133>;

	ld.param.u32 	%r52, [_ZN3cub18CUB_300001_SM_10006detail9transform16transform_kernelINS2_10policy_hubILb1EN4cuda3std3__45tupleIJN6thrust24THRUST_300001_SM_1000_NS6detail15normal_iteratorINSA_10device_ptrIdEEEESF_EEEE10policy1000Ei12diff_functorSF_JPdSK_EEEvT0_iT1_T2_DpNS2_10kernel_argIT3_EE_param_0];
	ld.param.u64 	%rd28, [_ZN3cub18CUB_300001_SM_10006detail9transform16transform_kernelINS2_10policy_hubILb1EN4cuda3std3__45tupleIJN6thrust24THRUST_300001_SM_1000_NS6detail15normal_iteratorINSA_10device_ptrIdEEEESF_EEEE10policy1000Ei12diff_functorSF_JPdSK_EEEvT0_iT1_T2_DpNS2_10kernel_argIT3_EE_param_5];
	ld.param.u64 	%rd29, [_ZN3cub18CUB_300001_SM_10006detail9transform16transform_kernelINS2_10policy_hubILb1EN4cuda3std3__45tupleIJN6thrust24THRUST_300001_SM_1000_NS6detail15normal_iteratorINSA_10device_ptrIdEEEESF_EEEE10policy1000Ei12diff_functorSF_JPdSK_EEEvT0_iT1_T2_DpNS2_10kernel_argIT3_EE_param_4];
	ld.param.u64 	%rd30, [_ZN3cub18CUB_300001_SM_10006detail9transform16transform_kernelINS2_10policy_hubILb1EN4cuda3std3__45tupleIJN6thrust24THRUST_300001_SM_1000_NS6detail15normal_iteratorINSA_10device_ptrIdEEEESF_EEEE10policy1000Ei12diff_functorSF_JPdSK_EEEvT0_iT1_T2_DpNS2_10kernel_argIT3_EE_param_3];
	ld.param.u32 	%r51, [_ZN3cub18CUB_300001_SM_10006detail9transform16transform_kernelINS2_10policy_hubILb1EN4cuda3std3__45tupleIJN6thrust24THRUST_300001_SM_1000_NS6detail15normal_iteratorINSA_10device_ptrIdEEEESF_EEEE10policy1000Ei12diff_functorSF_JPdSK_EEEvT0_iT1_T2_DpNS2_10kernel_argIT3_EE_param_1];
	cvta.to.global.u64 	%rd1, %rd30;
	cvta.to.global.u64 	%rd2, %rd29;
	cvta.to.global.u64 	%rd3, %rd28;
	shl.b32 	%r1, %r51, 7;
	mov.u32 	%r53, %ctaid.x;
	mul.lo.s32 	%r2, %r1, %r53;
	sub.s32 	%r3, %r52, %r2;
	min.s32 	%r4, %r1, %r3;
	shl.b32 	%r5, %r4, 3;
	mov.u32 	%r6, %tid.x;
	shl.b32 	%r75, %r6, 7;
	setp.ge.s32 	%p1, %r75, %r5;
	@%p1 bra 	$L__BB2_5;
	mul.wide.u32 	%rd4, %r6, 128;
	add.s64 	%rd31, %rd2, %rd4;
	mul.wide.s32 	%rd5, %r2, 8;
	add.s64 	%rd97, %rd31, %rd5;
	mov.u32 	%r74, %r75;
$L__BB2_2:
	.pragma "nounroll";
	// begin inline asm
	prefetch.global.L2 [%rd97];
	// end inline asm
	add.s32 	%r74, %r74, 16384;
	add.s64 	%rd97, %rd97, 16384;
	setp.lt.s32 	%p2, %r74, %r5;
	@%p2 bra 	$L__BB2_2;
	add.s64 	%rd33, %rd3, %rd4;
	add.s64 	%rd98, %rd33, %rd5;
$L__BB2_4:
	.pragma "nounroll";
	// begin inline asm
	prefetch.global.L2 [%rd98];
	// end inline asm
	add.s32 	%r75, %r75, 16384;
	add.s64 	%rd98, %rd98, 16384;
	setp.lt.s32 	%p3, %r75, %r5;
	@%p3 bra 	$L__BB2_4;
$L__BB2_5:
	mul.wide.s32 	%rd99, %r2, 8;
	add.s64 	%rd12, %rd2, %rd99;
	add.s64 	%rd13, %rd3, %rd99;
	add.s64 	%rd14, %rd1, %rd99;
	setp.gt.s32 	%p4, %r1, %r3;
	@%p4 bra 	$L__BB2_19;
	setp.lt.s32 	%p5, %r51, 1;
	@%p5 bra 	$L__BB2_60;
	and.b32  	%r12, %r51, 15;
	setp.lt.u32 	%p6, %r51, 16;
	mov.b32 	%r82, 0;
	@%p6 bra 	$L__BB2_10;
	and.b32  	%r82, %r51, 2147483632;
	neg.s32 	%r77, %r82;
	add.s64 	%rd36, %rd99, 3072;
	add.s32 	%r76, %r6, 1152;
	add.s64 	%rd16, %rd3, %rd36;
	add.s64 	%rd17, %rd1, %rd36;
	mul.wide.u32 	%rd37, %r6, 8;
	add.s64 	%rd38, %rd37, %rd2;
	add.s64 	%rd18, %rd38, 8192;
	add.s64 	%rd39, %rd37, %rd3;
	add.s64 	%rd19, %rd39, 4096;
$L__BB2_9:
	.pragma "nounroll";
	mul.wide.s32 	%rd40, %r76, 8;
	mul.wide.s32 	%rd41, %r2, 8;
	add.s64 	%rd42, %rd41, %rd2;
	add.s64 	%rd43, %rd42, %rd40;
	add.s64 	%rd44, %rd16, %rd40;
	add.s64 	%rd45, %rd17, %rd40;
	add.s64 	%rd46, %rd18, %rd99;
	add.s64 	%rd47, %rd19, %rd99;
	ld.global.f64 	%fd1, [%rd46+-8192];
	ld.global.f64 	%fd2, [%rd47+-4096];
	sub.f64 	%fd3, %fd1, %fd2;
	mul.wide.u32 	%rd48, %r6, 8;
	add.s64 	%rd49, %rd48, %rd1;
	add.s64 	%rd50, %rd49, %rd99;
	st.global.f64 	[%rd50], %fd3;
	ld.global.f64 	%fd4, [%rd46+-7168];
	ld.global.f64 	%fd5, [%rd47+-3072];
	sub.f64 	%fd6, %fd4, %fd5;
	st.global.f64 	[%rd50+1024], %fd6;
	ld.global.f64 	%fd7, [%rd46+-6144];
	ld.global.f64 	%fd8, [%rd47+-2048];
	sub.f64 	%fd9, %fd7, %fd8;
	st.global.f64 	[%rd50+2048], %fd9;
	ld.global.f64 	%fd10, [%rd46+-5120];
	ld.global.f64 	%fd11, [%rd47+-1024];
	sub.f64 	%fd12, %fd10, %fd11;
	st.global.f64 	[%rd50+3072], %fd12;
	ld.global.f64 	%fd13, [%rd46+-4096];
	ld.global.f64 	%fd14, [%rd47];
	sub.f64 	%fd15, %fd13, %fd14;
	st.global.f64 	[%rd50+4096], %fd15;
	ld.global.f64 	%fd16, [%rd46+-3072];
	ld.global.f64 	%fd17, [%rd47+1024];
	sub.f64 	%fd18, %fd16, %fd17;
	st.global.f64 	[%rd50+5120], %fd18;
	ld.global.f64 	%fd19, [%rd46+-2048];
	ld.global.f64 	%fd20, [%rd47+2048];
	sub.f64 	%fd21, %fd19, %fd20;
	st.global.f64 	[%rd50+6144], %fd21;
	ld.global.f64 	%fd22, [%rd46+-1024];
	ld.global.f64 	%fd23, [%rd47+3072];
	sub.f64 	%fd24, %fd22, %fd23;
	st.global.f64 	[%rd50+7168], %fd24;
	ld.global.f64 	%fd25, [%rd46];
	ld.global.f64 	%fd26, [%rd47+4096];
	sub.f64 	%fd27, %fd25, %fd26;
	st.global.f64 	[%rd50+8192], %fd27;
	ld.global.f64 	%fd28, [%rd43];
	ld.global.f64 	%fd29, [%rd44+-3072];
	sub.f64 	%fd30, %fd28, %fd29;
	st.global.f64 	[%rd45+-3072], %fd30;
	ld.global.f64 	%fd31, [%rd43+1024];
	ld.global.f64 	%fd32, [%rd44+-2048];
	sub.f64 	%fd33, %fd31, %fd32;
	st.global.f64 	[%rd45+-2048], %fd33;
	ld.global.f64 	%fd34, [%rd43+2048];
	ld.global.f64 	%fd35, [%rd44+-1024];
	sub.f64 	%fd36, %fd34, %fd35;
	st.global.f64 	[%rd45+-1024], %fd36;
	ld.global.f64 	%fd37, [%rd43+3072];
	ld.global.f64 	%fd38, [%rd44];
	sub.f64 	%fd39, %fd37, %fd38;
	st.global.f64 	[%rd45], %fd39;
	ld.global.f64 	%fd40, [%rd43+4096];
	ld.global.f64 	%fd41, [%rd44+1024];
	sub.f64 	%fd42, %fd40, %fd41;
	st.global.f64 	[%rd45+1024], %fd42;
	ld.global.f64 	%fd43, [%rd43+5120];
	ld.global.f64 	%fd44, [%rd44+2048];
	sub.f64 	%fd45, %fd43, %fd44;
	st.global.f64 	[%rd45+2048], %fd45;
	ld.global.f64 	%fd46, [%rd43+6144];
	ld.global.f64 	%fd47, [%rd44+3072];
	sub.f64 	%fd48, %fd46, %fd47;
	st.global.f64 	[%rd45+3072], %fd48;
	add.s32 	%r77, %r77, 16;
	add.s32 	%r76, %r76, 2048;
	add.s64 	%rd99, %rd99, 16384;
	setp.eq.s32 	%p7, %r77, 0;
	@%p7 bra 	$L__BB2_10;
	bra.uni 	$L__BB2_9;
$L__BB2_10:
	setp.eq.s32 	%p8, %r12, 0;
	@%p8 bra 	$L__BB2_60;
	and.b32  	%r39, %r51, 7;
	setp.lt.u32 	%p9, %r12, 8;
	@%p9 bra 	$L__BB2_13;
	shl.b32 	%r55, %r82, 7;
	add.s32 	%r56, %r55, %r6;
	mul.wide.s32 	%rd51, %r56, 8;
	add.s64 	%rd52, %rd12, %rd51;
	add.s64 	%rd53, %rd13, %rd51;
	ld.global.f64 	%fd49, [%rd52];
	ld.global.f64 	%fd50, [%rd53];
	sub.f64 	%fd51, %fd49, %fd50;
	add.s64 	%rd54, %rd14, %rd51;
	st.global.f64 	[%rd54], %fd51;
	ld.global.f64 	%fd52, [%rd52+1024];
	ld.global.f64 	%fd53, [%rd53+1024];
	sub.f64 	%fd54, %fd52, %fd53;
	st.global.f64 	[%rd54+1024], %fd54;
	ld.global.f64 	%fd55, [%rd52+2048];
	ld.global.f64 	%fd56, [%rd53+2048];
	sub.f64 	%fd57, %fd55, %fd56;
	st.global.f64 	[%rd54+2048], %fd57;
	ld.global.f64 	%fd58, [%rd52+3072];
	ld.global.f64 	%fd59, [%rd53+3072];
	sub.f64 	%fd60, %fd58, %fd59;
	st.global.f64 	[%rd54+3072], %fd60;
	ld.global.f64 	%fd61, [%rd52+4096];
	ld.global.f64 	%fd62, [%rd53+4096];
	sub.f64 	%fd63, %fd61, %fd62;
	st.global.f64 	[%rd54+4096], %fd63;
	ld.global.f64 	%fd64, [%rd52+5120];
	ld.global.f64 	%fd65, [%rd53+5120];
	sub.f64 	%fd66, %fd64, %fd65;
	st.global.f64 	[%rd54+5120], %fd66;
	ld.global.f64 	%fd67, [%rd52+6144];
	ld.global.f64 	%fd68, [%rd53+6144];
	sub.f64 	%fd69, %fd67, %fd68;
	st.global.f64 	[%rd54+6144], %fd69;
	ld.global.f64 	%fd70, [%rd52+7168];
	ld.global.f64 	%fd71, [%rd53+7168];
	sub.f64 	%fd72, %fd70, %fd71;
	st.global.f64 	[%rd54+7168], %fd72;
	add.s32 	%r82, %r82, 8;
$L__BB2_13:
	setp.eq.s32 	%p10, %r39, 0;
	@%p10 bra 	$L__BB2_60;
	and.b32  	%r42, %r51, 3;
	setp.lt.u32 	%p11, %r39, 4;
	@%p11 bra 	$L__BB2_16;
	shl.b32 	%r57, %r82, 7;
	add.s32 	%r58, %r57, %r6;
	mul.wide.s32 	%rd55, %r58, 8;
	add.s64 	%rd56, %rd12, %rd55;
	add.s64 	%rd57, %rd13, %rd55;
	ld.global.f64 	%fd73, [%rd56];
	ld.global.f64 	%fd74, [%rd57];
	sub.f64 	%fd75, %fd73, %fd74;
	add.s64 	%rd58, %rd14, %rd55;
	st.global.f64 	[%rd58], %fd75;
	ld.global.f64 	%fd76, [%rd56+1024];
	ld.global.f64 	%fd77, [%rd57+1024];
	sub.f64 	%fd78, %fd76, %fd77;
	st.global.f64 	[%rd58+1024], %fd78;
	ld.global.f64 	%fd79, [%rd56+2048];
	ld.global.f64 	%fd80, [%rd57+2048];
	sub.f64 	%fd81, %fd79, %fd80;
	st.global.f64 	[%rd58+2048], %fd81;
	ld.global.f64 	%fd82, [%rd56+3072];
	ld.global.f64 	%fd83, [%rd57+3072];
	sub.f64 	%fd84, %fd82, %fd83;
	st.global.f64 	[%rd58+3072], %fd84;
	add.s32 	%r82, %r82, 4;
$L__BB2_16:
	setp.eq.s32 	%p12, %r42, 0;
	@%p12 bra 	$L__BB2_60;
	mul.wide.s32 	%rd59, %r2, 8;
	add.s64 	%rd25, %rd1, %rd59;
	shl.b32 	%r59, %r82, 7;
	add.s32 	%r86, %r6, %r59;
	add.s64 	%rd26, %rd3, %rd59;
	add.s64 	%rd27, %rd2, %rd59;
	neg.s32 	%r85, %r42;
$L__BB2_18:
	.pragma "nounroll";
	mul.wide.s32 	%rd60, %r86, 8;
	add.s64 	%rd61, %rd25, %rd60;
	add.s64 	%rd62, %rd26, %rd60;
	add.s64 	%rd63, %rd27, %rd60;
	ld.global.f64 	%fd85, [%rd63];
	ld.global.f64 	%fd86, [%rd62];
	sub.f64 	%fd87, %fd85, %fd86;
	st.global.f64 	[%rd61], %fd87;
	add.s32 	%r86, %r86, 128;
	add.s32 	%r85, %r85, 1;
	setp.ne.s32 	%p13, %r85, 0;
	@%p13 bra 	$L__BB2_18;
	bra.uni 	$L__BB2_60;
$L__BB2_19:
	setp.lt.s32 	%p14, %r51, 1;
	@%p14 bra 	$L__BB2_60;
	and.b32  	%r16, %r51, 7;
	setp.lt.u32 	%p15, %r51, 8;
	mov.b32 	%r79, 0;
	@%p15 bra 	$L__BB2_39;
	and.b32  	%r79, %r51, 2147483640;
	mov.b32 	%r78, 0;
$L__BB2_22:
	.pragma "nounroll";
	shl.b32 	%r62, %r78, 7;
	add.s32 	%r23, %r62, %r6;
	setp.ge.s32 	%p16, %r23, %r4;
	@%p16 bra 	$L__BB2_24;
	mul.wide.u32 	%rd64, %r23, 8;
	add.s64 	%rd65, %rd12, %rd64;
	add.s64 	%rd66, %rd13, %rd64;
	ld.global.f64 	%fd88, [%rd65];
	ld.global.f64 	%fd89, [%rd66];
	sub.f64 	%fd90, %fd88, %fd89;
	add.s64 	%rd67, %rd14, %rd64;
	st.global.f64 	[%rd67], %fd90;
$L__BB2_24:
	add.s32 	%r63, %r23, 128;
	setp.ge.s32 	%p17, %r63, %r4;
	mul.wide.s32 	%rd68, %r63, 8;
	add.s64 	%rd22, %rd12, %rd68;
	add.s64 	%rd23, %rd13, %rd68;
	add.s64 	%rd24, %rd14, %rd68;
	@%p17 bra 	$L__BB2_26;
	ld.global.f64 	%fd91, [%rd22];
	ld.global.f64 	%fd92, [%rd23];
	sub.f64 	%fd93, %fd91, %fd92;
	st.global.f64 	[%rd24], %fd93;
$L__BB2_26:
	add.s32 	%r64, %r23, 256;
	setp.ge.s32 	%p18, %r64, %r4;
	@%p18 bra 	$L__BB2_28;
	ld.global.f64 	%fd94, [%rd22+1024];
	ld.global.f64 	%fd95, [%rd23+1024];
	sub.f64 	%fd96, %fd94, %fd95;
	st.global.f64 	[%rd24+1024], %fd96;
$L__BB2_28:
	add.s32 	%r65, %r23, 384;
	setp.ge.s32 	%p19, %r65, %r4;
	@%p19 bra 	$L__BB2_30;
	ld.global.f64 	%fd97, [%rd22+2048];
	ld.global.f64 	%fd98, [%rd23+2048];
	sub.f64 	%fd99, %fd97, %fd98;
	st.global.f64 	[%rd24+2048], %fd99;
$L__BB2_30:
	add.s32 	%r66, %r23, 512;
	setp.ge.s32 	%p20, %r66, %r4;
	@%p20 bra 	$L__BB2_32;
	ld.global.f64 	%fd100, [%rd22+3072];
	ld.global.f64 	%fd101, [%rd23+3072];
	sub.f64 	%fd102, %fd100, %fd101;
	st.global.f64 	[%rd24+3072], %fd102;
$L__BB2_32:
	add.s32 	%r67, %r23, 640;
	setp.ge.s32 	%p21, %r67, %r4;
	@%p21 bra 	$L__BB2_34;
	ld.global.f64 	%fd103, [%rd22+4096];
	ld.global.f64 	%fd104, [%rd23+4096];
	sub.f64 	%fd105, %fd103, %fd104;
	st.global.f64 	[%rd24+4096], %fd105;
$L__BB2_34:
	add.s32 	%r68, %r23, 768;
	setp.ge.s32 	%p22, %r68, %r4;
	@%p22 bra 	$L__BB2_36;
	ld.global.f64 	%fd106, [%rd22+5120];
	ld.global.f64 	%fd107, [%rd23+5120];
	sub.f64 	%fd108, %fd106, %fd107;
	st.global.f64 	[%rd24+5120], %fd108;
$L__BB2_36:
	add.s32 	%r69, %r23, 896;
	setp.ge.s32 	%p23, %r69, %r4;
	@%p23 bra 	$L__BB2_38;
	ld.global.f64 	%fd109, [%rd22+6144];
	ld.global.f64 	%fd110, [%rd23+6144];
	sub.f64 	%fd111, %fd109, %fd110;
	st.global.f64 	[%rd24+6144], %fd111;
$L__BB2_38:
	add.s32 	%r78, %r78, 8;
	setp.ne.s32 	%p24, %r78, %r79;
	@%p24 bra 	$L__BB2_22;
$L__BB2_39:
	setp.eq.s32 	%p25, %r16, 0;
	@%p25 bra 	$L__BB2_60;
	and.b32  	%r26, %r51, 3;
	setp.lt.u32 	%p26, %r16, 4;
	@%p26 bra 	$L__BB2_50;
	shl.b32 	%r70, %r79, 7;
	add.s32 	%r27, %r70, %r6;
	setp.ge.s32 	%p27, %r27, %r4;
	@%p27 bra 	$L__BB2_43;
	mul.wide.s32 	%rd69, %r27, 8;
	add.s64 	%rd70, %rd12, %rd69;
	add.s64 	%rd71, %rd13, %rd69;
	ld.global.f64 	%fd112, [%rd70];
	ld.global.f64 	%fd113, [%rd71];
	sub.f64 	%fd114, %fd112, %fd113;
	add.s64 	%rd72, %rd14, %rd69;
	st.global.f64 	[%rd72], %fd114;
$L__BB2_43:
	add.s32 	%r28, %r27, 128;
	setp.ge.s32 	%p28, %r28, %r4;
	@%p28 bra 	$L__BB2_45;
	mul.wide.s32 	%rd73, %r28, 8;
	add.s64 	%rd74, %rd12, %rd73;
	add.s64 	%rd75, %rd13, %rd73;
	ld.global.f64 	%fd115, [%rd74];
	ld.global.f64 	%fd116, [%rd75];
	sub.f64 	%fd117, %fd115, %fd116;
	add.s64 	%rd76, %rd14, %rd73;
	st.global.f64 	[%rd76], %fd117;
$L__BB2_45:
	add.s32 	%r29, %r27, 256;
	setp.ge.s32 	%p29, %r29, %r4;
	@%p29 bra 	$L__BB2_47;
	mul.wide.s32 	%rd77, %r29, 8;
	add.s64 	%rd78, %rd12, %rd77;
	add.s64 	%rd79, %rd13, %rd77;
	ld.global.f64 	%fd118, [%rd78];
	ld.global.f64 	%fd119, [%rd79];
	sub.f64 	%fd120, %fd118, %fd119;
	add.s64 	%rd80, %rd14, %rd77;
	st.global.f64 	[%rd80], %fd120;
$L__BB2_47:
	add.s32 	%r30, %r27, 384;
	setp.ge.s32 	%p30, %r30, %r4;
	@%p30 bra 	$L__BB2_49;
	mul.wide.s32 	%rd81, %r30, 8;
	add.s64 	%rd82, %rd12, %rd81;
	add.s64 	%rd83, %rd13, %rd81;
	ld.global.f64 	%fd121, [%rd82];
	ld.global.f64 	%fd122, [%rd83];
	sub.f64 	%fd123, %fd121, %fd122;
	add.s64 	%rd84, %rd14, %rd81;
	st.global.f64 	[%rd84], %fd123;
$L__BB2_49:
	add.s32 	%r79, %r79, 4;
$L__BB2_50:
	setp.eq.s32 	%p31, %r26, 0;
	@%p31 bra 	$L__BB2_60;
	setp.eq.s32 	%p32, %r26, 1;
	@%p32 bra 	$L__BB2_57;
	shl.b32 	%r71, %r79, 7;
	add.s32 	%r33, %r71, %r6;
	setp.ge.s32 	%p33, %r33, %r4;
	@%p33 bra 	$L__BB2_54;
	mul.wide.s32 	%rd85, %r33, 8;
	add.s64 	%rd86, %rd12, %rd85;
	add.s64 	%rd87, %rd13, %rd85;
	ld.global.f64 	%fd124, [%rd86];
	ld.global.f64 	%fd125, [%rd87];
	sub.f64 	%fd126, %fd124, %fd125;
	add.s64 	%rd88, %rd14, %rd85;
	st.global.f64 	[%rd88], %fd126;
$L__BB2_54:
	add.s32 	%r34, %r33, 128;
	setp.ge.s32 	%p34, %r34, %r4;
	@%p34 bra 	$L__BB2_56;
	mul.wide.s32 	%rd89, %r34, 8;
	add.s64 	%rd90, %rd12, %rd89;
	add.s64 	%rd91, %rd13, %rd89;
	ld.global.f64 	%fd127, [%rd90];
	ld.global.f64 	%fd128, [%rd91];
	sub.f64 	%fd129, %fd127, %fd128;
	add.s64 	%rd92, %rd14, %rd89;
	st.global.f64 	[%rd92], %fd129;
$L__BB2_56:
	add.s32 	%r79, %r79, 2;
$L__BB2_57:
	and.b32  	%r72, %r51, 1;
	setp.eq.b32 	%p35, %r72, 1;
	not.pred 	%p36, %p35;
	@%p36 bra 	$L__BB2_60;
	shl.b32 	%r73, %r79, 7;
	add.s32 	%r37, %r73, %r6;
	setp.ge.s32 	%p37, %r37, %r4;
	@%p37 bra 	$L__BB2_60;
	mul.wide.s32 	%rd93, %r37, 8;
	add.s64 	%rd94, %rd12, %rd93;
	add.s64 	%rd95, %rd13, %rd93;
	ld.global.f64 	%fd130, [%rd94];
	ld.global.f64 	%fd131, [%rd95];
	sub.f64 	%fd132, %fd130, %fd131;
	add.s64 	%rd96, %rd14, %rd93;
	st.global.f64 	[%rd96], %fd132;
$L__BB2_60:
	ret;

}
	// .globl	_ZN3cub18CUB_300001_SM_10006detail9transform16transform_kernelINS2_10policy_hubILb1EN4cuda3std3__45tupleIJN6thrust24THRUST_300001_SM_1000_NS6detail15normal_iteratorINSA_10device_ptrIdEEEESF_EEEE10policy1000El12diff_functorSF_JPdSK_EEEvT0_iT1_T2_DpNS2_10kernel_argIT3_EE
.visible .entry _ZN3cub18CUB_300001_SM_10006detail9transform16transform_kernelINS2_10policy_hubILb1EN4cuda3std3__45tupleIJN6thrust24THRUST_300001_SM_1000_NS6detail15normal_iteratorINSA_10device_ptrIdEEEESF_EEEE10policy1000El12diff_functorSF_JPdSK_EEEvT0_iT1_T2_DpNS2_10kernel_argIT3_EE(
	.param .u64 _ZN3cub18CUB_300001_SM_10006detail9transform16transform_kernelINS2_10policy_hubILb1EN4cuda3std3__45tupleIJN6thrust24THRUST_300001_SM_1000_NS6detail15normal_iteratorINSA_10device_ptrIdEEEESF_EEEE10policy1000El12diff_functorSF_JPdSK_EEEvT0_iT1_T2_DpNS2_10kernel_argIT3_EE_param_0,
	.param .u32 _ZN3cub18CUB_300001_SM_10006detail9transform16transform_kernelINS2_10policy_hubILb1EN4cuda3std3__45tupleIJN6thrust24THRUST_300001_SM_1000_NS6detail15normal_iteratorINSA_10device_ptrIdEEEESF_EEEE10policy1000El12diff_functorSF_JPdSK_EEEvT0_iT1_T2_DpNS2_10kernel_argIT3_EE_param_1,
	.param .align 1 .b8 _ZN3cub18CUB_300001_SM_10006detail9transform16transform_kernelINS2_10policy_hubILb1EN4cuda3std3__45tupleIJN6thrust24THRUST_300001_SM_1000_NS6detail15normal_iteratorINSA_10device_ptrIdEEEESF_EEEE10policy1000El12diff_functorSF_JPdSK_EEEvT0_iT1_T2_DpNS2_10kernel_argIT3_EE_param_2[1],
	.param .align 8 .b8 _ZN3cub18CUB_300001_SM_10006detail9transform16transform_kernelINS2_10policy_hubILb1EN4cuda3std3__45tupleIJN6thrust24THRUST_300001_SM_1000_NS6detail15normal_iteratorINSA_10device_ptrIdEEEESF_EEEE10policy1000El12diff_functorSF_JPdSK_EEEvT0_iT1_T2_DpNS2_10kernel_argIT3_EE_param_3[8],
	.param .align 8 .b8 _ZN3cub18CUB_300001_SM_10006detail9transform16transform_kernelINS2_10policy_hubILb1EN4cuda3std3__45tupleIJN6thrust24THRUST_300001_SM_1000_NS6detail15normal_iteratorINSA_10device_ptrIdEEEESF_EEEE10policy1000El12diff_functorSF_JPdSK_EEEvT0_iT1_T2_DpNS2_10kernel_argIT3_EE_param_4[16],
	.param .align 8 .b8 _ZN3cub18CUB_300001_SM_10006detail9transform16transform_kernelINS2_10policy_hubILb1EN4cuda3std3__45tupleIJN6thrust24THRUST_300001_SM_1000_NS6detail15normal_iteratorINSA_10device_ptrIdEEEESF_EEEE10policy1000El12diff_functorSF_JPdSK_EEEvT0_iT1_T2_DpNS2_10kernel_argIT3_EE_param_5[16]
)
.maxntid 128
{
	.reg .pred 	%p<38>;
	.reg .b32 	%r<84>;
	.reg .b64 	%rd<106>;
	.reg .b64 	%fd<133>;

	ld.param.u64 	%rd29, [_ZN3cub18CUB_300001_SM_10006detail9transform16transform_kernelINS2_10policy_hubILb1EN4cuda3std3__45tupleIJN6thrust24THRUST_300001_SM_1000_NS6detail15normal_iteratorINSA_10device_ptrIdEEEESF_EEEE10policy1000El12diff_functorSF_JPdSK_EEEvT0_iT1_T2_DpNS2_10kernel_argIT3_EE_param_0];
	ld.param.u64 	%rd30, [_ZN3cub18CUB_300001_SM_10006detail9transform16transform_kernelINS2_10policy_hubILb1EN4cuda3std3__45tupleIJN6thrust24THRUST_300001_SM_1000_NS6detail15normal_iteratorINSA_10device_ptrIdEEEESF_EEEE10policy1000El12diff_functorSF_JPdSK_EEEvT0_iT1_T2_DpNS2_10kernel_argIT3_EE_param_5];
	ld.param.u64 	%rd31, [_ZN3cub18CUB_300001_SM_10006detail9transform16transform_kernelINS2_10policy_hubILb1EN4cuda3std3__45tupleIJN6thrust24THRUST_300001_SM_1000_NS6detail15normal_iteratorINSA_10device_ptrIdEEEESF_EEEE10policy1000El12diff_functorSF_JPdSK_EEEvT0_iT1_T2_DpNS2_10kernel_argIT3_EE_param_4];
	ld.param.u64 	%rd32, [_ZN3cub18CUB_300001_SM_10006detail9transform16transform_kernelINS2_10policy_hubILb1EN4cuda3std3__45tupleIJN6thrust24THRUST_300001_SM_1000_NS6detail15normal_iteratorINSA_10device_ptrIdEEEESF_EEEE10policy1000El12diff_functorSF_JPdSK_EEEvT0_iT1_T2_DpNS2_10kernel_argIT3_EE_param_3];
	ld.param.u32 	%r49, [_ZN3cub18CUB_300001_SM_10006detail9transform16transform_kernelINS2_10policy_hubILb1EN4cuda3std3__45tupleIJN6thrust24THRUST_300001_SM_1000_NS6detail15normal_iteratorINSA_10device_ptrIdEEEESF_EEEE10policy1000El12diff_functorSF_JPdSK_EEEvT0_iT1_T2_DpNS2_10kernel_argIT3_EE_param_1];
	cvta.to.global.u64 	%rd1, %rd32;
	cvta.to.global.u64 	%rd2, %rd31;
	cvta.to.global.u64 	%rd3, %rd30;
	shl.b32 	%r1, %r49, 7;
	mov.u32 	%r50, %ctaid.x;
	cvt.u64.u32 	%rd33, %r50;
	cvt.s64.s32 	%rd34, %r1;
	mul.lo.s64 	%rd4, %rd34, %rd33;
	sub.s64 	%rd35, %rd29, %rd4;
	min.s64 	%rd36, %rd35, %rd34;
	cvt.u32.u64 	%r2, %rd36;
	shl.b32 	%r3, %r2, 3;
	mov.u32 	%r4, %tid.x;
	shl.b32 	%r72, %r4, 7;
	setp.ge.s32 	%p1, %r72, %r3;
	@%p1 bra 	$L__BB3_5;
	shl.b64 	%rd5, %rd4, 3;
	add.s64 	%rd37, %rd2, %rd5;
	mul.wide.u32 	%rd6, %r4, 128;
	add.s64 	%rd103, %rd37, %rd6;
	mov.u32 	%r71, %r72;
$L__BB3_2:
	.pragma "nounroll";
	// begin inline asm
	prefetch.global.L2 [%rd103];
	// end inline asm
	add.s32 	%r71, %r71, 16384;
	add.s64 	%rd103, %rd103, 16384;
	setp.lt.s32 	%p2, %r71, %r3;
	@%p2 bra 	$L__BB3_2;
	add.s64 	%rd39, %rd3, %rd5;
	add.s64 	%rd104, %rd39, %rd6;
$L__BB3_4:
	.pragma "nounroll";
	// begin inline asm
	prefetch.global.L2 [%rd104];
	// end inline asm
	add.s32 	%r72, %r72, 16384;
	add.s64 	%rd104, %rd104, 16384;
	setp.lt.s32 	%p3, %r72, %r3;
	@%p3 bra 	$L__BB3_4;
$L__BB3_5:
	shl.b64 	%rd105, %rd4, 3;
	add.s64 	%rd13, %rd2, %rd105;
	add.s64 	%rd14, %rd3, %rd105;
	add.s64 	%rd15, %rd1, %rd105;
	setp.eq.s32 	%p4, %r1, %r2;
	@%p4 bra 	$L__BB3_47;
	setp.lt.s32 	%p5, %r49, 1;
	@%p5 bra 	$L__BB3_60;
	and.b32  	%r10, %r49, 7;
	setp.lt.u32 	%p6, %r49, 8;
	mov.b32 	%r81, 0;
	@%p6 bra 	$L__BB3_26;
	and.b32  	%r81, %r49, 2147483640;
	mov.b32 	%r75, 0;
$L__BB3_9:
	.pragma "nounroll";
	shl.b32 	%r53, %r75, 7;
	add.s32 	%r21, %r53, %r4;
	setp.ge.s32 	%p7, %r21, %r2;
	@%p7 bra 	$L__BB3_11;
	mul.wide.u32 	%rd42, %r21, 8;
	add.s64 	%rd43, %rd13, %rd42;
	add.s64 	%rd44, %rd14, %rd42;
	ld.global.f64 	%fd1, [%rd43];
	ld.global.f64 	%fd2, [%rd44];
	sub.f64 	%fd3, %fd1, %fd2;
	add.s64 	%rd45, %rd15, %rd42;
	st.global.f64 	[%rd45], %fd3;
$L__BB3_11:
	add.s32 	%r54, %r21, 128;
	setp.ge.s32 	%p8, %r54, %r2;
	mul.wide.s32 	%rd46, %r54, 8;
	add.s64 	%rd23, %rd13, %rd46;
	add.s64 	%rd24, %rd14, %rd46;
	add.s64 	%rd25, %rd15, %rd46;
	@%p8 bra 	$L__BB3_13;
	ld.global.f64 	%fd4, [%rd23];
	ld.global.f64 	%fd5, [%rd24];
	sub.f64 	%fd6, %fd4, %fd5;
	st.global.f64 	[%rd25], %fd6;
$L__BB3_13:
	add.s32 	%r55, %r21, 256;
	setp.ge.s32 	%p9, %r55, %r2;
	@%p9 bra 	$L__BB3_15;
	ld.global.f64 	%fd7, [%rd23+1024];
	ld.global.f64 	%fd8, [%rd24+1024];
	sub.f64 	%fd9, %fd7, %fd8;
	st.global.f64 	[%rd25+1024], %fd9;
$L__BB3_15:
	add.s32 	%r56, %r21, 384;
	setp.ge.s32 	%p10, %r56, %r2;
	@%p10 bra 	$L__BB3_17;
	ld.global.f64 	%fd10, [%rd23+2048];
	ld.global.f64 	%fd11, [%rd24+2048];
	sub.f64 	%fd12, %fd10, %fd11;
	st.global.f64 	[%rd25+2048], %fd12;
$L__BB3_17:
	add.s32 	%r57, %r21, 512;
	setp.ge.s32 	%p11, %r57, %r2;
	@%p11 bra 	$L__BB3_19;
	ld.global.f64 	%fd13, [%rd23+3072];
	ld.global.f64 	%fd14, [%rd24+3072];
	sub.f64 	%fd15, %fd13, %fd14;
	st.global.f64 	[%rd25+3072], %fd15;
$L__BB3_19:
	add.s32 	%r58, %r21, 640;
	setp.ge.s32 	%p12, %r58, %r2;
	@%p12 bra 	$L__BB3_21;
	ld.global.f64 	%fd16, [%rd23+4096];
	ld.global.f64 	%fd17, [%rd24+4096];
	sub.f64 	%fd18, %fd16, %fd17;
	st.global.f64 	[%rd25+4096], %fd18;
$L__BB3_21:
	add.s32 	%r59, %r21, 768;
	setp.ge.s32 	%p13, %r59, %r2;
	@%p13 bra 	$L__BB3_23;
	ld.global.f64 	%fd19, [%rd23+5120];
	ld.global.f64 	%fd20, [%rd24+5120];
	sub.f64 	%fd21, %fd19, %fd20;
	st.global.f64 	[%rd25+5120], %fd21;
$L__BB3_23:
	add.s32 	%r60, %r21, 896;
	setp.ge.s32 	%p14, %r60, %r2;
	@%p14 bra 	$L__BB3_25;
	ld.global.f64 	%fd22, [%rd23+6144];
	ld.global.f64 	%fd23, [%rd24+6144];
	sub.f64 	%fd24, %fd22, %fd23;
	st.global.f64 	[%rd25+6144], %fd24;
$L__BB3_25:
	add.s32 	%r75, %r75, 8;
	setp.eq.s32 	%p15, %r75, %r81;
	@%p15 bra 	$L__BB3_26;
	bra.uni 	$L__BB3_9;
$L__BB3_26:
	setp.eq.s32 	%p16, %r10, 0;
	@%p16 bra 	$L__BB3_60;
	and.b32  	%r37, %r49, 3;
	setp.lt.u32 	%p17, %r10, 4;
	@%p17 bra 	$L__BB3_37;
	shl.b32 	%r61, %r81, 7;
	add.s32 	%r38, %r61, %r4;
	setp.ge.s32 	%p18, %r38, %r2;
	@%p18 bra 	$L__BB3_30;
	mul.wide.s32 	%rd47, %r38, 8;
	add.s64 	%rd48, %rd13, %rd47;
	add.s64 	%rd49, %rd14, %rd47;
	ld.global.f64 	%fd25, [%rd48];
	ld.global.f64 	%fd26, [%rd49];
	sub.f64 	%fd27, %fd25, %fd26;
	add.s64 	%rd50, %rd15, %rd47;
	st.global.f64 	[%rd50], %fd27;
$L__BB3_30:
	add.s32 	%r39, %r38, 128;
	setp.ge.s32 	%p19, %r39, %r2;
	@%p19 bra 	$L__BB3_32;
	mul.wide.s32 	%rd51, %r39, 8;
	add.s64 	%rd52, %rd13, %rd51;
	add.s64 	%rd53, %rd14, %rd51;
	ld.global.f64 	%fd28, [%rd52];
	ld.global.f64 	%fd29, [%rd53];
	sub.f64 	%fd30, %fd28, %fd29;
	add.s64 	%rd54, %rd15, %rd51;
	st.global.f64 	[%rd54], %fd30;
$L__BB3_32:
	add.s32 	%r40, %r38, 256;
	setp.ge.s32 	%p20, %r40, %r2;
	@%p20 bra 	$L__BB3_34;
	mul.wide.s32 	%rd55, %r40, 8;
	add.s64 	%rd56, %rd13, %rd55;
	add.s64 	%rd57, %rd14, %rd55;
	ld.global.f64 	%fd31, [%rd56];
	ld.global.f64 	%fd32, [%rd57];
	sub.f64 	%fd33, %fd31, %fd32;
	add.s64 	%rd58, %rd15, %rd55;
	st.global.f64 	[%rd58], %fd33;
$L__BB3_34:
	add.s32 	%r41, %r38, 384;
	setp.ge.s32 	%p21, %r41, %r2;
	@%p21 bra 	$L__BB3_36;
	mul.wide.s32 	%rd59, %r41, 8;
	add.s64 	%rd60, %rd13, %rd59;
	add.s64 	%rd61, %rd14, %rd59;
	ld.global.f64 	%fd34, [%rd60];
	ld.global.f64 	%fd35, [%rd61];
	sub.f64 	%fd36, %fd34, %fd35;
	add.s64 	%rd62, %rd15, %rd59;
	st.global.f64 	[%rd62], %fd36;
$L__BB3_36:
	add.s32 	%r81, %r81, 4;
$L__BB3_37:
	setp.eq.s32 	%p22, %r37, 0;
	@%p22 bra 	$L__BB3_60;
	setp.eq.s32 	%p23, %r37, 1;
	@%p23 bra 	$L__BB3_44;
	shl.b32 	%r62, %r81, 7;
	add.s32 	%r44, %r62, %r4;
	setp.ge.s32 	%p24, %r44, %r2;
	@%p24 bra 	$L__BB3_41;
	mul.wide.s32 	%rd63, %r44, 8;
	add.s64 	%rd64, %rd13, %rd63;
	add.s64 	%rd65, %rd14, %rd63;
	ld.global.f64 	%fd37, [%rd64];
	ld.global.f64 	%fd38, [%rd65];
	sub.f64 	%fd39, %fd37, %fd38;
	add.s64 	%rd66, %rd15, %rd63;
	st.global.f64 	[%rd66], %fd39;
$L__BB3_41:
	add.s32 	%r45, %r44, 128;
	setp.ge.s32 	%p25, %r45, %r2;
	@%p25 bra 	$L__BB3_43;
	mul.wide.s32 	%rd67, %r45, 8;
	add.s64 	%rd68, %rd13, %rd67;
	add.s64 	%rd69, %rd14, %rd67;
	ld.global.f64 	%fd40, [%rd68];
	ld.global.f64 	%fd41, [%rd69];
	sub.f64 	%fd42, %fd40, %fd41;
	add.s64 	%rd70, %rd15, %rd67;
	st.global.f64 	[%rd70], %fd42;
$L__BB3_43:
	add.s32 	%r81, %r81, 2;
$L__BB3_44:
	and.b32  	%r63, %r49, 1;
	setp.eq.b32 	%p26, %r63, 1;
	not.pred 	%p27, %p26;
	@%p27 bra 	$L__BB3_60;
	shl.b32 	%r64, %r81, 7;
	add.s32 	%r48, %r64, %r4;
	setp.ge.s32 	%p28, %r48, %r2;
	@%p28 bra 	$L__BB3_60;
	mul.wide.s32 	%rd71, %r48, 8;
	add.s64 	%rd72, %rd13, %rd71;
	add.s64 	%rd73, %rd14, %rd71;
	ld.global.f64 	%fd43, [%rd72];
	ld.global.f64 	%fd44, [%rd73];
	sub.f64 	%fd45, %fd43, %fd44;
	add.s64 	%rd74, %rd15, %rd71;
	st.global.f64 	[%rd74], %fd45;
	bra.uni 	$L__BB3_60;
$L__BB3_47:
	setp.lt.s32 	%p29, %r49, 1;
	@%p29 bra 	$L__BB3_60;
	and.b32  	%r12, %r49, 15;
	setp.lt.u32 	%p30, %r49, 16;
	mov.b32 	%r77, 0;
	@%p30 bra 	$L__BB3_51;
	and.b32  	%r77, %r49, 2147483632;
	neg.s32 	%r74, %r77;
	add.s64 	%rd75, %rd105, %rd1;
	add.s32 	%r73, %r4, 1152;
	add.s64 	%rd17, %rd75, 3072;
	mul.wide.u32 	%rd76, %r4, 8;
	add.s64 	%rd77, %rd76, %rd2;
	add.s64 	%rd18, %rd77, 8192;
	add.s64 	%rd78, %rd76, 4096;
	add.s64 	%rd19, %rd3, %rd78;
	add.s64 	%rd20, %rd1, %rd78;
$L__BB3_50:
	.pragma "nounroll";
	mul.wide.s32 	%rd79, %r73, 8;
	shl.b64 	%rd80, %rd4, 3;
	add.s64 	%rd81, %rd80, 3072;
	add.s64 	%rd82, %rd2, %rd81;
	add.s64 	%rd83, %rd82, %rd79;
	add.s64 	%rd84, %rd3, %rd81;
	add.s64 	%rd85, %rd84, %rd79;
	add.s64 	%rd86, %rd17, %rd79;
	add.s64 	%rd87, %rd18, %rd105;
	add.s64 	%rd88, %rd19, %rd105;
	ld.global.f64 	%fd46, [%rd87+-8192];
	ld.global.f64 	%fd47, [%rd88+-4096];
	sub.f64 	%fd48, %fd46, %fd47;
	add.s64 	%rd89, %rd20, %rd105;
	st.global.f64 	[%rd89+-4096], %fd48;
	ld.global.f64 	%fd49, [%rd87+-7168];
	ld.global.f64 	%fd50, [%rd88+-3072];
	sub.f64 	%fd51, %fd49, %fd50;
	st.global.f64 	[%rd89+-3072], %fd51;
	ld.global.f64 	%fd52, [%rd87+-6144];
	ld.global.f64 	%fd53, [%rd88+-2048];
	sub.f64 	%fd54, %fd52, %fd53;
	st.global.f64 	[%rd89+-2048], %fd54;
	ld.global.f64 	%fd55, [%rd87+-5120];
	ld.global.f64 	%fd56, [%rd88+-1024];
	sub.f64 	%fd57, %fd55, %fd56;
	st.global.f64 	[%rd89+-1024], %fd57;
	ld.global.f64 	%fd58, [%rd87+-4096];
	ld.global.f64 	%fd59, [%rd88];
	sub.f64 	%fd60, %fd58, %fd59;
	st.global.f64 	[%rd89], %fd60;
	ld.global.f64 	%fd61, [%rd87+-3072];
	ld.global.f64 	%fd62, [%rd88+1024];
	sub.f64 	%fd63, %fd61, %fd62;
	st.global.f64 	[%rd89+1024], %fd63;
	ld.global.f64 	%fd64, [%rd87+-2048];
	ld.global.f64 	%fd65, [%rd88+2048];
	sub.f64 	%fd66, %fd64, %fd65;
	st.global.f64 	[%rd89+2048], %fd66;
	ld.global.f64 	%fd67, [%rd87+-1024];
	ld.global.f64 	%fd68, [%rd88+3072];
	sub.f64 	%fd69, %fd67, %fd68;
	st.global.f64 	[%rd89+3072], %fd69;
	ld.global.f64 	%fd70, [%rd87];
	ld.global.f64 	%fd71, [%rd88+4096];
	sub.f64 	%fd72, %fd70, %fd71;
	st.global.f64 	[%rd89+4096], %fd72;
	ld.global.f64 	%fd73, [%rd83+-3072];
	ld.global.f64 	%fd74, [%rd85+-3072];
	sub.f64 	%fd75, %fd73, %fd74;
	st.global.f64 	[%rd86+-3072], %fd75;
	ld.global.f64 	%fd76, [%rd83+-2048];
	ld.global.f64 	%fd77, [%rd85+-2048];
	sub.f64 	%fd78, %fd76, %fd77;
	st.global.f64 	[%rd86+-2048], %fd78;
	ld.global.f64 	%fd79, [%rd83+-1024];
	ld.global.f64 	%fd80, [%rd85+-1024];
	sub.f64 	%fd81, %fd79, %fd80;
	st.global.f64 	[%rd86+-1024], %fd81;
	ld.global.f64 	%fd82, [%rd83];
	ld.global.f64 	%fd83, [%rd85];
	sub.f64 	%fd84, %fd82, %fd83;
	st.global.f64 	[%rd86], %fd84;
	ld.global.f64 	%fd85, [%rd83+1024];
	ld.global.f64 	%fd86, [%rd85+1024];
	sub.f64 	%fd87, %fd85, %fd86;
	st.global.f64 	[%rd86+1024], %fd87;
	ld.global.f64 	%fd88, [%rd83+2048];
	ld.global.f64 	%fd89, [%rd85+2048];
	sub.f64 	%fd90, %fd88, %fd89;
	st.global.f64 	[%rd86+2048], %fd90;
	ld.global.f64 	%fd91, [%rd83+3072];
	ld.global.f64 	%fd92, [%rd85+3072];
	sub.f64 	%fd93, %fd91, %fd92;
	st.global.f64 	[%rd86+3072], %fd93;
	add.s32 	%r74, %r74, 16;
	add.s32 	%r73, %r73, 2048;
	add.s64 	%rd105, %rd105, 16384;
	setp.eq.s32 	%p31, %r74, 0;
	@%p31 bra 	$L__BB3_51;
	bra.uni 	$L__BB3_50;
$L__BB3_51:
	setp.eq.s32 	%p32, %r12, 0;
	@%p32 bra 	$L__BB3_60;
	and.b32  	%r24, %r49, 7;
	setp.lt.u32 	%p33, %r12, 8;
	@%p33 bra 	$L__BB3_54;
	shl.b32 	%r66, %r77, 7;
	add.s32 	%r67, %r66, %r4;
	mul.wide.s32 	%rd90, %r67, 8;
	add.s64 	%rd91, %rd13, %rd90;
	add.s64 	%rd92, %rd14, %rd90;
	ld.global.f64 	%fd94, [%rd91];
	ld.global.f64 	%fd95, [%rd92];
	sub.f64 	%fd96, %fd94, %fd95;
	add.s64 	%rd93, %rd15, %rd90;
	st.global.f64 	[%rd93], %fd96;
	ld.global.f64 	%fd97, [%rd91+1024];
	ld.global.f64 	%fd98, [%rd92+1024];
	sub.f64 	%fd99, %fd97, %fd98;
	st.global.f64 	[%rd93+1024], %fd99;
	ld.global.f64 	%fd100, [%rd91+2048];
	ld.global.f64 	%fd101, [%rd92+2048];
	sub.f64 	%fd102, %fd100, %fd101;
	st.global.f64 	[%rd93+2048], %fd102;
	ld.global.f64 	%fd103, [%rd91+3072];
	ld.global.f64 	%fd104, [%rd92+3072];
	sub.f64 	%fd105, %fd103, %fd104;
	st.global.f64 	[%rd93+3072], %fd105;
	ld.global.f64 	%fd106, [%rd91+4096];
	ld.global.f64 	%fd107, [%rd92+4096];
	sub.f64 	%fd108, %fd106, %fd107;
	st.global.f64 	[%rd93+4096], %fd108;
	ld.global.f64 	%fd109, [%rd91+5120];
	ld.global.f64 	%fd110, [%rd92+5120];
	sub.f64 	%fd111, %fd109, %fd110;
	st.global.f64 	[%rd93+5120], %fd111;
	ld.global.f64 	%fd112, [%rd91+6144];
	ld.global.f64 	%fd113, [%rd92+6144];
	sub.f64 	%fd114, %fd112, %fd113;
	st.global.f64 	[%rd93+6144], %fd114;
	ld.global.f64 	%fd115, [%rd91+7168];
	ld.global.f64 	%fd116, [%rd92+7168];
	sub.f64 	%fd117, %fd115, %fd116;
	st.global.f64 	[%rd93+7168], %fd117;
	add.s32 	%r77, %r77, 8;
$L__BB3_54:
	setp.eq.s32 	%p34, %r24, 0;
	@%p34 bra 	$L__BB3_60;
	and.b32  	%r27, %r49, 3;
	setp.lt.u32 	%p35, %r24, 4;
	@%p35 bra 	$L__BB3_57;
	shl.b32 	%r68, %r77, 7;
	add.s32 	%r69, %r68, %r4;
	mul.wide.s32 	%rd94, %r69, 8;
	add.s64 	%rd95, %rd13, %rd94;
	add.s64 	%rd96, %rd14, %rd94;
	ld.global.f64 	%fd118, [%rd95];
	ld.global.f64 	%fd119, [%rd96];
	sub.f64 	%fd120, %fd118, %fd119;
	add.s64 	%rd97, %rd15, %rd94;
	st.global.f64 	[%rd97], %fd120;
	ld.global.f64 	%fd121, [%rd95+1024];
	ld.global.f64 	%fd122, [%rd96+1024];
	sub.f64 	%fd123, %fd121, %fd122;
	st.global.f64 	[%rd97+1024], %fd123;
	ld.global.f64 	%fd124, [%rd95+2048];
	ld.global.f64 	%fd125, [%rd96+2048];
	sub.f64 	%fd126, %fd124, %fd125;
	st.global.f64 	[%rd97+2048], %fd126;
	ld.global.f64 	%fd127, [%rd95+3072];
	ld.global.f64 	%fd128, [%rd96+3072];
	sub.f64 	%fd129, %fd127, %fd128;
	st.global.f64 	[%rd97+3072], %fd129;
	add.s32 	%r77, %r77, 4;
$L__BB3_57:
	setp.eq.s32 	%p36, %r27, 0;
	@%p36 bra 	$L__BB3_60;
	shl.b64 	%rd98, %rd4, 3;
	add.s64 	%rd26, %rd1, %rd98;
	shl.b32 	%r70, %r77, 7;
	add.s32 	%r80, %r4, %r70;
	add.s64 	%rd27, %rd3, %rd98;
	add.s64 	%rd28, %rd2, %rd98;
	neg.s32 	%r79, %r27;
$L__BB3_59:
	.pragma "nounroll";
	mul.wide.s32 	%rd99, %r80, 8;
	add.s64 	%rd100, %rd26, %rd99;
	add.s64 	%rd101, %rd27, %rd99;
	add.s64 	%rd102, %rd28, %rd99;
	ld.global.f64 	%fd130, [%rd102];
	ld.global.f64 	%fd131, [%rd101];
	sub.f64 	%fd132, %fd130, %fd131;
	st.global.f64 	[%rd100], %fd132;
	add.s32 	%r80, %r80, 128;
	add.s32 	%r79, %r79, 1;
	setp.eq.s32 	%p37, %r79, 0;
	@%p37 bra 	$L__BB3_60;
	bra.uni 	$L__BB3_59;
$L__BB3_60:
	ret;

}
	// .globl	_ZN3cub18CUB_300001_SM_10006detail6reduce28DeviceReduceSingleTileKernelINS2_10policy_hubIdjN4cuda3std3__44plusIdEEE10Policy1000EN6thrust24THRUST_300001_SM_1000_NS6detail15normal_iteratorINSD_10device_ptrIdEEEEPdjS9_ddNS7_10__identityEEEvT0_T1_T2_T3_T4_T6_
.visible .entry _ZN3cub18CUB_300001_SM_10006detail6reduce28DeviceReduceSingleTileKernelINS2_10policy_hubIdjN4cuda3std3__44plusIdEEE10Policy1000EN6thrust24THRUST_300001_SM_1000_NS6detail15normal_iteratorINSD_10device_ptrIdEEEEPdjS9_ddNS7_10__identityEEEvT0_T1_T2_T3_T4_T6_(
	.param .align 8 .b8 _ZN3cub18CUB_300001_SM_10006detail6reduce28DeviceReduceSingleTileKernelINS2_10policy_hubIdjN4cuda3std3__44plusIdEEE10Policy1000EN6thrust24THRUST_300001_SM_1000_NS6detail15normal_iteratorINSD_10device_ptrIdEEEEPdjS9_ddNS7_10__identityEEEvT0_T1_T2_T3_T4_T6__param_0[8],
	.param .u64 .ptr .align 1 _ZN3cub18CUB_300001_SM_10006detail6reduce28DeviceReduceSingleTileKernelINS2_10policy_hubIdjN4cuda3std3__44plusIdEEE10Policy1000EN6thrust24THRUST_300001_SM_1000_NS6detail15normal_iteratorINSD_10device_ptrIdEEEEPdjS9_ddNS7_10__identityEEEvT0_T1_T2_T3_T4_T6__param_1,
	.param .u32 _ZN3cub18CUB_300001_SM_10006detail6reduce28DeviceReduceSingleTileKernelINS2_10policy_hubIdjN4cuda3std3__44plusIdEEE10Policy1000EN6thrust24THRUST_300001_SM_1000_NS6detail15normal_iteratorINSD_10device_ptrIdEEEEPdjS9_ddNS7_10__identityEEEvT0_T1_T2_T3_T4_T6__param_2,
	.param .align 1 .b8 _ZN3cub18CUB_300001_SM_10006detail6reduce28DeviceReduceSingleTileKernelINS2_10policy_hubIdjN4cuda3std3__44plusIdEEE10Policy1000EN6thrust24THRUST_300001_SM_1000_NS6detail15normal_iteratorINSD_10device_ptrIdEEEEPdjS9_ddNS7_10__identityEEEvT0_T1_T2_T3_T4_T6__param_3[1],
	.param .f64 _ZN3cub18CUB_300001_SM_10006detail6reduce28DeviceReduceSingleTileKernelINS2_10policy_hubIdjN4cuda3std3__44plusIdEEE10Policy1000EN6thrust24THRUST_300001_SM_1000_NS6detail15normal_iteratorINSD_10device_ptrIdEEEEPdjS9_ddNS7_10__identityEEEvT0_T1_T2_T3_T4_T6__param_4,
	.param .align 1 .b8 _ZN3cub18CUB_300001_SM_10006detail6reduce28DeviceReduceSingleTileKernelINS2_10policy_hubIdjN4cuda3std3__44plusIdEEE10Policy1000EN6thrust24THRUST_300001_SM_1000_NS6detail15normal_iteratorINSD_10device_ptrIdEEEEPdjS9_ddNS7_10__identityEEEvT0_T1_T2_T3_T4_T6__param_5[1]
)
.maxntid 640
.minnctapersm 1
{
	.reg .pred 	%p<71>;
	.reg .b32 	%r<288>;
	.reg .b64 	%rd<114>;
	.reg .b64 	%fd<380>;
	// demoted variable
	.shared .align 8 .b8 _ZZN3cub18CUB_300001_SM_10006detail6reduce28DeviceReduceSingleTileKernelINS2_10policy_hubIdjN4cuda3std3__44plusIdEEE10Policy1000EN6thrust24THRUST_300001_SM_1000_NS6detail15normal_iteratorINSD_10device_ptrIdEEEEPdjS9_ddNS7_10__identityEEEvT0_T1_T2_T3_T4_T6_E12temp_storage[192];
	ld.param.u64 	%rd9, [_ZN3cub18CUB_300001_SM_10006detail6reduce28DeviceReduceSingleTileKernelINS2_10policy_hubIdjN4cuda3std3__44plusIdEEE10Policy1000EN6thrust24THRUST_300001_SM_1000_NS6detail15normal_iteratorINSD_10device_ptrIdEEEEPdjS9_ddNS7_10__identityEEEvT0_T1_T2_T3_T4_T6__param_0];
	ld.param.u64 	%rd10, [_ZN3cub18CUB_300001_SM_10006detail6reduce28DeviceReduceSingleTileKernelINS2_10policy_hubIdjN4cuda3std3__44plusIdEEE10Policy1000EN6thrust24THRUST_300001_SM_1000_NS6detail15normal_iteratorINSD_10device_ptrIdEEEEPdjS9_ddNS7_10__identityEEEvT0_T1_T2_T3_T4_T6__param_1];
	ld.param.u32 	%r51, [_ZN3cub18CUB_300001_SM_10006detail6reduce28DeviceReduceSingleTileKernelINS2_10policy_hubIdjN4cuda3std3__44plusIdEEE10Policy1000EN6thrust24THRUST_300001_SM_1000_NS6detail15normal_iteratorINSD_10device_ptrIdEEEEPdjS9_ddNS7_10__identityEEEvT0_T1_T2_T3_T4_T6__param_2];
	ld.param.f64 	%fd42, [_ZN3cub18CUB_300001_SM_10006detail6reduce28DeviceReduceSingleTileKernelINS2_10policy_hubIdjN4cuda3std3__44plusIdEEE10Policy1000EN6thrust24THRUST_300001_SM_1000_NS6detail15normal_iteratorINSD_10device_ptrIdEEEEPdjS9_ddNS7_10__identityEEEvT0_T1_T2_T3_T4_T6__param_4];
	cvta.to.global.u64 	%rd1, %rd10;
	setp.ne.s32 	%p1, %r51, 0;
	@%p1 bra 	$L__BB4_3;
	mov.u32 	%r270, %tid.x;
	setp.ne.s32 	%p70, %r270, 0;
	@%p70 bra 	$L__BB4_52;
	st.global.f64 	[%rd1], %fd42;
	bra.uni 	$L__BB4_52;
$L__BB4_3:
	cvta.to.global.u64 	%rd2, %rd9;
	setp.gt.u32 	%p2, %r51, 5119;
	@%p2 bra 	$L__BB4_28;
	mov.u32 	%r1, %tid.x;
	setp.ge.u32 	%p24, %r1, %r51;
	mov.f64 	%fd367, 0d0000000000000000;
	mov.u32 	%r274, %r1;
	@%p24 bra 	$L__BB4_6;
	mul.wide.u32 	%rd83, %r1, 8;
	add.s64 	%rd84, %rd2, %rd83;
	ld.global.f64 	%fd367, [%rd84];
	add.s32 	%r274, %r1, 640;
$L__BB4_6:
	setp.ge.u32 	%p25, %r274, %r51;
	@%p25 bra 	$L__BB4_19;
	not.b32 	%r146, %r274;
	add.s32 	%r147, %r51, %r146;
	mul.hi.u32 	%r148, %r147, -858993459;
	shr.u32 	%r149, %r148, 9;
	add.s32 	%r4, %r149, 1;
	and.b32  	%r5, %r4, 15;
	setp.lt.u32 	%p26, %r147, 9600;
	@%p26 bra 	$L__BB4_10;
	and.b32  	%r150, %r4, 16777200;
	neg.s32 	%r272, %r150;
	mul.wide.u32 	%rd85, %r274, 8;
	add.s64 	%rd86, %rd85, %rd2;
	add.s64 	%rd112, %rd86, 40960;
$L__BB4_9:
	.pragma "nounroll";
	ld.global.f64 	%fd181, [%rd112+-40960];
	add.f64 	%fd182, %fd367, %fd181;
	ld.global.f64 	%fd183, [%rd112+-35840];
	add.f64 	%fd184, %fd182, %fd183;
	ld.global.f64 	%fd185, [%rd112+-30720];
	add.f64 	%fd186, %fd184, %fd185;
	ld.global.f64 	%fd187, [%rd112+-25600];
	add.f64 	%fd188, %fd186, %fd187;
	ld.global.f64 	%fd189, [%rd112+-20480];
	add.f64 	%fd190, %fd188, %fd189;
	ld.global.f64 	%fd191, [%rd112+-15360];
	add.f64 	%fd192, %fd190, %fd191;
	ld.global.f64 	%fd193, [%rd112+-10240];
	add.f64 	%fd194, %fd192, %fd193;
	ld.global.f64 	%fd195, [%rd112+-5120];
	add.f64 	%fd196, %fd194, %fd195;
	ld.global.f64 	%fd197, [%rd112];
	add.f64 	%fd198, %fd196, %fd197;
	ld.global.f64 	%fd199, [%rd112+5120];
	add.f64 	%fd200, %fd198, %fd199;
	ld.global.f64 	%fd201, [%rd112+10240];
	add.f64 	%fd202, %fd200, %fd201;
	ld.global.f64 	%fd203, [%rd112+15360];
	add.f64 	%fd204, %fd202, %fd203;
	ld.global.f64 	%fd205, [%rd112+20480];
	add.f64 	%fd206, %fd204, %fd205;
	ld.global.f64 	%fd207, [%rd112+25600];
	add.f64 	%fd208, %fd206, %fd207;
	ld.global.f64 	%fd209, [%rd112+30720];
	add.f64 	%fd210, %fd208, %fd209;
	ld.global.f64 	%fd211, [%rd112+35840];
	add.f64 	%fd367, %fd210, %fd211;
	add.s32 	%r274, %r274, 10240;
	add.s32 	%r272, %r272, 16;
	add.s64 	%rd112, %rd112, 81920;
	setp.ne.s32 	%p27, %r272, 0;
	@%p27 bra 	$L__BB4_9;
$L__BB4_10:
	setp.eq.s32 	%p28, %r5, 0;
	@%p28 bra 	$L__BB4_19;
	and.b32  	%r12, %r4, 7;
	setp.lt.u32 	%p29, %r5, 8;
	@%p29 bra 	$L__BB4_13;
	mul.wide.u32 	%rd87, %r274, 8;
	add.s64 	%rd88, %rd2, %rd87;
	ld.global.f64 	%fd213, [%rd88];
	add.f64 	%fd214, %fd367, %fd213;
	ld.global.f64 	%fd215, [%rd88+5120];
	add.f64 	%fd216, %fd214, %fd215;
	ld.global.f64 	%fd217, [%rd88+10240];
	add.f64 	%fd218, %fd216, %fd217;
	ld.global.f64 	%fd219, [%rd88+15360];
	add.f64 	%fd220, %fd218, %fd219;
	ld.global.f64 	%fd221, [%rd88+20480];
	add.f64 	%fd222, %fd220, %fd221;
	ld.global.f64 	%fd223, [%rd88+25600];
	add.f64 	%fd224, %fd222, %fd223;
	ld.global.f64 	%fd225, [%rd88+30720];
	add.f64 	%fd226, %fd224, %fd225;
	ld.global.f64 	%fd227, [%rd88+35840];
	add.f64 	%fd367, %fd226, %fd227;
	add.s32 	%r274, %r274, 5120;
$L__BB4_13:
	setp.eq.s32 	%p30, %r12, 0;
	@%p30 bra 	$L__BB4_19;
	and.b32  	%r15, %r4, 3;
	setp.lt.u32 	%p31, %r12, 4;
	@%p31 bra 	$L__BB4_16;
	mul.wide.u32 	%rd89, %r274, 8;
	add.s64 	%rd90, %rd2, %rd89;
	ld.global.f64 	%fd229, [%rd90];
	add.f64 	%fd230, %fd367, %fd229;
	ld.global.f64 	%fd231, [%rd90+5120];
	add.f64 	%fd232, %fd230, %fd231;
	ld.global.f64 	%fd233, [%rd90+10240];
	add.f64 	%fd234, %fd232, %fd233;
	ld.global.f64 	%fd235, [%rd90+15360];
	add.f64 	%fd367, %fd234, %fd235;
	add.s32 	%r274, %r274, 2560;
$L__BB4_16:
	setp.eq.s32 	%p32, %r15, 0;
	@%p32 bra 	$L__BB4_19;
	mul.wide.u32 	%rd91, %r274, 8;
	add.s64 	%rd113, %rd2, %rd91;
	neg.s32 	%r277, %r15;
$L__BB4_18:
	.pragma "nounroll";
	ld.global.f64 	%fd236, [%rd113];
	add.f64 	%fd367, %fd367, %fd236;
	add.s64 	%rd113, %rd113, 5120;
	add.s32 	%r277, %r277, 1;
	setp.ne.s32 	%p33, %r277, 0;
	@%p33 bra 	$L__BB4_18;
$L__BB4_19:
	setp.lt.u32 	%p34, %r51, 640;
	@%p34 bra 	$L__BB4_24;
	// begin inline asm
	mov.u32 %r214, %laneid;
	// end inline asm
	mov.b64 	%rd102, %fd367;
	mov.b64 	{%r216, %r221}, %rd102;
	mov.b32 	%r222, 1;
	mov.b32 	%r263, 31;
	mov.b32 	%r264, -1;
	// begin inline asm
	shfl.sync.down.b32 %r215, %r216, %r222, %r263, %r264;
	// end inline asm
	// begin inline asm
	shfl.sync.down.b32 %r220, %r221, %r222, %r263, %r264;
	// end inline asm
	mov.b64 	%rd103, {%r215, %r220};
	mov.b64 	%fd307, %rd103;
	setp.gt.s32 	%p62, %r214, 30;
	add.f64 	%fd308, %fd367, %fd307;
	selp.f64 	%fd309, %fd367, %fd308, %p62;
	mov.b64 	%rd104, %fd309;
	mov.b64 	{%r226, %r231}, %rd104;
	mov.b32 	%r232, 2;
	// begin inline asm
	shfl.sync.down.b32 %r225, %r226, %r232, %r263, %r264;
	// end inline asm
	// begin inline asm
	shfl.sync.down.b32 %r230, %r231, %r232, %r263, %r264;
	// end inline asm
	mov.b64 	%rd105, {%r225, %r230};
	mov.b64 	%fd310, %rd105;
	setp.gt.s32 	%p63, %r214, 29;
	add.f64 	%fd311, %fd309, %fd310;
	selp.f64 	%fd312, %fd309, %fd311, %p63;
	mov.b64 	%rd106, %fd312;
	mov.b64 	{%r236, %r241}, %rd106;
	mov.b32 	%r242, 4;
	// begin inline asm
	shfl.sync.down.b32 %r235, %r236, %r242, %r263, %r264;
	// end inline asm
	// begin inline asm
	shfl.sync.down.b32 %r240, %r241, %r242, %r263, %r264;
	// end inline asm
	mov.b64 	%rd107, {%r235, %r240};
	mov.b64 	%fd313, %rd107;
	setp.gt.s32 	%p64, %r214, 27;
	add.f64 	%fd314, %fd312, %fd313;
	selp.f64 	%fd315, %fd312, %fd314, %p64;
	mov.b64 	%rd108, %fd315;
	mov.b64 	{%r246, %r251}, %rd108;
	mov.b32 	%r252, 8;
	// begin inline asm
	shfl.sync.down.b32 %r245, %r246, %r252, %r263, %r264;
	// end inline asm
	// begin inline asm
	shfl.sync.down.b32 %r250, %r251, %r252, %r263, %r264;
	// end inline asm
	mov.b64 	%rd109, {%r245, %r250};
	mov.b64 	%fd316, %rd109;
	setp.gt.s32 	%p65, %r214, 23;
	add.f64 	%fd317, %fd315, %fd316;
	selp.f64 	%fd318, %fd315, %fd317, %p65;
	mov.b64 	%rd110, %fd318;
	mov.b64 	{%r256, %r261}, %rd110;
	mov.b32 	%r262, 16;
	// begin inline asm
	shfl.sync.down.b32 %r255, %r256, %r262, %r263, %r264;
	// end inline asm
	// begin inline asm
	shfl.sync.down.b32 %r260, %r261, %r262, %r263, %r264;
	// end inline asm
	mov.b64 	%rd111, {%r255, %r260};
	mov.b64 	%fd319, %rd111;
	setp.gt.s32 	%p66, %r214, 15;
	add.f64 	%fd16, %fd318, %fd319;
	selp.f64 	%fd379, %fd318, %fd16, %p66;
	setp.ne.s32 	%p67, %r214, 0;
	@%p67 bra 	$L__BB4_22;
	shr.u32 	%r265, %r1, 2;
	and.b32  	%r266, %r265, 248;
	mov.u32 	%r267, _ZZN3cub18CUB_300001_SM_10006detail6reduce28DeviceReduceSingleTileKernelINS2_10policy_hubIdjN4cuda3std3__44plusIdEEE10Policy1000EN6thrust24THRUST_300001_SM_1000_NS6detail15normal_iteratorINSD_10device_ptrIdEEEEPdjS9_ddNS7_10__identityEEEvT0_T1_T2_T3_T4_T6_E12temp_storage;
	add.s32 	%r268, %r267, %r266;
	st.shared.f64 	[%r268+24], %fd16;
$L__BB4_22:
	bar.sync 	0;
	setp.ne.s32 	%p68, %r1, 0;
	@%p68 bra 	$L__BB4_50;
	ld.shared.f64 	%fd320, [_ZZN3cub18CUB_300001_SM_10006detail6reduce28DeviceReduceSingleTileKernelINS2_10policy_hubIdjN4cuda3std3__44plusIdEEE10Policy1000EN6thrust24THRUST_300001_SM_1000_NS6detail15normal_iteratorINSD_10device_ptrIdEEEEPdjS9_ddNS7_10__identityEEEvT0_T1_T2_T3_T4_T6_E12temp_storage+32];
	add.f64 	%fd321, %fd379, %fd320;
	ld.shared.f64 	%fd322, [_ZZN3cub18CUB_300001_SM_10006detail6reduce28DeviceReduceSingleTileKernelINS2_10policy_hubIdjN4cuda3std3__44plusIdEEE10Policy1000EN6thrust24THRUST_300001_SM_1000_NS6detail15normal_iteratorINSD_10device_ptrIdEEEEPdjS9_ddNS7_10__identityEEEvT0_T1_T2_T3_T4_T6_E12temp_storage+40];
	add.f64 	%fd323, %fd321, %fd322;
	ld.shared.f64 	%fd324, [_ZZN3cub18CUB_300001_SM_10006detail6reduce28DeviceReduceSingleTileKernelINS2_10policy_hubIdjN4cuda3std3__44plusIdEEE10Policy1000EN6thrust24THRUST_300001_SM_1000_NS6detail15normal_iteratorINSD_10device_ptrIdEEEEPdjS9_ddNS7_10__identityEEEvT0_T1_T2_T3_T4_T6_E12temp_storage+48];
	add.f64 	%fd325, %fd323, %fd324;
	ld.shared.f64 	%fd326, [_ZZN3cub18CUB_300001_SM_10006detail6reduce28DeviceReduceSingleTileKernelINS2_10policy_hubIdjN4cuda3std3__44plusIdEEE10Policy1000EN6thrust24THRUST_300001_SM_1000_NS6detail15normal_iteratorINSD_10device_ptrIdEEEEPdjS9_ddNS7_10__identityEEEvT0_T1_T2_T3_T4_T6_E12temp_storage+56];
	add.f64 	%fd327, %fd325, %fd326;
	ld.shared.f64 	%fd328, [_ZZN3cub18CUB_300001_SM_10006detail6reduce28DeviceReduceSingleTileKernelINS2_10policy_hubIdjN4cuda3std3__44plusIdEEE10Policy1000EN6thrust24THRUST_300001_SM_1000_NS6detail15normal_iteratorINSD_10device_ptrIdEEEEPdjS9_ddNS7_10__identityEEEvT0_T1_T2_T3_T4_T6_E12temp_storage+64];
	add.f64 	%fd329, %fd327, %fd328;
	ld.shared.f64 	%fd330, [_ZZN3cub18CUB_300001_SM_10006detail6reduce28DeviceReduceSingleTileKernelINS2_10policy_hubIdjN4cuda3std3__44plusIdEEE10Policy1000EN6thrust24THRUST_300001_SM_1000_NS6detail15normal_iteratorINSD_10device_ptrIdEEEEPdjS9_ddNS7_10__identityEEEvT0_T1_T2_T3_T4_T6_E12temp_storage+72];
	add.f64 	%fd331, %fd329, %fd330;
	ld.shared.f64 	%fd332, [_ZZN3cub18CUB_300001_SM_10006detail6reduce28DeviceReduceSingleTileKernelINS2_10policy_hubIdjN4cuda3std3__44plusIdEEE10Policy1000EN6thrust24THRUST_300001_SM_1000_NS6detail15normal_iteratorINSD_10device_ptrIdEEEEPdjS9_ddNS7_10__identityEEEvT0_T1_T2_T3_T4_T6_E12temp_storage+80];
	add.f64 	%fd333, %fd331, %fd332;
	ld.shared.f64 	%fd334, [_ZZN3cub18CUB_300001_SM_10006detail6reduce28DeviceReduceSingleTileKernelINS2_10policy_hubIdjN4cuda3std3__44plusIdEEE10Policy1000EN6thrust24THRUST_300001_SM_1000_NS6detail15normal_iteratorINSD_10device_ptrIdEEEEPdjS9_ddNS7_10__identityEEEvT0_T1_T2_T3_T4_T6_E12temp_storage+88];
	add.f64 	%fd335, %fd333, %fd334;
	ld.shared.f64 	%fd336, [_ZZN3cub18CUB_300001_SM_10006detail6reduce28DeviceReduceSingleTileKernelINS2_10policy_hubIdjN4cuda3std3__44plusIdEEE10Policy1000EN6thrust24THRUST_300001_SM_1000_NS6detail15normal_iteratorINSD_10device_ptrIdEEEEPdjS9_ddNS7_10__identityEEEvT0_T1_T2_T3_T4_T6_E12temp_storage+96];
	add.f64 	%fd337, %fd335, %fd336;
	ld.shared.f64 	%fd338, [_ZZN3cub18CUB_300001_SM_10006detail6reduce28DeviceReduceSingleTileKernelINS2_10policy_hubIdjN4cuda3std3__44plusIdEEE10Policy1000EN6thrust24THRUST_300001_SM_1000_NS6detail15normal_iteratorINSD_10device_ptrIdEEEEPdjS9_ddNS7_10__identityEEEvT0_T1_T2_T3_T4_T6_E12temp_storage+104];
	add.f64 	%fd339, %fd337, %fd338;
	ld.shared.f64 	%fd340, [_ZZN3cub18CUB_300001_SM_10006detail6reduce28DeviceReduceSingleTileKernelINS2_10policy_hubIdjN4cuda3std3__44plusIdEEE10Policy1000EN6thrust24THRUST_300001_SM_1000_NS6detail15normal_iteratorINSD_10device_ptrIdEEEEPdjS9_ddNS7_10__identityEEEvT0_T1_T2_T3_T4_T6_E12temp_storage+112];
	add.f64 	%fd341, %fd339, %fd340;
	ld.shared.f64 	%fd342, [_ZZN3cub18CUB_300001_SM_10006detail6reduce28DeviceReduceSingleTileKernelINS2_10policy_hubIdjN4cuda3std3__44plusIdEEE10Policy1000EN6thrust24THRUST_300001_SM_1000_NS6detail15normal_iteratorINSD_10device_ptrIdEEEEPdjS9_ddNS7_10__identityEEEvT0_T1_T2_T3_T4_T6_E12temp_storage+120];
	add.f64 	%fd343, %fd341, %fd342;
	ld.shared.f64 	%fd344, [_ZZN3cub18CUB_300001_SM_10006detail6reduce28DeviceReduceSingleTileKernelINS2_10policy_hubIdjN4cuda3std3__44plusIdEEE10Policy1000EN6thrust24THRUST_300001_SM_1000_NS6detail15normal_iteratorINSD_10device_ptrIdEEEEPdjS9_ddNS7_10__identityEEEvT0_T1_T2_T3_T4_T6_E12temp_storage+128];
	add.f64 	%fd345, %fd343, %fd344;
	ld.shared.f64 	%fd346, [_ZZN3cub18CUB_300001_SM_10006detail6reduce28DeviceReduceSingleTileKernelINS2_10policy_hubIdjN4cuda3std3__44plusIdEEE10Policy1000EN6thrust24THRUST_300001_SM_1000_NS6detail15normal_iteratorINSD_10device_ptrIdEEEEPdjS9_ddNS7_10__identityEEEvT0_T1_T2_T3_T4_T6_E12temp_storage+136];
	add.f64 	%fd347, %fd345, %fd346;
	ld.shared.f64 	%fd348, [_ZZN3cub18CUB_300001_SM_10006detail6reduce28DeviceReduceSingleTileKernelINS2_10policy_hubIdjN4cuda3std3__44plusIdEEE10Policy1000EN6thrust24THRUST_300001_SM_1000_NS6detail15normal_iteratorINSD_10device_ptrIdEEEEPdjS9_ddNS7_10__identityEEEvT0_T1_T2_T3_T4_T6_E12temp_storage+144];
	add.f64 	%fd349, %fd347, %fd348;
	ld.shared.f64 	%fd350, [_ZZN3cub18CUB_300001_SM_10006detail6reduce28DeviceReduceSingleTileKernelINS2_10policy_hubIdjN4cuda3std3__44plusIdEEE10Policy1000EN6thrust24THRUST_300001_SM_1000_NS6detail15normal_iteratorINSD_10device_ptrIdEEEEPdjS9_ddNS7_10__identityEEEvT0_T1_T2_T3_T4_T6_E12temp_storage+152];
	add.f64 	%fd351, %fd349, %fd350;
	ld.shared.f64 	%fd352, [_ZZN3cub18CUB_300001_SM_10006detail6reduce28DeviceReduceSingleTileKernelINS2_10policy_hubIdjN4cuda3std3__44plusIdEEE10Policy1000EN6thrust24THRUST_300001_SM_1000_NS6detail15normal_iteratorINSD_10device_ptrIdEEEEPdjS9_ddNS7_10__identityEEEvT0_T1_T2_T3_T4_T6_E12temp_storage+160];
	add.f64 	%fd353, %fd351, %fd352;
	ld.shared.f64 	%fd354, [_ZZN3cub18CUB_300001_SM_10006detail6reduce28DeviceReduceSingleTileKernelINS2_10policy_hubIdjN4cuda3std3__44plusIdEEE10Policy1000EN6thrust24THRUST_300001_SM_1000_NS6detail15normal_iteratorINSD_10device_ptrIdEEEEPdjS9_ddNS7_10__identityEEEvT0_T1_T2_T3_T4_T6_E12temp_storage+168];
	add.f64 	%fd355, %fd353, %fd354;
	ld.shared.f64 	%fd356, [_ZZN3cub18CUB_300001_SM_10006detail6reduce28DeviceReduceSingleTileKernelINS2_10policy_hubIdjN4cuda3std3__44plusIdEEE10Policy1000EN6thrust24THRUST_300001_SM_1000_NS6detail15normal_iteratorINSD_10device_ptrIdEEEEPdjS9_ddNS7_10__identityEEEvT0_T1_T2_T3_T4_T6_E12temp_storage+176];
	add.f64 	%fd379, %fd355, %fd356;
	bra.uni 	$L__BB4_50;
$L__BB4_24:
	// begin inline asm
	mov.u32 %r151, %laneid;
	// end inline asm
	and.b32  	%r202, %r1, 992;
	add.s32 	%r203, %r202, 32;
	setp.gt.u32 	%p35, %r203, %r51;
	not.b32 	%r204, %r202;
	add.s32 	%r205, %r51, %r204;
	selp.b32 	%r200, %r205, 31, %p35;
	mov.b64 	%rd92, %fd367;
	mov.b64 	{%r153, %r158}, %rd92;
	mov.b32 	%r159, 1;
	mov.b32 	%r201, -1;
	// begin inline asm
	shfl.sync.down.b32 %r152, %r153, %r159, %r200, %r201;
	// end inline asm
	// begin inline asm
	shfl.sync.down.b32 %r157, %r158, %r159, %r200, %r201;
	// end inline asm
	mov.b64 	%rd93, {%r152, %r157};
	mov.b64 	%fd237, %rd93;
	setp.lt.s32 	%p36, %r151, %r200;
	add.f64 	%fd238, %fd367, %fd237;
	selp.f64 	%fd239, %fd238, %fd367, %p36;
	mov.b64 	%rd94, %fd239;
	mov.b64 	{%r163, %r168}, %rd94;
	mov.b32 	%r169, 2;
	// begin inline asm
	shfl.sync.down.b32 %r162, %r163, %r169, %r200, %r201;
	// end inline asm
	// begin inline asm
	shfl.sync.down.b32 %r167, %r168, %r169, %r200, %r201;
	// end inline asm
	mov.b64 	%rd95, {%r162, %r167};
	mov.b64 	%fd240, %rd95;
	add.s32 	%r206, %r151, 2;
	setp.gt.s32 	%p37, %r206, %r200;
	add.f64 	%fd241, %fd239, %fd240;
	selp.f64 	%fd242, %fd239, %fd241, %p37;
	mov.b64 	%rd96, %fd242;
	mov.b64 	{%r173, %r178}, %rd96;
	mov.b32 	%r179, 4;
	// begin inline asm
	shfl.sync.down.b32 %r172, %r173, %r179, %r200, %r201;
	// end inline asm
	// begin inline asm
	shfl.sync.down.b32 %r177, %r178, %r179, %r200, %r201;
	// end inline asm
	mov.b64 	%rd97, {%r172, %r177};
	mov.b64 	%fd243, %rd97;
	add.s32 	%r207, %r151, 4;
	setp.gt.s32 	%p38, %r207, %r200;
	add.f64 	%fd244, %fd242, %fd243;
	selp.f64 	%fd245, %fd242, %fd244, %p38;
	mov.b64 	%rd98, %fd245;
	mov.b64 	{%r183, %r188}, %rd98;
	mov.b32 	%r189, 8;
	// begin inline asm
	shfl.sync.down.b32 %r182, %r183, %r189, %r200, %r201;
	// end inline asm
	// begin inline asm
	shfl.sync.down.b32 %r187, %r188, %r189, %r200, %r201;
	// end inline asm
	mov.b64 	%rd99, {%r182, %r187};
	mov.b64 	%fd246, %rd99;
	add.s32 	%r208, %r151, 8;
	setp.gt.s32 	%p39, %r208, %r200;
	add.f64 	%fd247, %fd245, %fd246;
	selp.f64 	%fd248, %fd245, %fd247, %p39;
	mov.b64 	%rd100, %fd248;
	mov.b64 	{%r193, %r198}, %rd100;
	mov.b32 	%r199, 16;
	// begin inline asm
	shfl.sync.down.b32 %r192, %r193, %r199, %r200, %r201;
	// end inline asm
	// begin inline asm
	shfl.sync.down.b32 %r197, %r198, %r199, %r200, %r201;
	// end inline asm
	mov.b64 	%rd101, {%r192, %r197};
	mov.b64 	%fd249, %rd101;
	add.s32 	%r209, %r151, 16;
	setp.gt.s32 	%p40, %r209, %r200;
	add.f64 	%fd250, %fd248, %fd249;
	selp.f64 	%fd379, %fd248, %fd250, %p40;
	setp.ne.s32 	%p41, %r151, 0;
	@%p41 bra 	$L__BB4_26;
	shr.u32 	%r210, %r1, 2;
	and.b32  	%r211, %r210, 248;
	mov.u32 	%r212, _ZZN3cub18CUB_300001_SM_10006detail6reduce28DeviceReduceSingleTileKernelINS2_10policy_hubIdjN4cuda3std3__44plusIdEEE10Policy1000EN6thrust24THRUST_300001_SM_1000_NS6detail15normal_iteratorINSD_10device_ptrIdEEEEPdjS9_ddNS7_10__identityEEEvT0_T1_T2_T3_T4_T6_E12temp_storage;
	add.s32 	%r213, %r212, %r211;
	st.shared.f64 	[%r213+24], %fd379;
$L__BB4_26:
	bar.sync 	0;
	setp.ne.s32 	%p42, %r1, 0;
	@%p42 bra 	$L__BB4_50;
	setp.gt.u32 	%p43, %r51, 32;
	ld.shared.f64 	%fd251, [_ZZN3cub18CUB_300001_SM_10006detail6reduce28DeviceReduceSingleTileKernelINS2_10policy_hubIdjN4cuda3std3__44plusIdEEE10Policy1000EN6thrust24THRUST_300001_SM_1000_NS6detail15normal_iteratorINSD_10device_ptrIdEEEEPdjS9_ddNS7_10__identityEEEvT0_T1_T2_T3_T4_T6_E12temp_storage+32];
	add.f64 	%fd252, %fd379, %fd251;
	selp.f64 	%fd253, %fd252, %fd379, %p43;
	setp.gt.u32 	%p44, %r51, 64;
	ld.shared.f64 	%fd254, [_ZZN3cub18CUB_300001_SM_10006detail6reduce28DeviceReduceSingleTileKernelINS2_10policy_hubIdjN4cuda3std3__44plusIdEEE10Policy1000EN6thrust24THRUST_300001_SM_1000_NS6detail15normal_iteratorINSD_10device_ptrIdEEEEPdjS9_ddNS7_10__identityEEEvT0_T1_T2_T3_T4_T6_E12temp_storage+40];
	add.f64 	%fd255, %fd254, %fd253;
	selp.f64 	%fd256, %fd255, %fd253, %p44;
	setp.gt.u32 	%p45, %r51, 96;
	ld.shared.f64 	%fd257, [_ZZN3cub18CUB_300001_SM_10006detail6reduce28DeviceReduceSingleTileKernelINS2_10policy_hubIdjN4cuda3std3__44plusIdEEE10Policy1000EN6thrust24THRUST_300001_SM_1000_NS6detail15normal_iteratorINSD_10device_ptrIdEEEEPdjS9_ddNS7_10__identityEEEvT0_T1_T2_T3_T4_T6_E12temp_storage+48];
	add.f64 	%fd258, %fd257, %fd256;
	selp.f64 	%fd259, %fd258, %fd256, %p45;
	setp.gt.u32 	%p46, %r51, 128;
	ld.shared.f64 	%fd260, [_ZZN3cub18CUB_300001_SM_10006detail6reduce28DeviceReduceSingleTileKernelINS2_10policy_hubIdjN4cuda3std3__44plusIdEEE10Policy1000EN6thrust24THRUST_300001_SM_1000_NS6detail15normal_iteratorINSD_10device_ptrIdEEEEPdjS9_ddNS7_10__identityEEEvT0_T1_T2_T3_T4_T6_E12temp_storage+56];
	add.f64 	%fd261, %fd260, %fd259;
	selp.f64 	%fd262, %fd261, %fd259, %p46;
	setp.gt.u32 	%p47, %r51, 160;
	ld.shared.f64 	%fd263, [_ZZN3cub18CUB_300001_SM_10006detail6reduce28DeviceReduceSingleTileKernelINS2_10policy_hubIdjN4cuda3std3__44plusIdEEE10Policy1000EN6thrust24THRUST_300001_SM_1000_NS6detail15normal_iteratorINSD_10device_ptrIdEEEEPdjS9_ddNS7_10__identityEEEvT0_T1_T2_T3_T4_T6_E12temp_storage+64];
	add.f64 	%fd264, %fd263, %fd262;
	selp.f64 	%fd265, %fd264, %fd262, %p47;
	setp.gt.u32 	%p48, %r51, 192;
	ld.shared.f64 	%fd266, [_ZZN3cub18CUB_300001_SM_10006detail6reduce28DeviceReduceSingleTileKernelINS2_10policy_hubIdjN4cuda3std3__44plusIdEEE10Policy1000EN6thrust24THRUST_300001_SM_1000_NS6detail15normal_iteratorINSD_10device_ptrIdEEEEPdjS9_ddNS7_10__identityEEEvT0_T1_T2_T3_T4_T6_E12temp_storage+72];
	add.f64 	%fd267, %fd266, %fd265;
	selp.f64 	%fd268, %fd267, %fd265, %p48;
	setp.gt.u32 	%p49, %r51, 224;
	ld.shared.f64 	%fd269, [_ZZN3cub18CUB_300001_SM_10006detail6reduce28DeviceReduceSingleTileKernelINS2_10policy_hubIdjN4cuda3std3__44plusIdEEE10Policy1000EN6thrust24THRUST_300001_SM_1000_NS6detail15normal_iteratorINSD_10device_ptrIdEEEEPdjS9_ddNS7_10__identityEEEvT0_T1_T2_T3_T4_T6_E12temp_storage+80];
	add.f64 	%fd270, %fd269, %fd268;
	selp.f64 	%fd271, %fd270, %fd268, %p49;
	setp.gt.u32 	%p50, %r51, 256;
	ld.shared.f64 	%fd272, [_ZZN3cub18CUB_300001_SM_10006detail6reduce28DeviceReduceSingleTileKernelINS2_10policy_hubIdjN4cuda3std3__44plusIdEEE10Policy1000EN6thrust24THRUST_300001_SM_1000_NS6detail15normal_iteratorINSD_10device_ptrIdEEEEPdjS9_ddNS7_10__identityEEEvT0_T1_T2_T3_T4_T6_E12temp_storage+88];
	add.f64 	%fd273, %fd272, %fd271;
	selp.f64 	%fd274, %fd273, %fd271, %p50;
	setp.gt.u32 	%p51, %r51, 288;
	ld.shared.f64 	%fd275, [_ZZN3cub18CUB_300001_SM_10006detail6reduce28DeviceReduceSingleTileKernelINS2_10policy_hubIdjN4cuda3std3__44plusIdEEE10Policy1000EN6thrust24THRUST_300001_SM_1000_NS6detail15normal_iteratorINSD_10device_ptrIdEEEEPdjS9_ddNS7_10__identityEEEvT0_T1_T2_T3_T4_T6_E12temp_storage+96];
	add.f64 	%fd276, %fd275, %fd274;
	selp.f64 	%fd277, %fd276, %fd274, %p51;
	setp.gt.u32 	%p52, %r51, 320;
	ld.shared.f64 	%fd278, [_ZZN3cub18CUB_300001_SM_10006detail6reduce28DeviceReduceSingleTileKernelINS2_10policy_hubIdjN4cuda3std3__44plusIdEEE10Policy1000EN6thrust24THRUST_300001_SM_1000_NS6detail15normal_iteratorINSD_10device_ptrIdEEEEPdjS9_ddNS7_10__identityEEEvT0_T1_T2_T3_T4_T6_E12temp_storage+104];
	add.f64 	%fd279, %fd278, %fd277;
	selp.f64 	%fd280, %fd279, %fd277, %p52;
	setp.gt.u32 	%p53, %r51, 352;
	ld.shared.f64 	%fd281, [_ZZN3cub18CUB_300001_SM_10006detail6reduce28DeviceReduceSingleTileKernelINS2_10policy_hubIdjN4cuda3std3__44plusIdEEE10Policy1000EN6thrust24THRUST_300001_SM_1000_NS6detail15normal_iteratorINSD_10device_ptrIdEEEEPdjS9_ddNS7_10__identityEEEvT0_T1_T2_T3_T4_T6_E12temp_storage+112];
	add.f64 	%fd282, %fd281, %fd280;
	selp.f64 	%fd283, %fd282, %fd280, %p53;
	setp.gt.u32 	%p54, %r51, 384;
	ld.shared.f64 	%fd284, [_ZZN3cub18CUB_300001_SM_10006detail6reduce28DeviceReduceSingleTileKernelINS2_10policy_hubIdjN4cuda3std3__44plusIdEEE10Policy1000EN6thrust24THRUST_300001_SM_1000_NS6detail15normal_iteratorINSD_10device_ptrIdEEEEPdjS9_ddNS7_10__identityEEEvT0_T1_T2_T3_T4_T6_E12temp_storage+120];
	add.f64 	%fd285, %fd284, %fd283;
	selp.f64 	%fd286, %fd285, %fd283, %p54;
	setp.gt.u32 	%p55, %r51, 416;
	ld.shared.f64 	%fd287, [_ZZN3cub18CUB_300001_SM_10006detail6reduce28DeviceReduceSingleTileKernelINS2_10policy_hubIdjN4cuda3std3__44plusIdEEE10Policy1000EN6thrust24THRUST_300001_SM_1000_NS6detail15normal_iteratorINSD_10device_ptrIdEEEEPdjS9_ddNS7_10__identityEEEvT0_T1_T2_T3_T4_T6_E12temp_storage+128];
	add.f64 	%fd288, %fd287, %fd286;
	selp.f64 	%fd289, %fd288, %fd286, %p55;
	setp.gt.u32 	%p56, %r51, 448;
	ld.shared.f64 	%fd290, [_ZZN3cub18CUB_300001_SM_10006detail6reduce28DeviceReduceSingleTileKernelINS2_10policy_hubIdjN4cuda3std3__44plusIdEEE10Policy1000EN6thrust24THRUST_300001_SM_1000_NS6detail15normal_iteratorINSD_10device_ptrIdEEEEPdjS9_ddNS7_10__identityEEEvT0_T1_T2_T3_T4_T6_E12temp_storage+136];
	add.f64 	%fd291, %fd290, %fd289;
	selp.f64 	%fd292, %fd291, %fd289, %p56;
	setp.gt.u32 	%p57, %r51, 480;
	ld.shared.f64 	%fd293, [_ZZN3cub18CUB_300001_SM_10006detail6reduce28DeviceReduceSingleTileKernelINS2_10policy_hubIdjN4cuda3std3__44plusIdEEE10Policy1000EN6thrust24THRUST_300001_SM_1000_NS6detail15normal_iteratorINSD_10device_ptrIdEEEEPdjS9_ddNS7_10__identityEEEvT0_T1_T2_T3_T4_T6_E12temp_storage+144];
	add.f64 	%fd294, %fd293, %fd292;
	selp.f64 	%fd295, %fd294, %fd292, %p57;
	setp.gt.u32 	%p58, %r51, 512;
	ld.shared.f64 	%fd296, [_ZZN3cub18CUB_300001_SM_10006detail6reduce28DeviceReduceSingleTileKernelINS2_10policy_hubIdjN4cuda3std3__44plusIdEEE10Policy1000EN6thrust24THRUST_300001_SM_1000_NS6detail15normal_iteratorINSD_10device_ptrIdEEEEPdjS9_ddNS7_10__identityEEEvT0_T1_T2_T3_T4_T6_E12temp_storage+152];
	add.f64 	%fd297, %fd296, %fd295;
	selp.f64 	%fd298, %fd297, %fd295, %p58;
	setp.gt.u32 	%p59, %r51, 544;
	ld.shared.f64 	%fd299, [_ZZN3cub18CUB_300001_SM_10006detail6reduce28DeviceReduceSingleTileKernelINS2_10policy_hubIdjN4cuda3std3__44plusIdEEE10Policy1000EN6thrust24THRUST_300001_SM_1000_NS6detail15normal_iteratorINSD_10device_ptrIdEEEEPdjS9_ddNS7_10__identityEEEvT0_T1_T2_T3_T4_T6_E12temp_storage+160];
	add.f64 	%fd300, %fd299, %fd298;
	selp.f64 	%fd301, %fd300, %fd298, %p59;
	setp.gt.u32 	%p60, %r51, 576;
	ld.shared.f64 	%fd302, [_ZZN3cub18CUB_300001_SM_10006detail6reduce28DeviceReduceSingleTileKernelINS2_10policy_hubIdjN4cuda3std3__44plusIdEEE10Policy1000EN6thrust24THRUST_300001_SM_1000_NS6detail15normal_iteratorINSD_10device_ptrIdEEEEPdjS9_ddNS7_10__identityEEEvT0_T1_T2_T3_T4_T6_E12temp_storage+168];
	add.f64 	%fd303, %fd302, %fd301;
	selp.f64 	%fd304, %fd303, %fd301, %p60;
	setp.gt.u32 	%p61, %r51, 608;
	ld.shared.f64 	%fd305, [_ZZN3cub18CUB_300001_SM_10006detail6reduce28DeviceReduceSingleTileKernelINS2_10policy_hubIdjN4cuda3std3__44plusIdEEE10Policy1000EN6thrust24THRUST_300001_SM_1000_NS6detail15normal_iteratorINSD_10device_ptrIdEEEEPdjS9_ddNS7_10__identityEEEvT0_T1_T2_T3_T4_T6_E12temp_storage+176];
	add.f64 	%fd306, %fd305, %fd304;
	selp.f64 	%fd379, %fd306, %fd304, %p61;
	bra.uni 	$L__BB4_50;
$L__BB4_28:
	mov.u32 	%r21, %tid.x;
	mul.wide.u32 	%rd11, %r21, 8;
	add.s64 	%rd12, %rd2, %rd11;
	ld.global.f64 	%fd43, [%rd12];
	ld.global.f64 	%fd44, [%rd12+5120];
	ld.global.f64 	%fd45, [%rd12+10240];
	ld.global.f64 	%fd46, [%rd12+15360];
	ld.global.f64 	%fd47, [%rd12+20480];
	ld.global.f64 	%fd48, [%rd12+25600];
	ld.global.f64 	%fd49, [%rd12+30720];
	ld.global.f64 	%fd50, [%rd12+35840];
	add.f64 	%fd51, %fd43, %fd44;
	add.f64 	%fd52, %fd51, %fd45;
	add.f64 	%fd53, %fd52, %fd46;
	add.f64 	%fd54, %fd53, %fd47;
	add.f64 	%fd55, %fd54, %fd48;
	add.f64 	%fd56, %fd55, %fd49;
	add.f64 	%fd378, %fd56, %fd50;
	add.s32 	%r22, %r51, -5120;
	setp.lt.u32 	%p3, %r22, 5120;
	mov.b32 	%r279, 5120;
	@%p3 bra 	$L__BB4_32;
	mov.b32 	%r279, 5120;
$L__BB4_30:
	add.s32 	%r54, %r21, %r279;
	mul.wide.u32 	%rd13, %r54, 8;
	add.s64 	%rd14, %rd2, %rd13;
	ld.global.f64 	%fd57, [%rd14];
	ld.global.f64 	%fd58, [%rd14+5120];
	ld.global.f64 	%fd59, [%rd14+10240];
	ld.global.f64 	%fd60, [%rd14+15360];
	ld.global.f64 	%fd61, [%rd14+20480];
	ld.global.f64 	%fd62, [%rd14+25600];
	ld.global.f64 	%fd63, [%rd14+30720];
	ld.global.f64 	%fd64, [%rd14+35840];
	add.f64 	%fd65, %fd378, %fd57;
	add.f64 	%fd66, %fd65, %fd58;
	add.f64 	%fd67, %fd66, %fd59;
	add.f64 	%fd68, %fd67, %fd60;
	add.f64 	%fd69, %fd68, %fd61;
	add.f64 	%fd70, %fd69, %fd62;
	add.f64 	%fd71, %fd70, %fd63;
	add.f64 	%fd378, %fd71, %fd64;
	sub.s32 	%r55, %r51, %r279;
	setp.lt.u32 	%p4, %r55, 5120;
	@%p4 bra 	$L__BB4_46;
	add.s32 	%r279, %r279, 5120;
	setp.le.u32 	%p5, %r279, %r22;
	@%p5 bra 	$L__BB4_30;
$L__BB4_32:
	setp.le.u32 	%p6, %r51, %r279;
	sub.s32 	%r56, %r51, %r279;
	setp.ge.s32 	%p7, %r21, %r56;
	or.pred  	%p8, %p6, %p7;
	@%p8 bra 	$L__BB4_46;
	not.b32 	%r58, %r21;
	add.s32 	%r59, %r51, %r58;
	sub.s32 	%r60, %r59, %r279;
	mul.hi.u32 	%r61, %r60, -858993459;
	shr.u32 	%r62, %r61, 9;
	add.s32 	%r26, %r62, 1;
	and.b32  	%r27, %r26, 15;
	setp.lt.u32 	%p9, %r60, 9600;
	mov.u32 	%r284, %r21;
	@%p9 bra 	$L__BB4_37;
	or.b32  	%r282, %r21, 5120;
	add.s32 	%r281, %r21, %r279;
	and.b32  	%r63, %r26, 16777200;
	neg.s32 	%r280, %r63;
$L__BB4_35:
	.pragma "nounroll";
	mul.wide.u32 	%rd15, %r281, 8;
	add.s64 	%rd16, %rd2, %rd15;
	ld.global.f64 	%fd73, [%rd16];
	add.f64 	%fd74, %fd378, %fd73;
	add.s32 	%r64, %r281, 640;
	mul.wide.u32 	%rd17, %r64, 8;
	add.s64 	%rd18, %rd2, %rd17;
	ld.global.f64 	%fd75, [%rd18];
	add.f64 	%fd76, %fd74, %fd75;
	add.s32 	%r65, %r281, 1280;
	mul.wide.u32 	%rd19, %r65, 8;
	add.s64 	%rd20, %rd2, %rd19;
	ld.global.f64 	%fd77, [%rd20];
	add.f64 	%fd78, %fd76, %fd77;
	add.s32 	%r66, %r281, 1920;
	mul.wide.u32 	%rd21, %r66, 8;
	add.s64 	%rd22, %rd2, %rd21;
	ld.global.f64 	%fd79, [%rd22];
	add.f64 	%fd80, %fd78, %fd79;
	add.s32 	%r67, %r281, 2560;
	mul.wide.u32 	%rd23, %r67, 8;
	add.s64 	%rd24, %rd2, %rd23;
	ld.global.f64 	%fd81, [%rd24];
	add.f64 	%fd82, %fd80, %fd81;
	add.s32 	%r68, %r281, 3200;
	mul.wide.u32 	%rd25, %r68, 8;
	add.s64 	%rd26, %rd2, %rd25;
	ld.global.f64 	%fd83, [%rd26];
	add.f64 	%fd84, %fd82, %fd83;
	add.s32 	%r69, %r281, 3840;
	mul.wide.u32 	%rd27, %r69, 8;
	add.s64 	%rd28, %rd2, %rd27;
	ld.global.f64 	%fd85, [%rd28];
	add.f64 	%fd86, %fd84, %fd85;
	add.s32 	%r70, %r281, 4480;
	mul.wide.u32 	%rd29, %r70, 8;
	add.s64 	%rd30, %rd2, %rd29;
	ld.global.f64 	%fd87, [%rd30];
	add.f64 	%fd88, %fd86, %fd87;
	add.s32 	%r71, %r281, 5120;
	mul.wide.u32 	%rd31, %r71, 8;
	add.s64 	%rd32, %rd2, %rd31;
	ld.global.f64 	%fd89, [%rd32];
	add.f64 	%fd90, %fd88, %fd89;
	add.s32 	%r72, %r281, 5760;
	mul.wide.u32 	%rd33, %r72, 8;
	add.s64 	%rd34, %rd2, %rd33;
	ld.global.f64 	%fd91, [%rd34];
	add.f64 	%fd92, %fd90, %fd91;
	add.s32 	%r73, %r281, 6400;
	mul.wide.u32 	%rd35, %r73, 8;
	add.s64 	%rd36, %rd2, %rd35;
	ld.global.f64 	%fd93, [%rd36];
	add.f64 	%fd94, %fd92, %fd93;
	add.s32 	%r74, %r281, 7040;
	mul.wide.u32 	%rd37, %r74, 8;
	add.s64 	%rd38, %rd2, %rd37;
	ld.global.f64 	%fd95, [%rd38];
	add.f64 	%fd96, %fd94, %fd95;
	add.s32 	%r75, %r281, 7680;
	mul.wide.u32 	%rd39, %r75, 8;
	add.s64 	%rd40, %rd2, %rd39;
	ld.global.f64 	%fd97, [%rd40];
	add.f64 	%fd98, %fd96, %fd97;
	add.s32 	%r76, %r281, 8320;
	mul.wide.u32 	%rd41, %r76, 8;
	add.s64 	%rd42, %rd2, %rd41;
	ld.global.f64 	%fd99, [%rd42];
	add.f64 	%fd100, %fd98, %fd99;
	add.s32 	%r77, %r281, 8960;
	mul.wide.u32 	%rd43, %r77, 8;
	add.s64 	%rd44, %rd2, %rd43;
	ld.global.f64 	%fd101, [%rd44];
	add.f64 	%fd102, %fd100, %fd101;
	add.s32 	%r78, %r281, 9600;
	mul.wide.u32 	%rd45, %r78, 8;
	add.s64 	%rd46, %rd2, %rd45;
	ld.global.f64 	%fd103, [%rd46];
	add.f64 	%fd378, %fd102, %fd103;
	add.s32 	%r282, %r282, 10240;
	add.s32 	%r281, %r281, 10240;
	add.s32 	%r280, %r280, 16;
	setp.ne.s32 	%p10, %r280, 0;
	@%p10 bra 	$L__BB4_35;
	add.s32 	%r284, %r282, -5120;
$L__BB4_37:
	setp.eq.s32 	%p11, %r27, 0;
	@%p11 bra 	$L__BB4_46;
	and.b32  	%r39, %r26, 7;
	setp.lt.u32 	%p12, %r27, 8;
	@%p12 bra 	$L__BB4_40;
	add.s32 	%r79, %r284, %r279;
	mul.wide.u32 	%rd47, %r79, 8;
	add.s64 	%rd48, %rd2, %rd47;
	ld.global.f64 	%fd105, [%rd48];
	add.f64 	%fd106, %fd378, %fd105;
	add.s32 	%r80, %r79, 640;
	mul.wide.u32 	%rd49, %r80, 8;
	add.s64 	%rd50, %rd2, %rd49;
	ld.global.f64 	%fd107, [%rd50];
	add.f64 	%fd108, %fd106, %fd107;
	add.s32 	%r81, %r79, 1280;
	mul.wide.u32 	%rd51, %r81, 8;
	add.s64 	%rd52, %rd2, %rd51;
	ld.global.f64 	%fd109, [%rd52];
	add.f64 	%fd110, %fd108, %fd109;
	add.s32 	%r82, %r79, 1920;
	mul.wide.u32 	%rd53, %r82, 8;
	add.s64 	%rd54, %rd2, %rd53;
	ld.global.f64 	%fd111, [%rd54];
	add.f64 	%fd112, %fd110, %fd111;
	add.s32 	%r83, %r79, 2560;
	mul.wide.u32 	%rd55, %r83, 8;
	add.s64 	%rd56, %rd2, %rd55;
	ld.global.f64 	%fd113, [%rd56];
	add.f64 	%fd114, %fd112, %fd113;
	add.s32 	%r84, %r79, 3200;
	mul.wide.u32 	%rd57, %r84, 8;
	add.s64 	%rd58, %rd2, %rd57;
	ld.global.f64 	%fd115, [%rd58];
	add.f64 	%fd116, %fd114, %fd115;
	add.s32 	%r85, %r79, 3840;
	mul.wide.u32 	%rd59, %r85, 8;
	add.s64 	%rd60, %rd2, %rd59;
	ld.global.f64 	%fd117, [%rd60];
	add.f64 	%fd118, %fd116, %fd117;
	add.s32 	%r86, %r79, 4480;
	mul.wide.u32 	%rd61, %r86, 8;
	add.s64 	%rd62, %rd2, %rd61;
	ld.global.f64 	%fd119, [%rd62];
	add.f64 	%fd378, %fd118, %fd119;
	add.s32 	%r284, %r284, 5120;
$L__BB4_40:
	setp.eq.s32 	%p13, %r39, 0;
	@%p13 bra 	$L__BB4_46;
	and.b32  	%r42, %r26, 3;
	setp.lt.u32 	%p14, %r39, 4;
	@%p14 bra 	$L__BB4_43;
	add.s32 	%r87, %r284, %r279;
	mul.wide.u32 	%rd63, %r87, 8;
	add.s64 	%rd64, %rd2, %rd63;
	ld.global.f64 	%fd121, [%rd64];
	add.f64 	%fd122, %fd378, %fd121;
	add.s32 	%r88, %r87, 640;
	mul.wide.u32 	%rd65, %r88, 8;
	add.s64 	%rd66, %rd2, %rd65;
	ld.global.f64 	%fd123, [%rd66];
	add.f64 	%fd124, %fd122, %fd123;
	add.s32 	%r89, %r87, 1280;
	mul.wide.u32 	%rd67, %r89, 8;
	add.s64 	%rd68, %rd2, %rd67;
	ld.global.f64 	%fd125, [%rd68];
	add.f64 	%fd126, %fd124, %fd125;
	add.s32 	%r90, %r87, 1920;
	mul.wide.u32 	%rd69, %r90, 8;
	add.s64 	%rd70, %rd2, %rd69;
	ld.global.f64 	%fd127, [%rd70];
	add.f64 	%fd378, %fd126, %fd127;
	add.s32 	%r284, %r284, 2560;
$L__BB4_43:
	setp.eq.s32 	%p15, %r42, 0;
	@%p15 bra 	$L__BB4_46;
	add.s32 	%r287, %r284, %r279;
	neg.s32 	%r286, %r42;
$L__BB4_45:
	.pragma "nounroll";
	mul.wide.u32 	%rd71, %r287, 8;
	add.s64 	%rd72, %rd2, %rd71;
	ld.global.f64 	%fd128, [%rd72];
	add.f64 	%fd378, %fd378, %fd128;
	add.s32 	%r287, %r287, 640;
	add.s32 	%r286, %r286, 1;
	setp.ne.s32 	%p16, %r286, 0;
	@%p16 bra 	$L__BB4_45;
$L__BB4_46:
	// begin inline asm
	mov.u32 %r91, %laneid;
	// end inline asm
	mov.b64 	%rd73, %fd378;
	mov.b64 	{%r93, %r98}, %rd73;
	mov.b32 	%r99, 1;
	mov.b32 	%r140, 31;
	mov.b32 	%r141, -1;
	// begin inline asm
	shfl.sync.down.b32 %r92, %r93, %r99, %r140, %r141;
	// end inline asm
	// begin inline asm
	shfl.sync.down.b32 %r97, %r98, %r99, %r140, %r141;
	// end inline asm
	mov.b64 	%rd74, {%r92, %r97};
	mov.b64 	%fd129, %rd74;
	setp.gt.s32 	%p17, %r91, 30;
	add.f64 	%fd130, %fd378, %fd129;
	selp.f64 	%fd131, %fd378, %fd130, %p17;
	mov.b64 	%rd75, %fd131;
	mov.b64 	{%r103, %r108}, %rd75;
	mov.b32 	%r109, 2;
	// begin inline asm
	shfl.sync.down.b32 %r102, %r103, %r109, %r140, %r141;
	// end inline asm
	// begin inline asm
	shfl.sync.down.b32 %r107, %r108, %r109, %r140, %r141;
	// end inline asm
	mov.b64 	%rd76, {%r102, %r107};
	mov.b64 	%fd132, %rd76;
	setp.gt.s32 	%p18, %r91, 29;
	add.f64 	%fd133, %fd131, %fd132;
	selp.f64 	%fd134, %fd131, %fd133, %p18;
	mov.b64 	%rd77, %fd134;
	mov.b64 	{%r113, %r118}, %rd77;
	mov.b32 	%r119, 4;
	// begin inline asm
	shfl.sync.down.b32 %r112, %r113, %r119, %r140, %r141;
	// end inline asm
	// begin inline asm
	shfl.sync.down.b32 %r117, %r118, %r119, %r140, %r141;
	// end inline asm
	mov.b64 	%rd78, {%r112, %r117};
	mov.b64 	%fd135, %rd78;
	setp.gt.s32 	%p19, %r91, 27;
	add.f64 	%fd136, %fd134, %fd135;
	selp.f64 	%fd137, %fd134, %fd136, %p19;
	mov.b64 	%rd79, %fd137;
	mov.b64 	{%r123, %r128}, %rd79;
	mov.b32 	%r129, 8;
	// begin inline asm
	shfl.sync.down.b32 %r122, %r123, %r129, %r140, %r141;
	// end inline asm
	// begin inline asm
	shfl.sync.down.b32 %r127, %r128, %r129, %r140, %r141;
	// end inline asm
	mov.b64 	%rd80, {%r122, %r127};
	mov.b64 	%fd138, %rd80;
	setp.gt.s32 	%p20, %r91, 23;
	add.f64 	%fd139, %fd137, %fd138;
	selp.f64 	%fd140, %fd137, %fd139, %p20;
	mov.b64 	%rd81, %fd140;
	mov.b64 	{%r133, %r138}, %rd81;
	mov.b32 	%r139, 16;
	// begin inline asm
	shfl.sync.down.b32 %r132, %r133, %r139, %r140, %r141;
	// end inline asm
	// begin inline asm
	shfl.sync.down.b32 %r137, %r138, %r139, %r140, %r141;
	// end inline asm
	mov.b64 	%rd82, {%r132, %r137};
	mov.b64 	%fd141, %rd82;
	setp.gt.s32 	%p21, %r91, 15;
	add.f64 	%fd38, %fd140, %fd141;
	selp.f64 	%fd379, %fd140, %fd38, %p21;
	setp.ne.s32 	%p22, %r91, 0;
	@%p22 bra 	$L__BB4_48;
	shr.u32 	%r142, %r21, 2;
	and.b32  	%r143, %r142, 248;
	mov.u32 	%r144, _ZZN3cub18CUB_300001_SM_10006detail6reduce28DeviceReduceSingleTileKernelINS2_10policy_hubIdjN4cuda3std3__44plusIdEEE10Policy1000EN6thrust24THRUST_300001_SM_1000_NS6detail15normal_iteratorINSD_10device_ptrIdEEEEPdjS9_ddNS7_10__identityEEEvT0_T1_T2_T3_T4_T6_E12temp_storage;
	add.s32 	%r145, %r144, %r143;
	st.shared.f64 	[%r145+24], %fd38;
$L__BB4_48:
	bar.sync 	0;
	setp.ne.s32 	%p23, %r21, 0;
	@%p23 bra 	$L__BB4_50;
	ld.shared.f64 	%fd142, [_ZZN3cub18CUB_300001_SM_10006detail6reduce28DeviceReduceSingleTileKernelINS2_10policy_hubIdjN4cuda3std3__44plusIdEEE10Policy1000EN6thrust24THRUST_300001_SM_1000_NS6detail15normal_iteratorINSD_10device_ptrIdEEEEPdjS9_ddNS7_10__identityEEEvT0_T1_T2_T3_T4_T6_E12temp_storage+32];
	add.f64 	%fd143, %fd379, %fd142;
	ld.shared.f64 	%fd144, [_ZZN3cub18CUB_300001_SM_10006detail6reduce28DeviceReduceSingleTileKernelINS2_10policy_hubIdjN4cuda3std3__44plusIdEEE10Policy1000EN6thrust24THRUST_300001_SM_1000_NS6detail15normal_iteratorINSD_10device_ptrIdEEEEPdjS9_ddNS7_10__identityEEEvT0_T1_T2_T3_T4_T6_E12temp_storage+40];
	add.f64 	%fd145, %fd143, %fd144;
	ld.shared.f64 	%fd146, [_ZZN3cub18CUB_300001_SM_10006detail6reduce28DeviceReduceSingleTileKernelINS2_10policy_hubIdjN4cuda3std3__44plusIdEEE10Policy1000EN6thrust24THRUST_300001_SM_1000_NS6detail15normal_iteratorINSD_10device_ptrIdEEEEPdjS9_ddNS7_10__identityEEEvT0_T1_T2_T3_T4_T6_E12temp_storage+48];
	add.f64 	%fd147, %fd145, %fd146;
	ld.shared.f64 	%fd148, [_ZZN3cub18CUB_300001_SM_10006detail6reduce28DeviceReduceSingleTileKernelINS2_10policy_hubIdjN4cuda3std3__44plusIdEEE10Policy1000EN6thrust24THRUST_300001_SM_1000_NS6detail15normal_iteratorINSD_10device_ptrIdEEEEPdjS9_ddNS7_10__identityEEEvT0_T1_T2_T3_T4_T6_E12temp_storage+56];
	add.f64 	%fd149, %fd147, %fd148;
	ld.shared.f64 	%fd150, [_ZZN3cub18CUB_300001_SM_10006detail6reduce28DeviceReduceSingleTileKernelINS2_10policy_hubIdjN4cuda3std3__44plusIdEEE10Policy1000EN6thrust24THRUST_300001_SM_1000_NS6detail15normal_iteratorINSD_10device_ptrIdEEEEPdjS9_ddNS7_10__identityEEEvT0_T1_T2_T3_T4_T6_E12temp_storage+64];
	add.f64 	%fd151, %fd149, %fd150;
	ld.shared.f64 	%fd152, [_ZZN3cub18CUB_300001_SM_10006detail6reduce28DeviceReduceSingleTileKernelINS2_10policy_hubIdjN4cuda3std3__44plusIdEEE10Policy1000EN6thrust24THRUST_300001_SM_1000_NS6detail15normal_iteratorINSD_10device_ptrIdEEEEPdjS9_ddNS7_10__identityEEEvT0_T1_T2_T3_T4_T6_E12temp_storage+72];
	add.f64 	%fd153, %fd151, %fd152;
	ld.shared.f64 	%fd154, [_ZZN3cub18CUB_300001_SM_10006detail6reduce28DeviceReduceSingleTileKernelINS2_10policy_hubIdjN4cuda3std3__44plusIdEEE10Policy1000EN6thrust24THRUST_300001_SM_1000_NS6detail15normal_iteratorINSD_10device_ptrIdEEEEPdjS9_ddNS7_10__identityEEEvT0_T1_T2_T3_T4_T6_E12temp_storage+80];
	add.f64 	%fd155, %fd153, %fd154;
	ld.shared.f64 	%fd156, [_ZZN3cub18CUB_300001_SM_10006detail6reduce28DeviceReduceSingleTileKernelINS2_10policy_hubIdjN4cuda3std3__44plusIdEEE10Policy1000EN6thrust24THRUST_300001_SM_1000_NS6detail15normal_iteratorINSD_10device_ptrIdEEEEPdjS9_ddNS7_10__identityEEEvT0_T1_T2_T3_T4_T6_E12temp_storage+88];
	add.f64 	%fd157, %fd155, %fd156;
	ld.shared.f64 	%fd158, [_ZZN3cub18CUB_300001_SM_10006detail6reduce28DeviceReduceSingleTileKernelINS2_10policy_hubIdjN4cuda3std3__44plusIdEEE10Policy1000EN6thrust24THRUST_300001_SM_1000_NS6detail15normal_iteratorINSD_10device_ptrIdEEEEPdjS9_ddNS7_10__identityEEEvT0_T1_T2_T3_T4_T6_E12temp_storage+96];
	add.f64 	%fd159, %fd157, %fd158;
	ld.shared.f64 	%fd160, [_ZZN3cub18CUB_300001_SM_10006detail6reduce28DeviceReduceSingleTileKernelINS2_10policy_hubIdjN4cuda3std3__44plusIdEEE10Policy1000EN6thrust24THRUST_300001_SM_1000_NS6detail15normal_iteratorINSD_10device_ptrIdEEEEPdjS9_ddNS7_10__identityEEEvT0_T1_T2_T3_T4_T6_E12temp_storage+104];
	add.f64 	%fd161, %fd159, %fd160;
	ld.shared.f64 	%fd162, [_ZZN3cub18CUB_300001_SM_10006detail6reduce28DeviceReduceSingleTileKernelINS2_10policy_hubIdjN4cuda3std3__44plusIdEEE10Policy1000EN6thrust24THRUST_300001_SM_1000_NS6detail15normal_iteratorINSD_10device_ptrIdEEEEPdjS9_ddNS7_10__identityEEEvT0_T1_T2_T3_T4_T6_E12temp_storage+112];
	add.f64 	%fd163, %fd161, %fd162;
	ld.shared.f64 	%fd164, [_ZZN3cub18CUB_300001_SM_10006detail6reduce28DeviceReduceSingleTileKernelINS2_10policy_hubIdjN4cuda3std3__44plusIdEEE10Policy1000EN6thrust24THRUST_300001_SM_1000_NS6detail15normal_iteratorINSD_10device_ptrIdEEEEPdjS9_ddNS7_10__identityEEEvT0_T1_T2_T3_T4_T6_E12temp_storage+120];
	add.f64 	%fd165, %fd163, %fd164;
	ld.shared.f64 	%fd166, [_ZZN3cub18CUB_300001_SM_10006detail6reduce28DeviceReduceSingleTileKernelINS2_10policy_hubIdjN4cuda3std3__44plusIdEEE10Policy1000EN6thrust24THRUST_300001_SM_1000_NS6detail15normal_iteratorINSD_10device_ptrIdEEEEPdjS9_ddNS7_10__identityEEEvT0_T1_T2_T3_T4_T6_E12temp_storage+128];
	add.f64 	%fd167, %fd165, %fd166;
	ld.shared.f64 	%fd168, [_ZZN3cub18CUB_300001_SM_10006detail6reduce28DeviceReduceSingleTileKernelINS2_10policy_hubIdjN4cuda3std3__44plusIdEEE10Policy1000EN6thrust24THRUST_300001_SM_1000_NS6detail15normal_iteratorINSD_10device_ptrIdEEEEPdjS9_ddNS7_10__identityEEEvT0_T1_T2_T3_T4_T6_E12temp_storage+136];
	add.f64 	%fd169, %fd167, %fd168;
	ld.shared.f64 	%fd170, [_ZZN3cub18CUB_300001_SM_10006detail6reduce28DeviceReduceSingleTileKernelINS2_10policy_hubIdjN4cuda3std3__44plusIdEEE10Policy1000EN6thrust24THRUST_300001_SM_1000_NS6detail15normal_iteratorINSD_10device_ptrIdEEEEPdjS9_ddNS7_10__identityEEEvT0_T1_T2_T3_T4_T6_E12temp_storage+144];
	add.f64 	%fd171, %fd169, %fd170;
	ld.shared.f64 	%fd172, [_ZZN3cub18CUB_300001_SM_10006detail6reduce28DeviceReduceSingleTileKernelINS2_10policy_hubIdjN4cuda3std3__44plusIdEEE10Policy1000EN6thrust24THRUST_300001_SM_1000_NS6detail15normal_iteratorINSD_10device_ptrIdEEEEPdjS9_ddNS7_10__identityEEEvT0_T1_T2_T3_T4_T6_E12temp_storage+152];
	add.f64 	%fd173, %fd171, %fd172;
	ld.shared.f64 	%fd174, [_ZZN3cub18CUB_300001_SM_10006detail6reduce28DeviceReduceSingleTileKernelINS2_10policy_hubIdjN4cuda3std3__44plusIdEEE10Policy1000EN6thrust24THRUST_300001_SM_1000_NS6detail15normal_iteratorINSD_10device_ptrIdEEEEPdjS9_ddNS7_10__identityEEEvT0_T1_T2_T3_T4_T6_E12temp_storage+160];
	add.f64 	%fd175, %fd173, %fd174;
	ld.shared.f64 	%fd176, [_ZZN3cub18CUB_300001_SM_10006detail6reduce28DeviceReduceSingleTileKernelINS2_10policy_hubIdjN4cuda3std3__44plusIdEEE10Policy1000EN6thrust24THRUST_300001_SM_1000_NS6detail15normal_iteratorINSD_10device_ptrIdEEEEPdjS9_ddNS7_10__identityEEEvT0_T1_T2_T3_T4_T6_E12temp_storage+168];
	add.f64 	%fd177, %fd175, %fd176;
	ld.shared.f64 	%fd178, [_ZZN3cub18CUB_300001_SM_10006detail6reduce28DeviceReduceSingleTileKernelINS2_10policy_hubIdjN4cuda3std3__44plusIdEEE10Policy1000EN6thrust24THRUST_300001_SM_1000_NS6detail15normal_iteratorINSD_10device_ptrIdEEEEPdjS9_ddNS7_10__identityEEEvT0_T1_T2_T3_T4_T6_E12temp_storage+176];
	add.f64 	%fd379, %fd177, %fd178;
$L__BB4_50:
	mov.u32 	%r269, %tid.x;
	setp.ne.s32 	%p69, %r269, 0;
	@%p69 bra 	$L__BB4_52;
	add.f64 	%fd357, %fd42, %fd379;
	st.global.f64 	[%rd1], %fd357;
$L__BB4_52:
	ret;

}
	// .globl	_ZN3cub18CUB_300001_SM_10006detail6reduce18DeviceReduceKernelINS2_10policy_hubIdjN4cuda3std3__44plusIdEEE10Policy1000EN6thrust24THRUST_300001_SM_1000_NS6detail15normal_iteratorINSD_10device_ptrIdEEEEjS9_dNS7_10__identityEEEvT0_PT3_T1_NS0_13GridEvenShareISN_EET2_T4_
.visible .entry _ZN3cub18CUB_300001_SM_10006detail6reduce18DeviceReduceKernelINS2_10policy_hubIdjN4cuda3std3__44plusIdEEE10Policy1000EN6thrust24THRUST_300001_SM_1000_NS6detail15normal_iteratorINSD_10device_ptrIdEEEEjS9_dNS7_10__identityEEEvT0_PT3_T1_NS0_13GridEvenShareISN_EET2_T4_(
	.param .align 8 .b8 _ZN3cub18CUB_300001_SM_10006detail6reduce18DeviceReduceKernelINS2_10policy_hubIdjN4cuda3std3__44plusIdEEE10Policy1000EN6thrust24THRUST_300001_SM_1000_NS6detail15normal_iteratorINSD_10device_ptrIdEEEEjS9_dNS7_10__identityEEEvT0_PT3_T1_NS0_13GridEvenShareISN_EET2_T4__param_0[8],
	.param .u64 .ptr .align 1 _ZN3cub18CUB_300001_SM_10006detail6reduce18DeviceReduceKernelINS2_10policy_hubIdjN4cuda3std3__44plusIdEEE10Policy1000EN6thrust24THRUST_300001_SM_1000_NS6detail15normal_iteratorINSD_10device_ptrIdEEEEjS9_dNS7_10__identityEEEvT0_PT3_T1_NS0_13GridEvenShareISN_EET2_T4__param_1,
	.param .u32 _ZN3cub18CUB_300001_SM_10006detail6reduce18DeviceReduceKernelINS2_10policy_hubIdjN4cuda3std3__44plusIdEEE10Policy1000EN6thrust24THRUST_300001_SM_1000_NS6detail15normal_iteratorINSD_10device_ptrIdEEEEjS9_dNS7_10__identityEEEvT0_PT3_T1_NS0_13GridEvenShareISN_EET2_T4__param_2,
	.param .align 4 .b8 _ZN3cub18CUB_300001_SM_10006detail6reduce18DeviceReduceKernelINS2_10policy_hubIdjN4cuda3std3__44plusIdEEE10Policy1000EN6thrust24THRUST_300001_SM_1000_NS6detail15normal_iteratorINSD_10device_ptrIdEEEEjS9_dNS7_10__identityEEEvT0_PT3_T1_NS0_13GridEvenShareISN_EET2_T4__param_3[40],
	.param .align 1 .b8 _ZN3cub18CUB_300001_SM_10006detail6reduce18DeviceReduceKernelINS2_10policy_hubIdjN4cuda3std3__44plusIdEEE10Policy1000EN6thrust24THRUST_300001_SM_1000_NS6detail15normal_iteratorINSD_10device_ptrIdEEEEjS9_dNS7_10__identityEEEvT0_PT3_T1_NS0_13GridEvenShareISN_EET2_T4__param_4[1],
	.param .align 1 .b8 _ZN3cub18CUB_300001_SM_10006detail6reduce18DeviceReduceKernelINS2_10policy_hubIdjN4cuda3std3__44plusIdEEE10Policy1000EN6thrust24THRUST_300001_SM_1000_NS6detail15normal_iteratorINSD_10device_ptrIdEEEEjS9_dNS7_10__identityEEEvT0_PT3_T1_NS0_13GridEvenShareISN_EET2_T4__param_5[1]
)
.maxntid 640
{
	.reg .pred 	%p<69>;
	.reg .b16 	%rs<4>;
	.reg .b32 	%r<356>;
	.reg .b64 	%rd<160>;
	.reg .b64 	%fd<376>;
	// demoted variable
	.shared .align 8 .b8 _ZZN3cub18CUB_300001_SM_10006detail6reduce18DeviceReduceKernelINS2_10policy_hubIdjN4cuda3std3__44plusIdEEE10Policy1000EN6thrust24THRUST_300001_SM_1000_NS6detail15normal_iteratorINSD_10device_ptrIdEEEEjS9_dNS7_10__identityEEEvT0_PT3_T1_NS0_13GridEvenShareISN_EET2_T4_E12temp_storage[192];
	ld.param.u32 	%r1, [_ZN3cub18CUB_300001_SM_10006detail6reduce18DeviceReduceKernelINS2_10policy_hubIdjN4cuda3std3__44plusIdEEE10Policy1000EN6thrust24THRUST_300001_SM_1000_NS6detail15normal_iteratorINSD_10device_ptrIdEEEEjS9_dNS7_10__identityEEEvT0_PT3_T1_NS0_13GridEvenShareISN_EET2_T4__param_3+20];
	ld.param.u32 	%r2, [_ZN3cub18CUB_300001_SM_10006detail6reduce18DeviceReduceKernelINS2_10policy_hubIdjN4cuda3std3__44plusIdEEE10Policy1000EN6thrust24THRUST_300001_SM_1000_NS6detail15normal_iteratorINSD_10device_ptrIdEEEEjS9_dNS7_10__identityEEEvT0_PT3_T1_NS0_13GridEvenShareISN_EET2_T4__param_3+24];
	ld.param.u64 	%rd3, [_ZN3cub18CUB_300001_SM_10006detail6reduce18DeviceReduceKernelINS2_10policy_hubIdjN4cuda3std3__44plusIdEEE10Policy1000EN6thrust24THRUST_300001_SM_1000_NS6detail15normal_iteratorINSD_10device_ptrIdEEEEjS9_dNS7_10__identityEEEvT0_PT3_T1_NS0_13GridEvenShareISN_EET2_T4__param_0];
	cvta.to.global.u64 	%rd1, %rd3;
	mov.u32 	%r3, %ctaid.x;
	mul.lo.s32 	%r4, %r2, 5120;
	mul.lo.s32 	%r347, %r3, 5120;
	sub.s32 	%r6, %r1, %r347;
	setp.gt.u32 	%p1, %r6, 5119;
	@%p1 bra 	$L__BB5_26;
	mov.u32 	%r7, %tid.x;
	setp.ge.u32 	%p23, %r7, %r6;
	mov.f64 	%fd364, 0d0000000000000000;
	mov.u32 	%r338, %r7;
	@%p23 bra 	$L__BB5_3;
	add.s32 	%r181, %r347, %r7;
	mul.wide.u32 	%rd76, %r181, 8;
	add.s64 	%rd77, %rd1, %rd76;
	ld.global.f64 	%fd364, [%rd77];
	add.s32 	%r338, %r7, 640;
$L__BB5_3:
	setp.ge.u32 	%p24, %r338, %r6;
	@%p24 bra 	$L__BB5_17;
	not.b32 	%r182, %r338;
	add.s32 	%r183, %r1, %r182;
	sub.s32 	%r184, %r183, %r347;
	mul.hi.u32 	%r185, %r184, -858993459;
	shr.u32 	%r186, %r185, 9;
	add.s32 	%r10, %r186, 1;
	and.b32  	%r11, %r10, 15;
	setp.lt.u32 	%p25, %r184, 9600;
	@%p25 bra 	$L__BB5_8;
	add.s32 	%r337, %r338, 5120;
	add.s32 	%r336, %r338, %r347;
	and.b32  	%r187, %r10, 16777200;
	neg.s32 	%r335, %r187;
$L__BB5_6:
	.pragma "nounroll";
	mul.wide.u32 	%rd78, %r336, 8;
	add.s64 	%rd79, %rd1, %rd78;
	ld.global.f64 	%fd179, [%rd79];
	add.f64 	%fd180, %fd364, %fd179;
	add.s32 	%r188, %r336, 640;
	mul.wide.u32 	%rd80, %r188, 8;
	add.s64 	%rd81, %rd1, %rd80;
	ld.global.f64 	%fd181, [%rd81];
	add.f64 	%fd182, %fd180, %fd181;
	add.s32 	%r189, %r336, 1280;
	mul.wide.u32 	%rd82, %r189, 8;
	add.s64 	%rd83, %rd1, %rd82;
	ld.global.f64 	%fd183, [%rd83];
	add.f64 	%fd184, %fd182, %fd183;
	add.s32 	%r190, %r336, 1920;
	mul.wide.u32 	%rd84, %r190, 8;
	add.s64 	%rd85, %rd1, %rd84;
	ld.global.f64 	%fd185, [%rd85];
	add.f64 	%fd186, %fd184, %fd185;
	add.s32 	%r191, %r336, 2560;
	mul.wide.u32 	%rd86, %r191, 8;
	add.s64 	%rd87, %rd1, %rd86;
	ld.global.f64 	%fd187, [%rd87];
	add.f64 	%fd188, %fd186, %fd187;
	add.s32 	%r192, %r336, 3200;
	mul.wide.u32 	%rd88, %r192, 8;
	add.s64 	%rd89, %rd1, %rd88;
	ld.global.f64 	%fd189, [%rd89];
	add.f64 	%fd190, %fd188, %fd189;
	add.s32 	%r193, %r336, 3840;
	mul.wide.u32 	%rd90, %r193, 8;
	add.s64 	%rd91, %rd1, %rd90;
	ld.global.f64 	%fd191, [%rd91];
	add.f64 	%fd192, %fd190, %fd191;
	add.s32 	%r194, %r336, 4480;
	mul.wide.u32 	%rd92, %r194, 8;
	add.s64 	%rd93, %rd1, %rd92;
	ld.global.f64 	%fd193, [%rd93];
	add.f64 	%fd194, %fd192, %fd193;
	add.s32 	%r195, %r336, 5120;
	mul.wide.u32 	%rd94, %r195, 8;
	add.s64 	%rd95, %rd1, %rd94;
	ld.global.f64 	%fd195, [%rd95];
	add.f64 	%fd196, %fd194, %fd195;
	add.s32 	%r196, %r336, 5760;
	mul.wide.u32 	%rd96, %r196, 8;
	add.s64 	%rd97, %rd1, %rd96;
	ld.global.f64 	%fd197, [%rd97];
	add.f64 	%fd198, %fd196, %fd197;
	add.s32 	%r197, %r336, 6400;
	mul.wide.u32 	%rd98, %r197, 8;
	add.s64 	%rd99, %rd1, %rd98;
	ld.global.f64 	%fd199, [%rd99];
	add.f64 	%fd200, %fd198, %fd199;
	add.s32 	%r198, %r336, 7040;
	mul.wide.u32 	%rd100, %r198, 8;
	add.s64 	%rd101, %rd1, %rd100;
	ld.global.f64 	%fd201, [%rd101];
	add.f64 	%fd202, %fd200, %fd201;
	add.s32 	%r199, %r336, 7680;
	mul.wide.u32 	%rd102, %r199, 8;
	add.s64 	%rd103, %rd1, %rd102;
	ld.global.f64 	%fd203, [%rd103];
	add.f64 	%fd204, %fd202, %fd203;
	add.s32 	%r200, %r336, 8320;
	mul.wide.u32 	%rd104, %r200, 8;
	add.s64 	%rd105, %rd1, %rd104;
	ld.global.f64 	%fd205, [%rd105];
	add.f64 	%fd206, %fd204, %fd205;
	add.s32 	%r201, %r336, 8960;
	mul.wide.u32 	%rd106, %r201, 8;
	add.s64 	%rd107, %rd1, %rd106;
	ld.global.f64 	%fd207, [%rd107];
	add.f64 	%fd208, %fd206, %fd207;
	add.s32 	%r202, %r336, 9600;
	mul.wide.u32 	%rd108, %r202, 8;
	add.s64 	%rd109, %rd1, %rd108;
	ld.global.f64 	%fd209, [%rd109];
	add.f64 	%fd364, %fd208, %fd209;
	add.s32 	%r337, %r337, 10240;
	add.s32 	%r336, %r336, 10240;
	add.s32 	%r335, %r335, 16;
	setp.ne.s32 	%p26, %r335, 0;
	@%p26 bra 	$L__BB5_6;
	add.s32 	%r338, %r337, -5120;
$L__BB5_8:
	setp.eq.s32 	%p27, %r11, 0;
	@%p27 bra 	$L__BB5_17;
	and.b32  	%r23, %r10, 7;
	setp.lt.u32 	%p28, %r11, 8;
	@%p28 bra 	$L__BB5_11;
	add.s32 	%r203, %r338, %r347;
	mul.wide.u32 	%rd110, %r203, 8;
	add.s64 	%rd111, %rd1, %rd110;
	ld.global.f64 	%fd211, [%rd111];
	add.f64 	%fd212, %fd364, %fd211;
	add.s32 	%r204, %r203, 640;
	mul.wide.u32 	%rd112, %r204, 8;
	add.s64 	%rd113, %rd1, %rd112;
	ld.global.f64 	%fd213, [%rd113];
	add.f64 	%fd214, %fd212, %fd213;
	add.s32 	%r205, %r203, 1280;
	mul.wide.u32 	%rd114, %r205, 8;
	add.s64 	%rd115, %rd1, %rd114;
	ld.global.f64 	%fd215, [%rd115];
	add.f64 	%fd216, %fd214, %fd215;
	add.s32 	%r206, %r203, 1920;
	mul.wide.u32 	%rd116, %r206, 8;
	add.s64 	%rd117, %rd1, %rd116;
	ld.global.f64 	%fd217, [%rd117];
	add.f64 	%fd218, %fd216, %fd217;
	add.s32 	%r207, %r203, 2560;
	mul.wide.u32 	%rd118, %r207, 8;
	add.s64 	%rd119, %rd1, %rd118;
	ld.global.f64 	%fd219, [%rd119];
	add.f64 	%fd220, %fd218, %fd219;
	add.s32 	%r208, %r203, 3200;
	mul.wide.u32 	%rd120, %r208, 8;
	add.s64 	%rd121, %rd1, %rd120;
	ld.global.f64 	%fd221, [%rd121];
	add.f64 	%fd222, %fd220, %fd221;
	add.s32 	%r209, %r203, 3840;
	mul.wide.u32 	%rd122, %r209, 8;
	add.s64 	%rd123, %rd1, %rd122;
	ld.global.f64 	%fd223, [%rd123];
	add.f64 	%fd224, %fd222, %fd223;
	add.s32 	%r210, %r203, 4480;
	mul.wide.u32 	%rd124, %r210, 8;
	add.s64 	%rd125, %rd1, %rd124;
	ld.global.f64 	%fd225, [%rd125];
	add.f64 	%fd364, %fd224, %fd225;
	add.s32 	%r338, %r338, 5120;
$L__BB5_11:
	setp.eq.s32 	%p29, %r23, 0;
	@%p29 bra 	$L__BB5_17;
	and.b32  	%r26, %r10, 3;
	setp.lt.u32 	%p30, %r23, 4;
	@%p30 bra 	$L__BB5_14;
	add.s32 	%r211, %r338, %r347;
	mul.wide.u32 	%rd126, %r211, 8;
	add.s64 	%rd127, %rd1, %rd126;
	ld.global.f64 	%fd227, [%rd127];
	add.f64 	%fd228, %fd364, %fd227;
	add.s32 	%r212, %r211, 640;
	mul.wide.u32 	%rd128, %r212, 8;
	add.s64 	%rd129, %rd1, %rd128;
	ld.global.f64 	%fd229, [%rd129];
	add.f64 	%fd230, %fd228, %fd229;
	add.s32 	%r213, %r211, 1280;
	mul.wide.u32 	%rd130, %r213, 8;
	add.s64 	%rd131, %rd1, %rd130;
	ld.global.f64 	%fd231, [%rd131];
	add.f64 	%fd232, %fd230, %fd231;
	add.s32 	%r214, %r211, 1920;
	mul.wide.u32 	%rd132, %r214, 8;
	add.s64 	%rd133, %rd1, %rd132;
	ld.global.f64 	%fd233, [%rd133];
	add.f64 	%fd364, %fd232, %fd233;
	add.s32 	%r338, %r338, 2560;
$L__BB5_14:
	setp.eq.s32 	%p31, %r26, 0;
	@%p31 bra 	$L__BB5_17;
	add.s32 	%r342, %r338, %r347;
	neg.s32 	%r341, %r26;
$L__BB5_16:
	.pragma "nounroll";
	mul.wide.u32 	%rd134, %r342, 8;
	add.s64 	%rd135, %rd1, %rd134;
	ld.global.f64 	%fd234, [%rd135];
	add.f64 	%fd364, %fd364, %fd234;
	add.s32 	%r342, %r342, 640;
	add.s32 	%r341, %r341, 1;
	setp.ne.s32 	%p32, %r341, 0;
	@%p32 bra 	$L__BB5_16;
$L__BB5_17:
	setp.lt.u32 	%p33, %r6, 640;
	@%p33 bra 	$L__BB5_22;
	// begin inline asm
	mov.u32 %r278, %laneid;
	// end inline asm
	mov.b64 	%rd146, %fd364;
	mov.b64 	{%r280, %r285}, %rd146;
	mov.b32 	%r286, 1;
	mov.b32 	%r327, 31;
	mov.b32 	%r328, -1;
	// begin inline asm
	shfl.sync.down.b32 %r279, %r280, %r286, %r327, %r328;
	// end inline asm
	// begin inline asm
	shfl.sync.down.b32 %r284, %r285, %r286, %r327, %r328;
	// end inline asm
	mov.b64 	%rd147, {%r279, %r284};
	mov.b64 	%fd305, %rd147;
	setp.gt.s32 	%p61, %r278, 30;
	add.f64 	%fd306, %fd364, %fd305;
	selp.f64 	%fd307, %fd364, %fd306, %p61;
	mov.b64 	%rd148, %fd307;
	mov.b64 	{%r290, %r295}, %rd148;
	mov.b32 	%r296, 2;
	// begin inline asm
	shfl.sync.down.b32 %r289, %r290, %r296, %r327, %r328;
	// end inline asm
	// begin inline asm
	shfl.sync.down.b32 %r294, %r295, %r296, %r327, %r328;
	// end inline asm
	mov.b64 	%rd149, {%r289, %r294};
	mov.b64 	%fd308, %rd149;
	setp.gt.s32 	%p62, %r278, 29;
	add.f64 	%fd309, %fd307, %fd308;
	selp.f64 	%fd310, %fd307, %fd309, %p62;
	mov.b64 	%rd150, %fd310;
	mov.b64 	{%r300, %r305}, %rd150;
	mov.b32 	%r306, 4;
	// begin inline asm
	shfl.sync.down.b32 %r299, %r300, %r306, %r327, %r328;
	// end inline asm
	// begin inline asm
	shfl.sync.down.b32 %r304, %r305, %r306, %r327, %r328;
	// end inline asm
	mov.b64 	%rd151, {%r299, %r304};
	mov.b64 	%fd311, %rd151;
	setp.gt.s32 	%p63, %r278, 27;
	add.f64 	%fd312, %fd310, %fd311;
	selp.f64 	%fd313, %fd310, %fd312, %p63;
	mov.b64 	%rd152, %fd313;
	mov.b64 	{%r310, %r315}, %rd152;
	mov.b32 	%r316, 8;
	// begin inline asm
	shfl.sync.down.b32 %r309, %r310, %r316, %r327, %r328;
	// end inline asm
	// begin inline asm
	shfl.sync.down.b32 %r314, %r315, %r316, %r327, %r328;
	// end inline asm
	mov.b64 	%rd153, {%r309, %r314};
	mov.b64 	%fd314, %rd153;
	setp.gt.s32 	%p64, %r278, 23;
	add.f64 	%fd315, %fd313, %fd314;
	selp.f64 	%fd316, %fd313, %fd315, %p64;
	mov.b64 	%rd154, %fd316;
	mov.b64 	{%r320, %r325}, %rd154;
	mov.b32 	%r326, 16;
	// begin inline asm
	shfl.sync.down.b32 %r319, %r320, %r326, %r327, %r328;
	// end inline asm
	// begin inline asm
	shfl.sync.down.b32 %r324, %r325, %r326, %r327, %r328;
	// end inline asm
	mov.b64 	%rd155, {%r319, %r324};
	mov.b64 	%fd317, %rd155;
	setp.gt.s32 	%p65, %r278, 15;
	add.f64 	%fd16, %fd316, %fd317;
	selp.f64 	%fd375, %fd316, %fd16, %p65;
	setp.ne.s32 	%p66, %r278, 0;
	@%p66 bra 	$L__BB5_20;
	shr.u32 	%r329, %r7, 2;
	and.b32  	%r330, %r329, 248;
	mov.u32 	%r331, _ZZN3cub18CUB_300001_SM_10006detail6reduce18DeviceReduceKernelINS2_10policy_hubIdjN4cuda3std3__44plusIdEEE10Policy1000EN6thrust24THRUST_300001_SM_1000_NS6detail15normal_iteratorINSD_10device_ptrIdEEEEjS9_dNS7_10__identityEEEvT0_PT3_T1_NS0_13GridEvenShareISN_EET2_T4_E12temp_storage;
	add.s32 	%r332, %r331, %r330;
	st.shared.f64 	[%r332+24], %fd16;
$L__BB5_20:
	bar.sync 	0;
	setp.ne.s32 	%p67, %r7, 0;
	@%p67 bra 	$L__BB5_48;
	ld.shared.f64 	%fd318, [_ZZN3cub18CUB_300001_SM_10006detail6reduce18DeviceReduceKernelINS2_10policy_hubIdjN4cuda3std3__44plusIdEEE10Policy1000EN6thrust24THRUST_300001_SM_1000_NS6detail15normal_iteratorINSD_10device_ptrIdEEEEjS9_dNS7_10__identityEEEvT0_PT3_T1_NS0_13GridEvenShareISN_EET2_T4_E12temp_storage+32];
	add.f64 	%fd319, %fd375, %fd318;
	ld.shared.f64 	%fd320, [_ZZN3cub18CUB_300001_SM_10006detail6reduce18DeviceReduceKernelINS2_10policy_hubIdjN4cuda3std3__44plusIdEEE10Policy1000EN6thrust24THRUST_300001_SM_1000_NS6detail15normal_iteratorINSD_10device_ptrIdEEEEjS9_dNS7_10__identityEEEvT0_PT3_T1_NS0_13GridEvenShareISN_EET2_T4_E12temp_storage+40];
	add.f64 	%fd321, %fd319, %fd320;
	ld.shared.f64 	%fd322, [_ZZN3cub18CUB_300001_SM_10006detail6reduce18DeviceReduceKernelINS2_10policy_hubIdjN4cuda3std3__44plusIdEEE10Policy1000EN6thrust24THRUST_300001_SM_1000_NS6detail15normal_iteratorINSD_10device_ptrIdEEEEjS9_dNS7_10__identityEEEvT0_PT3_T1_NS0_13GridEvenShareISN_EET2_T4_E12temp_storage+48];
	add.f64 	%fd323, %fd321, %fd322;
	ld.shared.f64 	%fd324, [_ZZN3cub18CUB_300001_SM_10006detail6reduce18DeviceReduceKernelINS2_10policy_hubIdjN4cuda3std3__44plusIdEEE10Policy1000EN6thrust24THRUST_300001_SM_1000_NS6detail15normal_iteratorINSD_10device_ptrIdEEEEjS9_dNS7_10__identityEEEvT0_PT3_T1_NS0_13GridEvenShareISN_EET2_T4_E12temp_storage+56];
	add.f64 	%fd325, %fd323, %fd324;
	ld.shared.f64 	%fd326, [_ZZN3cub18CUB_300001_SM_10006detail6reduce18DeviceReduceKernelINS2_10policy_hubIdjN4cuda3std3__44plusIdEEE10Policy1000EN6thrust24THRUST_300001_SM_1000_NS6detail15normal_iteratorINSD_10device_ptrIdEEEEjS9_dNS7_10__identityEEEvT0_PT3_T1_NS0_13GridEvenShareISN_EET2_T4_E12temp_storage+64];
	add.f64 	%fd327, %fd325, %fd326;
	ld.shared.f64 	%fd328, [_ZZN3cub18CUB_300001_SM_10006detail6reduce18DeviceReduceKernelINS2_10policy_hubIdjN4cuda3std3__44plusIdEEE10Policy1000EN6thrust24THRUST_300001_SM_1000_NS6detail15normal_iteratorINSD_10device_ptrIdEEEEjS9_dNS7_10__identityEEEvT0_PT3_T1_NS0_13GridEvenShareISN_EET2_T4_E12temp_storage+72];
	add.f64 	%fd329, %fd327, %fd328;
	ld.shared.f64 	%fd330, [_ZZN3cub18CUB_300001_SM_10006detail6reduce18DeviceReduceKernelINS2_10policy_hubIdjN4cuda3std3__44plusIdEEE10Policy1000EN6thrust24THRUST_300001_SM_1000_NS6detail15normal_iteratorINSD_10device_ptrIdEEEEjS9_dNS7_10__identityEEEvT0_PT3_T1_NS0_13GridEvenShareISN_EET2_T4_E12temp_storage+80];
	add.f64 	%fd331, %fd329, %fd330;
	ld.shared.f64 	%fd332, [_ZZN3cub18CUB_300001_SM_10006detail6reduce18DeviceReduceKernelINS2_10policy_hubIdjN4cuda3std3__44plusIdEEE10Policy1000EN6thrust24THRUST_300001_SM_1000_NS6detail15normal_iteratorINSD_10device_ptrIdEEEEjS9_dNS7_10__identityEEEvT0_PT3_T1_NS0_13GridEvenShareISN_EET2_T4_E12temp_storage+88];
	add.f64 	%fd333, %fd331, %fd332;
	ld.shared.f64 	%fd334, [_ZZN3cub18CUB_300001_SM_10006detail6reduce18DeviceReduceKernelINS2_10policy_hubIdjN4cuda3std3__44plusIdEEE10Policy1000EN6thrust24THRUST_300001_SM_1000_NS6detail15normal_iteratorINSD_10device_ptrIdEEEEjS9_dNS7_10__identityEEEvT0_PT3_T1_NS0_13GridEvenShareISN_EET2_T4_E12temp_storage+96];
	add.f64 	%fd335, %fd333, %fd334;
	ld.shared.f64 	%fd336, [_ZZN3cub18CUB_300001_SM_10006detail6reduce18DeviceReduceKernelINS2_10policy_hubIdjN4cuda3std3__44plusIdEEE10Policy1000EN6thrust24THRUST_300001_SM_1000_NS6detail15normal_iteratorINSD_10device_ptrIdEEEEjS9_dNS7_10__identityEEEvT0_PT3_T1_NS0_13GridEvenShareISN_EET2_T4_E12temp_storage+104];
	add.f64 	%fd337, %fd335, %fd336;
	ld.shared.f64 	%fd338, [_ZZN3cub18CUB_300001_SM_10006detail6reduce18DeviceReduceKernelINS2_10policy_hubIdjN4cuda3std3__44plusIdEEE10Policy1000EN6thrust24THRUST_300001_SM_1000_NS6detail15normal_iteratorINSD_10device_ptrIdEEEEjS9_dNS7_10__identityEEEvT0_PT3_T1_NS0_13GridEvenShareISN_EET2_T4_E12temp_storage+112];
	add.f64 	%fd339, %fd337, %fd338;
	ld.shared.f64 	%fd340, [_ZZN3cub18CUB_300001_SM_10006detail6reduce18DeviceReduceKernelINS2_10policy_hubIdjN4cuda3std3__44plusIdEEE10Policy1000EN6thrust24THRUST_300001_SM_1000_NS6detail15normal_iteratorINSD_10device_ptrIdEEEEjS9_dNS7_10__identityEEEvT0_PT3_T1_NS0_13GridEvenShareISN_EET2_T4_E12temp_storage+120];
	add.f64 	%fd341, %fd339, %fd340;
	ld.shared.f64 	%fd342, [_ZZN3cub18CUB_300001_SM_10006detail6reduce18DeviceReduceKernelINS2_10policy_hubIdjN4cuda3std3__44plusIdEEE10Policy1000EN6thrust24THRUST_300001_SM_1000_NS6detail15normal_iteratorINSD_10device_ptrIdEEEEjS9_dNS7_10__identityEEEvT0_PT3_T1_NS0_13GridEvenShareISN_EET2_T4_E12temp_storage+128];
	add.f64 	%fd343, %fd341, %fd342;
	ld.shared.f64 	%fd344, [_ZZN3cub18CUB_300001_SM_10006detail6reduce18DeviceReduceKernelINS2_10policy_hubIdjN4cuda3std3__44plusIdEEE10Policy1000EN6thrust24THRUST_300001_SM_1000_NS6detail15normal_iteratorINSD_10device_ptrIdEEEEjS9_dNS7_10__identityEEEvT0_PT3_T1_NS0_13GridEvenShareISN_EET2_T4_E12temp_storage+136];
	add.f64 	%fd345, %fd343, %fd344;
	ld.shared.f64 	%fd346, [_ZZN3cub18CUB_300001_SM_10006detail6reduce18DeviceReduceKernelINS2_10policy_hubIdjN4cuda3std3__44plusIdEEE10Policy1000EN6thrust24THRUST_300001_SM_1000_NS6detail15normal_iteratorINSD_10device_ptrIdEEEEjS9_dNS7_10__identityEEEvT0_PT3_T1_NS0_13GridEvenShareISN_EET2_T4_E12temp_storage+144];
	add.f64 	%fd347, %fd345, %fd346;
	ld.shared.f64 	%fd348, [_ZZN3cub18CUB_300001_SM_10006detail6reduce18DeviceReduceKernelINS2_10policy_hubIdjN4cuda3std3__44plusIdEEE10Policy1000EN6thrust24THRUST_300001_SM_1000_NS6detail15normal_iteratorINSD_10device_ptrIdEEEEjS9_dNS7_10__identityEEEvT0_PT3_T1_NS0_13GridEvenShareISN_EET2_T4_E12temp_storage+152];
	add.f64 	%fd349, %fd347, %fd348;
	ld.shared.f64 	%fd350, [_ZZN3cub18CUB_300001_SM_10006detail6reduce18DeviceReduceKernelINS2_10policy_hubIdjN4cuda3std3__44plusIdEEE10Policy1000EN6thrust24THRUST_300001_SM_1000_NS6detail15normal_iteratorINSD_10device_ptrIdEEEEjS9_dNS7_10__identityEEEvT0_PT3_T1_NS0_13GridEvenShareISN_EET2_T4_E12temp_storage+160];
	add.f64 	%fd351, %fd349, %fd350;
	ld.shared.f64 	%fd352, [_ZZN3cub18CUB_300001_SM_10006detail6reduce18DeviceReduceKernelINS2_10policy_hubIdjN4cuda3std3__44plusIdEEE10Policy1000EN6thrust24THRUST_300001_SM_1000_NS6detail15normal_iteratorINSD_10device_ptrIdEEEEjS9_dNS7_10__identityEEEvT0_PT3_T1_NS0_13GridEvenShareISN_EET2_T4_E12temp_storage+168];
	add.f64 	%fd353, %fd351, %fd352;
	ld.shared.f64 	%fd354, [_ZZN3cub18CUB_300001_SM_10006detail6reduce18DeviceReduceKernelINS2_10policy_hubIdjN4cuda3std3__44plusIdEEE10Policy1000EN6thrust24THRUST_300001_SM_1000_NS6detail15normal_iteratorINSD_10device_ptrIdEEEEjS9_dNS7_10__identityEEEvT0_PT3_T1_NS0_13GridEvenShareISN_EET2_T4_E12temp_storage+176];
	add.f64 	%fd375, %fd353, %fd354;
	bra.uni 	$L__BB5_48;
$L__BB5_22:
	// begin inline asm
	mov.u32 %r215, %laneid;
	// end inline asm
	and.b32  	%r266, %r7, 992;
	add.s32 	%r267, %r266, 32;
	setp.gt.u32 	%p34, %r267, %r6;
	not.b32 	%r268, %r266;
	add.s32 	%r269, %r6, %r268;
	selp.b32 	%r264, %r269, 31, %p34;
	mov.b64 	%rd136, %fd364;
	mov.b64 	{%r217, %r222}, %rd136;
	mov.b32 	%r223, 1;
	mov.b32 	%r265, -1;
	// begin inline asm
	shfl.sync.down.b32 %r216, %r217, %r223, %r264, %r265;
	// end inline asm
	// begin inline asm
	shfl.sync.down.b32 %r221, %r222, %r223, %r264, %r265;
	// end inline asm
	mov.b64 	%rd137, {%r216, %r221};
	mov.b64 	%fd235, %rd137;
	setp.lt.s32 	%p35, %r215, %r264;
	add.f64 	%fd236, %fd364, %fd235;
	selp.f64 	%fd237, %fd236, %fd364, %p35;
	mov.b64 	%rd138, %fd237;
	mov.b64 	{%r227, %r232}, %rd138;
	mov.b32 	%r233, 2;
	// begin inline asm
	shfl.sync.down.b32 %r226, %r227, %r233, %r264, %r265;
	// end inline asm
	// begin inline asm
	shfl.sync.down.b32 %r231, %r232, %r233, %r264, %r265;
	// end inline asm
	mov.b64 	%rd139, {%r226, %r231};
	mov.b64 	%fd238, %rd139;
	add.s32 	%r270, %r215, 2;
	setp.gt.s32 	%p36, %r270, %r264;
	add.f64 	%fd239, %fd237, %fd238;
	selp.f64 	%fd240, %fd237, %fd239, %p36;
	mov.b64 	%rd140, %fd240;
	mov.b64 	{%r237, %r242}, %rd140;
	mov.b32 	%r243, 4;
	// begin inline asm
	shfl.sync.down.b32 %r236, %r237, %r243, %r264, %r265;
	// end inline asm
	// begin inline asm
	shfl.sync.down.b32 %r241, %r242, %r243, %r264, %r265;
	// end inline asm
	mov.b64 	%rd141, {%r236, %r241};
	mov.b64 	%fd241, %rd141;
	add.s32 	%r271, %r215, 4;
	setp.gt.s32 	%p37, %r271, %r264;
	add.f64 	%fd242, %fd240, %fd241;
	selp.f64 	%fd243, %fd240, %fd242, %p37;
	mov.b64 	%rd142, %fd243;
	mov.b64 	{%r247, %r252}, %rd142;
	mov.b32 	%r253, 8;
	// begin inline asm
	shfl.sync.down.b32 %r246, %r247, %r253, %r264, %r265;
	// end inline asm
	// begin inline asm
	shfl.sync.down.b32 %r251, %r252, %r253, %r264, %r265;
	// end inline asm
	mov.b64 	%rd143, {%r246, %r251};
	mov.b64 	%fd244, %rd143;
	add.s32 	%r272, %r215, 8;
	setp.gt.s32 	%p38, %r272, %r264;
	add.f64 	%fd245, %fd243, %fd244;
	selp.f64 	%fd246, %fd243, %fd245, %p38;
	mov.b64 	%rd144, %fd246;
	mov.b64 	{%r257, %r262}, %rd144;
	mov.b32 	%r263, 16;
	// begin inline asm
	shfl.sync.down.b32 %r256, %r257, %r263, %r264, %r265;
	// end inline asm
	// begin inline asm
	shfl.sync.down.b32 %r261, %r262, %r263, %r264, %r265;
	// end inline asm
	mov.b64 	%rd145, {%r256, %r261};
	mov.b64 	%fd247, %rd145;
	add.s32 	%r273, %r215, 16;
	setp.gt.s32 	%p39, %r273, %r264;
	add.f64 	%fd248, %fd246, %fd247;
	selp.f64 	%fd375, %fd246, %fd248, %p39;
	setp.ne.s32 	%p40, %r215, 0;
	@%p40 bra 	$L__BB5_24;
	shr.u32 	%r274, %r7, 2;
	and.b32  	%r275, %r274, 248;
	mov.u32 	%r276, _ZZN3cub18CUB_300001_SM_10006detail6reduce18DeviceReduceKernelINS2_10policy_hubIdjN4cuda3std3__44plusIdEEE10Policy1000EN6thrust24THRUST_300001_SM_1000_NS6detail15normal_iteratorINSD_10device_ptrIdEEEEjS9_dNS7_10__identityEEEvT0_PT3_T1_NS0_13GridEvenShareISN_EET2_T4_E12temp_storage;
	add.s32 	%r277, %r276, %r275;
	st.shared.f64 	[%r277+24], %fd375;
$L__BB5_24:
	bar.sync 	0;
	setp.ne.s32 	%p41, %r7, 0;
	@%p41 bra 	$L__BB5_48;
	setp.gt.u32 	%p42, %r6, 32;
	ld.shared.f64 	%fd249, [_ZZN3cub18CUB_300001_SM_10006detail6reduce18DeviceReduceKernelINS2_10policy_hubIdjN4cuda3std3__44plusIdEEE10Policy1000EN6thrust24THRUST_300001_SM_1000_NS6detail15normal_iteratorINSD_10device_ptrIdEEEEjS9_dNS7_10__identityEEEvT0_PT3_T1_NS0_13GridEvenShareISN_EET2_T4_E12temp_storage+32];
	add.f64 	%fd250, %fd375, %fd249;
	selp.f64 	%fd251, %fd250, %fd375, %p42;
	setp.gt.u32 	%p43, %r6, 64;
	ld.shared.f64 	%fd252, [_ZZN3cub18CUB_300001_SM_10006detail6reduce18DeviceReduceKernelINS2_10policy_hubIdjN4cuda3std3__44plusIdEEE10Policy1000EN6thrust24THRUST_300001_SM_1000_NS6detail15normal_iteratorINSD_10device_ptrIdEEEEjS9_dNS7_10__identityEEEvT0_PT3_T1_NS0_13GridEvenShareISN_EET2_T4_E12temp_storage+40];
	add.f64 	%fd253, %fd252, %fd251;
	selp.f64 	%fd254, %fd253, %fd251, %p43;
	setp.gt.u32 	%p44, %r6, 96;
	ld.shared.f64 	%fd255, [_ZZN3cub18CUB_300001_SM_10006detail6reduce18DeviceReduceKernelINS2_10policy_hubIdjN4cuda3std3__44plusIdEEE10Policy1000EN6thrust24THRUST_300001_SM_1000_NS6detail15normal_iteratorINSD_10device_ptrIdEEEEjS9_dNS7_10__identityEEEvT0_PT3_T1_NS0_13GridEvenShareISN_EET2_T4_E12temp_storage+48];
	add.f64 	%fd256, %fd255, %fd254;
	selp.f64 	%fd257, %fd256, %fd254, %p44;
	setp.gt.u32 	%p45, %r6, 128;
	ld.shared.f64 	%fd258, [_ZZN3cub18CUB_300001_SM_10006detail6reduce18DeviceReduceKernelINS2_10policy_hubIdjN4cuda3std3__44plusIdEEE10Policy1000EN6thrust24THRUST_300001_SM_1000_NS6detail15normal_iteratorINSD_10device_ptrIdEEEEjS9_dNS7_10__identityEEEvT0_PT3_T1_NS0_13GridEvenShareISN_EET2_T4_E12temp_storage+56];
	add.f64 	%fd259, %fd258, %fd257;
	selp.f64 	%fd260, %fd259, %fd257, %p45;
	setp.gt.u32 	%p46, %r6, 160;
	ld.shared.f64 	%fd261, [_ZZN3cub18CUB_300001_SM_10006detail6reduce18DeviceReduceKernelINS2_10policy_hubIdjN4cuda3std3__44plusIdEEE10Policy1000EN6thrust24THRUST_300001_SM_1000_NS6detail15normal_iteratorINSD_10device_ptrIdEEEEjS9_dNS7_10__identityEEEvT0_PT3_T1_NS0_13GridEvenShareISN_EET2_T4_E12temp_storage+64];
	add.f64 	%fd262, %fd261, %fd260;
	selp.f64 	%fd263, %fd262, %fd260, %p46;
	setp.gt.u32 	%p47, %r6, 192;
	ld.shared.f64 	%fd264, [_ZZN3cub18CUB_300001_SM_10006detail6reduce18DeviceReduceKernelINS2_10policy_hubIdjN4cuda3std3__44plusIdEEE10Policy1000EN6thrust24THRUST_300001_SM_1000_NS6detail15normal_iteratorINSD_10device_ptrIdEEEEjS9_dNS7_10__identityEEEvT0_PT3_T1_NS0_13GridEvenShareISN_EET2_T4_E12temp_storage+72];
	add.f64 	%fd265, %fd264, %fd263;
	selp.f64 	%fd266, %fd265, %fd263, %p47;
	setp.gt.u32 	%p48, %r6, 224;
	ld.shared.f64 	%fd267, [_ZZN3cub18CUB_300001_SM_10006detail6reduce18DeviceReduceKernelINS2_10policy_hubIdjN4cuda3std3__44plusIdEEE10Policy1000EN6thrust24THRUST_300001_SM_1000_NS6detail15normal_iteratorINSD_10device_ptrIdEEEEjS9_dNS7_10__identityEEEvT0_PT3_T1_NS0_13GridEvenShareISN_EET2_T4_E12temp_storage+80];
	add.f64 	%fd268, %fd267, %fd266;
	selp.f64 	%fd269, %fd268, %fd266, %p48;
	setp.gt.u32 	%p49, %r6, 256;
	ld.shared.f64 	%fd270, [_ZZN3cub18CUB_300001_SM_10006detail6reduce18DeviceReduceKernelINS2_10policy_hubIdjN4cuda3std3__44plusIdEEE10Policy1000EN6thrust24THRUST_300001_SM_1000_NS6detail15normal_iteratorINSD_10device_ptrIdEEEEjS9_dNS7_10__identityEEEvT0_PT3_T1_NS0_13GridEvenShareISN_EET2_T4_E12temp_storage+88];
	add.f64 	%fd271, %fd270, %fd269;
	selp.f64 	%fd272, %fd271, %fd269, %p49;
	setp.gt.u32 	%p50, %r6, 288;
	ld.shared.f64 	%fd273, [_ZZN3cub18CUB_300001_SM_10006detail6reduce18DeviceReduceKernelINS2_10policy_hubIdjN4cuda3std3__44plusIdEEE10Policy1000EN6thrust24THRUST_300001_SM_1000_NS6detail15normal_iteratorINSD_10device_ptrIdEEEEjS9_dNS7_10__identityEEEvT0_PT3_T1_NS0_13GridEvenShareISN_EET2_T4_E12temp_storage+96];
	add.f64 	%fd274, %fd273, %fd272;
	selp.f64 	%fd275, %fd274, %fd272, %p50;
	setp.gt.u32 	%p51, %r6, 320;
	ld.shared.f64 	%fd276, [_ZZN3cub18CUB_300001_SM_10006detail6reduce18DeviceReduceKernelINS2_10policy_hubIdjN4cuda3std3__44plusIdEEE10Policy1000EN6thrust24THRUST_300001_SM_1000_NS6detail15normal_iteratorINSD_10device_ptrIdEEEEjS9_dNS7_10__identityEEEvT0_PT3_T1_NS0_13GridEvenShareISN_EET2_T4_E12temp_storage+104];
	add.f64 	%fd277, %fd276, %fd275;
	selp.f64 	%fd278, %fd277, %fd275, %p51;
	setp.gt.u32 	%p52, %r6, 352;
	ld.shared.f64 	%fd279, [_ZZN3cub18CUB_300001_SM_10006detail6reduce18DeviceReduceKernelINS2_10policy_hubIdjN4cuda3std3__44plusIdEEE10Policy1000EN6thrust24THRUST_300001_SM_1000_NS6detail15normal_iteratorINSD_10device_ptrIdEEEEjS9_dNS7_10__identityEEEvT0_PT3_T1_NS0_13GridEvenShareISN_EET2_T4_E12temp_storage+112];
	add.f64 	%fd280, %fd279, %fd278;
	selp.f64 	%fd281, %fd280, %fd278, %p52;
	setp.gt.u32 	%p53, %r6, 384;
	ld.shared.f64 	%fd282, [_ZZN3cub18CUB_300001_SM_10006detail6reduce18DeviceReduceKernelINS2_10policy_hubIdjN4cuda3std3__44plusIdEEE10Policy1000EN6thrust24THRUST_300001_SM_1000_NS6detail15normal_iteratorINSD_10device_ptrIdEEEEjS9_dNS7_10__identityEEEvT0_PT3_T1_NS0_13GridEvenShareISN_EET2_T4_E12temp_storage+120];
	add.f64 	%fd283, %fd282, %fd281;
	selp.f64 	%fd284, %fd283, %fd281, %p53;
	setp.gt.u32 	%p54, %r6, 416;
	ld.shared.f64 	%fd285, [_ZZN3cub18CUB_300001_SM_10006detail6reduce18DeviceReduceKernelINS2_10policy_hubIdjN4cuda3std3__44plusIdEEE10Policy1000EN6thrust24THRUST_300001_SM_1000_NS6detail15normal_iteratorINSD_10device_ptrIdEEEEjS9_dNS7_10__identityEEEvT0_PT3_T1_NS0_13GridEvenShareISN_EET2_T4_E12temp_storage+128];
	add.f64 	%fd286, %fd285, %fd284;
	selp.f64 	%fd287, %fd286, %fd284, %p54;
	setp.gt.u32 	%p55, %r6, 448;
	ld.shared.f64 	%fd288, [_ZZN3cub18CUB_300001_SM_10006detail6reduce18DeviceReduceKernelINS2_10policy_hubIdjN4cuda3std3__44plusIdEEE10Policy1000EN6thrust24THRUST_300001_SM_1000_NS6detail15normal_iteratorINSD_10device_ptrIdEEEEjS9_dNS7_10__identityEEEvT0_PT3_T1_NS0_13GridEvenShareISN_EET2_T4_E12temp_storage+136];
	add.f64 	%fd289, %fd288, %fd287;
	selp.f64 	%fd290, %fd289, %fd287, %p55;
	setp.gt.u32 	%p56, %r6, 480;
	ld.shared.f64 	%fd291, [_ZZN3cub18CUB_300001_SM_10006detail6reduce18DeviceReduceKernelINS2_10policy_hubIdjN4cuda3std3__44plusIdEEE10Policy1000EN6thrust24THRUST_300001_SM_1000_NS6detail15normal_iteratorINSD_10device_ptrIdEEEEjS9_dNS7_10__identityEEEvT0_PT3_T1_NS0_13GridEvenShareISN_EET2_T4_E12temp_storage+144];
	add.f64 	%fd292, %fd291, %fd290;
	selp.f64 	%fd293, %fd292, %fd290, %p56;
	setp.gt.u32 	%p57, %r6, 512;
	ld.shared.f64 	%fd294, [_ZZN3cub18CUB_300001_SM_10006detail6reduce18DeviceReduceKernelINS2_10policy_hubIdjN4cuda3std3__44plusIdEEE10Policy1000EN6thrust24THRUST_300001_SM_1000_NS6detail15normal_iteratorINSD_10device_ptrIdEEEEjS9_dNS7_10__identityEEEvT0_PT3_T1_NS0_13GridEvenShareISN_EET2_T4_E12temp_storage+152];
	add.f64 	%fd295, %fd294, %fd293;
	selp.f64 	%fd296, %fd295, %fd293, %p57;
	setp.gt.u32 	%p58, %r6, 544;
	ld.shared.f64 	%fd297, [_ZZN3cub18CUB_300001_SM_10006detail6reduce18DeviceReduceKernelINS2_10policy_hubIdjN4cuda3std3__44plusIdEEE10Policy1000EN6thrust24THRUST_300001_SM_1000_NS6detail15normal_iteratorINSD_10device_ptrIdEEEEjS9_dNS7_10__identityEEEvT0_PT3_T1_NS0_13GridEvenShareISN_EET2_T4_E12temp_storage+160];
	add.f64 	%fd298, %fd297, %fd296;
	selp.f64 	%fd299, %fd298, %fd296, %p58;
	setp.gt.u32 	%p59, %r6, 576;
	ld.shared.f64 	%fd300, [_ZZN3cub18CUB_300001_SM_10006detail6reduce18DeviceReduceKernelINS2_10policy_hubIdjN4cuda3std3__44plusIdEEE10Policy1000EN6thrust24THRUST_300001_SM_1000_NS6detail15normal_iteratorINSD_10device_ptrIdEEEEjS9_dNS7_10__identityEEEvT0_PT3_T1_NS0_13GridEvenShareISN_EET2_T4_E12temp_storage+168];
	add.f64 	%fd301, %fd300, %fd299;
	selp.f64 	%fd302, %fd301, %fd299, %p59;
	setp.gt.u32 	%p60, %r6, 608;
	ld.shared.f64 	%fd303, [_ZZN3cub18CUB_300001_SM_10006detail6reduce18DeviceReduceKernelINS2_10policy_hubIdjN4cuda3std3__44plusIdEEE10Policy1000EN6thrust24THRUST_300001_SM_1000_NS6detail15normal_iteratorINSD_10device_ptrIdEEEEjS9_dNS7_10__identityEEEvT0_PT3_T1_NS0_13GridEvenShareISN_EET2_T4_E12temp_storage+176];
	add.f64 	%fd304, %fd303, %fd302;
	selp.f64 	%fd375, %fd304, %fd302, %p60;
	bra.uni 	$L__BB5_48;
$L__BB5_26:
	mov.u32 	%r35, %tid.x;
	add.s32 	%r72, %r347, %r35;
	mul.wide.u32 	%rd4, %r72, 8;
	add.s64 	%rd5, %rd1, %rd4;
	ld.global.f64 	%fd41, [%rd5];
	ld.global.f64 	%fd42, [%rd5+5120];
	ld.global.f64 	%fd43, [%rd5+10240];
	ld.global.f64 	%fd44, [%rd5+15360];
	ld.global.f64 	%fd45, [%rd5+20480];
	ld.global.f64 	%fd46, [%rd5+25600];
	ld.global.f64 	%fd47, [%rd5+30720];
	ld.global.f64 	%fd48, [%rd5+35840];
	add.f64 	%fd49, %fd41, %fd42;
	add.f64 	%fd50, %fd49, %fd43;
	add.f64 	%fd51, %fd50, %fd44;
	add.f64 	%fd52, %fd51, %fd45;
	add.f64 	%fd53, %fd52, %fd46;
	add.f64 	%fd54, %fd53, %fd47;
	add.f64 	%fd374, %fd54, %fd48;
	setp.lt.u32 	%p2, %r6, %r4;
	@%p2 bra 	$L__BB5_44;
	add.s32 	%r36, %r4, %r347;
	not.b32 	%r74, %r35;
	add.s32 	%r75, %r74, %r1;
	sub.s32 	%r76, %r75, %r4;
	sub.s32 	%r344, %r76, %r347;
	add.s32 	%r77, %r36, %r35;
	add.s32 	%r343, %r77, 5120;
	mov.b32 	%r346, 0;
	mov.u32 	%r345, %r36;
$L__BB5_28:
	mad.lo.s32 	%r347, %r2, 5120, %r347;
	add.s32 	%r78, %r1, -5120;
	setp.gt.u32 	%p3, %r347, %r78;
	@%p3 bra 	$L__BB5_30;
	add.s32 	%r79, %r35, %r347;
	mul.wide.u32 	%rd6, %r79, 8;
	add.s64 	%rd7, %rd1, %rd6;
	ld.global.f64 	%fd55, [%rd7];
	ld.global.f64 	%fd56, [%rd7+5120];
	ld.global.f64 	%fd57, [%rd7+10240];
	ld.global.f64 	%fd58, [%rd7+15360];
	ld.global.f64 	%fd59, [%rd7+20480];
	ld.global.f64 	%fd60, [%rd7+25600];
	ld.global.f64 	%fd61, [%rd7+30720];
	ld.global.f64 	%fd62, [%rd7+35840];
	add.f64 	%fd63, %fd374, %fd55;
	add.f64 	%fd64, %fd63, %fd56;
	add.f64 	%fd65, %fd64, %fd57;
	add.f64 	%fd66, %fd65, %fd58;
	add.f64 	%fd67, %fd66, %fd59;
	add.f64 	%fd68, %fd67, %fd60;
	add.f64 	%fd69, %fd68, %fd61;
	add.f64 	%fd374, %fd69, %fd62;
	sub.s32 	%r80, %r1, %r347;
	mul.lo.s32 	%r81, %r2, 5120;
	setp.lt.u32 	%p4, %r80, %r81;
	add.s32 	%r346, %r346, 1;
	add.s32 	%r345, %r345, %r81;
	sub.s32 	%r344, %r344, %r81;
	add.s32 	%r343, %r343, %r81;
	@%p4 bra 	$L__BB5_44;
	bra.uni 	$L__BB5_28;
$L__BB5_30:
	setp.le.u32 	%p5, %r1, %r347;
	sub.s32 	%r82, %r1, %r347;
	setp.ge.s32 	%p6, %r35, %r82;
	or.pred  	%p7, %p5, %p6;
	@%p7 bra 	$L__BB5_44;
	not.b32 	%r84, %r35;
	add.s32 	%r85, %r1, %r84;
	sub.s32 	%r86, %r85, %r36;
	mul.lo.s32 	%r87, %r2, %r346;
	mad.lo.s32 	%r88, %r87, -5120, %r86;
	mul.hi.u32 	%r89, %r88, -858993459;
	shr.u32 	%r90, %r89, 9;
	add.s32 	%r49, %r90, 1;
	and.b32  	%r50, %r49, 15;
	setp.lt.u32 	%p8, %r88, 9600;
	mov.u32 	%r352, %r35;
	@%p8 bra 	$L__BB5_35;
	or.b32  	%r350, %r35, 5120;
	mul.hi.u32 	%r91, %r344, -858993459;
	shr.u32 	%r92, %r91, 9;
	add.s32 	%r93, %r92, 1;
	and.b32  	%r94, %r93, 16777200;
	neg.s32 	%r348, %r94;
$L__BB5_33:
	.pragma "nounroll";
	add.s32 	%r95, %r343, -5120;
	mul.wide.u32 	%rd8, %r95, 8;
	add.s64 	%rd9, %rd1, %rd8;
	ld.global.f64 	%fd71, [%rd9];
	add.f64 	%fd72, %fd374, %fd71;
	add.s32 	%r96, %r343, -4480;
	mul.wide.u32 	%rd10, %r96, 8;
	add.s64 	%rd11, %rd1, %rd10;
	ld.global.f64 	%fd73, [%rd11];
	add.f64 	%fd74, %fd72, %fd73;
	add.s32 	%r97, %r343, -3840;
	mul.wide.u32 	%rd12, %r97, 8;
	add.s64 	%rd13, %rd1, %rd12;
	ld.global.f64 	%fd75, [%rd13];
	add.f64 	%fd76, %fd74, %fd75;
	add.s32 	%r98, %r343, -3200;
	mul.wide.u32 	%rd14, %r98, 8;
	add.s64 	%rd15, %rd1, %rd14;
	ld.global.f64 	%fd77, [%rd15];
	add.f64 	%fd78, %fd76, %fd77;
	add.s32 	%r99, %r343, -2560;
	mul.wide.u32 	%rd16, %r99, 8;
	add.s64 	%rd17, %rd1, %rd16;
	ld.global.f64 	%fd79, [%rd17];
	add.f64 	%fd80, %fd78, %fd79;
	add.s32 	%r100, %r343, -1920;
	mul.wide.u32 	%rd18, %r100, 8;
	add.s64 	%rd19, %rd1, %rd18;
	ld.global.f64 	%fd81, [%rd19];
	add.f64 	%fd82, %fd80, %fd81;
	add.s32 	%r101, %r343, -1280;
	mul.wide.u32 	%rd20, %r101, 8;
	add.s64 	%rd21, %rd1, %rd20;
	ld.global.f64 	%fd83, [%rd21];
	add.f64 	%fd84, %fd82, %fd83;
	add.s32 	%r102, %r343, 4480;
	add.s32 	%r103, %r343, -640;
	mul.wide.u32 	%rd22, %r103, 8;
	add.s64 	%rd23, %rd1, %rd22;
	ld.global.f64 	%fd85, [%rd23];
	add.f64 	%fd86, %fd84, %fd85;
	mul.wide.u32 	%rd24, %r343, 8;
	add.s64 	%rd25, %rd1, %rd24;
	ld.global.f64 	%fd87, [%rd25];
	add.f64 	%fd88, %fd86, %fd87;
	add.s32 	%r104, %r343, 640;
	mul.wide.u32 	%rd26, %r104, 8;
	add.s64 	%rd27, %rd1, %rd26;
	ld.global.f64 	%fd89, [%rd27];
	add.f64 	%fd90, %fd88, %fd89;
	add.s32 	%r105, %r343, 1280;
	mul.wide.u32 	%rd28, %r105, 8;
	add.s64 	%rd29, %rd1, %rd28;
	ld.global.f64 	%fd91, [%rd29];
	add.f64 	%fd92, %fd90, %fd91;
	add.s32 	%r106, %r343, 1920;
	mul.wide.u32 	%rd30, %r106, 8;
	add.s64 	%rd31, %rd1, %rd30;
	ld.global.f64 	%fd93, [%rd31];
	add.f64 	%fd94, %fd92, %fd93;
	add.s32 	%r107, %r343, 2560;
	mul.wide.u32 	%rd32, %r107, 8;
	add.s64 	%rd33, %rd1, %rd32;
	ld.global.f64 	%fd95, [%rd33];
	add.f64 	%fd96, %fd94, %fd95;
	add.s32 	%r108, %r343, 3200;
	mul.wide.u32 	%rd34, %r108, 8;
	add.s64 	%rd35, %rd1, %rd34;
	ld.global.f64 	%fd97, [%rd35];
	add.f64 	%fd98, %fd96, %fd97;
	add.s32 	%r109, %r343, 3840;
	mul.wide.u32 	%rd36, %r109, 8;
	add.s64 	%rd37, %rd1, %rd36;
	ld.global.f64 	%fd99, [%rd37];
	add.f64 	%fd100, %fd98, %fd99;
	mul.wide.u32 	%rd38, %r102, 8;
	add.s64 	%rd39, %rd1, %rd38;
	ld.global.f64 	%fd101, [%rd39];
	add.f64 	%fd374, %fd100, %fd101;
	add.s32 	%r350, %r350, 10240;
	add.s32 	%r343, %r343, 10240;
	add.s32 	%r348, %r348, 16;
	setp.ne.s32 	%p9, %r348, 0;
	@%p9 bra 	$L__BB5_33;
	add.s32 	%r352, %r350, -5120;
$L__BB5_35:
	setp.eq.s32 	%p10, %r50, 0;
	@%p10 bra 	$L__BB5_44;
	and.b32  	%r61, %r49, 7;
	setp.lt.u32 	%p11, %r50, 8;
	@%p11 bra 	$L__BB5_38;
	add.s32 	%r110, %r352, %r347;
	mul.wide.u32 	%rd40, %r110, 8;
	add.s64 	%rd41, %rd1, %rd40;
	ld.global.f64 	%fd103, [%rd41];
	add.f64 	%fd104, %fd374, %fd103;
	add.s32 	%r111, %r110, 640;
	mul.wide.u32 	%rd42, %r111, 8;
	add.s64 	%rd43, %rd1, %rd42;
	ld.global.f64 	%fd105, [%rd43];
	add.f64 	%fd106, %fd104, %fd105;
	add.s32 	%r112, %r110, 1280;
	mul.wide.u32 	%rd44, %r112, 8;
	add.s64 	%rd45, %rd1, %rd44;
	ld.global.f64 	%fd107, [%rd45];
	add.f64 	%fd108, %fd106, %fd107;
	add.s32 	%r113, %r110, 1920;
	mul.wide.u32 	%rd46, %r113, 8;
	add.s64 	%rd47, %rd1, %rd46;
	ld.global.f64 	%fd109, [%rd47];
	add.f64 	%fd110, %fd108, %fd109;
	add.s32 	%r114, %r110, 2560;
	mul.wide.u32 	%rd48, %r114, 8;
	add.s64 	%rd49, %rd1, %rd48;
	ld.global.f64 	%fd111, [%rd49];
	add.f64 	%fd112, %fd110, %fd111;
	add.s32 	%r115, %r110, 3200;
	mul.wide.u32 	%rd50, %r115, 8;
	add.s64 	%rd51, %rd1, %rd50;
	ld.global.f64 	%fd113, [%rd51];
	add.f64 	%fd114, %fd112, %fd113;
	add.s32 	%r116, %r110, 3840;
	mul.wide.u32 	%rd52, %r116, 8;
	add.s64 	%rd53, %rd1, %rd52;
	ld.global.f64 	%fd115, [%rd53];
	add.f64 	%fd116, %fd114, %fd115;
	add.s32 	%r117, %r110, 4480;
	mul.wide.u32 	%rd54, %r117, 8;
	add.s64 	%rd55, %rd1, %rd54;
	ld.global.f64 	%fd117, [%rd55];
	add.f64 	%fd374, %fd116, %fd117;
	add.s32 	%r352, %r352, 5120;
$L__BB5_38:
	setp.eq.s32 	%p12, %r61, 0;
	@%p12 bra 	$L__BB5_44;
	setp.lt.u32 	%p13, %r61, 4;
	@%p13 bra 	$L__BB5_41;
	add.s32 	%r118, %r352, %r347;
	mul.wide.u32 	%rd56, %r118, 8;
	add.s64 	%rd57, %rd1, %rd56;
	ld.global.f64 	%fd119, [%rd57];
	add.f64 	%fd120, %fd374, %fd119;
	add.s32 	%r119, %r118, 640;
	mul.wide.u32 	%rd58, %r119, 8;
	add.s64 	%rd59, %rd1, %rd58;
	ld.global.f64 	%fd121, [%rd59];
	add.f64 	%fd122, %fd120, %fd121;
	add.s32 	%r120, %r118, 1280;
	mul.wide.u32 	%rd60, %r120, 8;
	add.s64 	%rd61, %rd1, %rd60;
	ld.global.f64 	%fd123, [%rd61];
	add.f64 	%fd124, %fd122, %fd123;
	add.s32 	%r121, %r118, 1920;
	mul.wide.u32 	%rd62, %r121, 8;
	add.s64 	%rd63, %rd1, %rd62;
	ld.global.f64 	%fd125, [%rd63];
	add.f64 	%fd374, %fd124, %fd125;
	add.s32 	%r352, %r352, 2560;
$L__BB5_41:
	and.b32  	%r122, %r49, 3;
	setp.eq.s32 	%p14, %r122, 0;
	@%p14 bra 	$L__BB5_44;
	add.s32 	%r355, %r352, %r345;
	mul.hi.u32 	%r123, %r344, -858993459;
	cvt.u16.u32 	%rs1, %r123;
	shr.u16 	%rs2, %rs1, 9;
	add.s16 	%rs3, %rs2, 1;
	cvt.u32.u16 	%r124, %rs3;
	and.b32  	%r125, %r124, 3;
	neg.s32 	%r354, %r125;
$L__BB5_43:
	.pragma "nounroll";
	mul.wide.u32 	%rd64, %r355, 8;
	add.s64 	%rd65, %rd1, %rd64;
	ld.global.f64 	%fd126, [%rd65];
	add.f64 	%fd374, %fd374, %fd126;
	add.s32 	%r355, %r355, 640;
	add.s32 	%r354, %r354, 1;
	setp.ne.s32 	%p15, %r354, 0;
	@%p15 bra 	$L__BB5_43;
$L__BB5_44:
	// begin inline asm
	mov.u32 %r126, %laneid;
	// end inline asm
	mov.b64 	%rd66, %fd374;
	mov.b64 	{%r128, %r133}, %rd66;
	mov.b32 	%r134, 1;
	mov.b32 	%r175, 31;
	mov.b32 	%r176, -1;
	// begin inline asm
	shfl.sync.down.b32 %r127, %r128, %r134, %r175, %r176;
	// end inline asm
	// begin inline asm
	shfl.sync.down.b32 %r132, %r133, %r134, %r175, %r176;
	// end inline asm
	mov.b64 	%rd67, {%r127, %r132};
	mov.b64 	%fd127, %rd67;
	setp.gt.s32 	%p16, %r126, 30;
	add.f64 	%fd128, %fd374, %fd127;
	selp.f64 	%fd129, %fd374, %fd128, %p16;
	mov.b64 	%rd68, %fd129;
	mov.b64 	{%r138, %r143}, %rd68;
	mov.b32 	%r144, 2;
	// begin inline asm
	shfl.sync.down.b32 %r137, %r138, %r144, %r175, %r176;
	// end inline asm
	// begin inline asm
	shfl.sync.down.b32 %r142, %r143, %r144, %r175, %r176;
	// end inline asm
	mov.b64 	%rd69, {%r137, %r142};
	mov.b64 	%fd130, %rd69;
	setp.gt.s32 	%p17, %r126, 29;
	add.f64 	%fd131, %fd129, %fd130;
	selp.f64 	%fd132, %fd129, %fd131, %p17;
	mov.b64 	%rd70, %fd132;
	mov.b64 	{%r148, %r153}, %rd70;
	mov.b32 	%r154, 4;
	// begin inline asm
	shfl.sync.down.b32 %r147, %r148, %r154, %r175, %r176;
	// end inline asm
	// begin inline asm
	shfl.sync.down.b32 %r152, %r153, %r154, %r175, %r176;
	// end inline asm
	mov.b64 	%rd71, {%r147, %r152};
	mov.b64 	%fd133, %rd71;
	setp.gt.s32 	%p18, %r126, 27;
	add.f64 	%fd134, %fd132, %fd133;
	selp.f64 	%fd135, %fd132, %fd134, %p18;
	mov.b64 	%rd72, %fd135;
	mov.b64 	{%r158, %r163}, %rd72;
	mov.b32 	%r164, 8;
	// begin inline asm
	shfl.sync.down.b32 %r157, %r158, %r164, %r175, %r176;
	// end inline asm
	// begin inline asm
	shfl.sync.down.b32 %r162, %r163, %r164, %r175, %r176;
	// end inline asm
	mov.b64 	%rd73, {%r157, %r162};
	mov.b64 	%fd136, %rd73;
	setp.gt.s32 	%p19, %r126, 23;
	add.f64 	%fd137, %fd135, %fd136;
	selp.f64 	%fd138, %fd135, %fd137, %p19;
	mov.b64 	%rd74, %fd138;
	mov.b64 	{%r168, %r173}, %rd74;
	mov.b32 	%r174, 16;
	// begin inline asm
	shfl.sync.down.b32 %r167, %r168, %r174, %r175, %r176;
	// end inline asm
	// begin inline asm
	shfl.sync.down.b32 %r172, %r173, %r174, %r175, %r176;
	// end inline asm
	mov.b64 	%rd75, {%r167, %r172};
	mov.b64 	%fd139, %rd75;
	setp.gt.s32 	%p20, %r126, 15;
	add.f64 	%fd37, %fd138, %fd139;
	selp.f64 	%fd375, %fd138, %fd37, %p20;
	setp.ne.s32 	%p21, %r126, 0;
	@%p21 bra 	$L__BB5_46;
	shr.u32 	%r177, %r35, 2;
	and.b32  	%r178, %r177, 248;
	mov.u32 	%r179, _ZZN3cub18CUB_300001_SM_10006detail6reduce18DeviceReduceKernelINS2_10policy_hubIdjN4cuda3std3__44plusIdEEE10Policy1000EN6thrust24THRUST_300001_SM_1000_NS6detail15normal_iteratorINSD_10device_ptrIdEEEEjS9_dNS7_10__identityEEEvT0_PT3_T1_NS0_13GridEvenShareISN_EET2_T4_E12temp_storage;
	add.s32 	%r180, %r179, %r178;
	st.shared.f64 	[%r180+24], %fd37;
$L__BB5_46:
	bar.sync 	0;
	setp.ne.s32 	%p22, %r35, 0;
	@%p22 bra 	$L__BB5_48;
	ld.shared.f64 	%fd140, [_ZZN3cub18CUB_300001_SM_10006detail6reduce18DeviceReduceKernelINS2_10policy_hubIdjN4cuda3std3__44plusIdEEE10Policy1000EN6thrust24THRUST_300001_SM_1000_NS6detail15normal_iteratorINSD_10device_ptrIdEEEEjS9_dNS7_10__identityEEEvT0_PT3_T1_NS0_13GridEvenShareISN_EET2_T4_E12temp_storage+32];
	add.f64 	%fd141, %fd375, %fd140;
	ld.shared.f64 	%fd142, [_ZZN3cub18CUB_300001_SM_10006detail6reduce18DeviceReduceKernelINS2_10policy_hubIdjN4cuda3std3__44plusIdEEE10Policy1000EN6thrust24THRUST_300001_SM_1000_NS6detail15normal_iteratorINSD_10device_ptrIdEEEEjS9_dNS7_10__identityEEEvT0_PT3_T1_NS0_13GridEvenShareISN_EET2_T4_E12temp_storage+40];
	add.f64 	%fd143, %fd141, %fd142;
	ld.shared.f64 	%fd144, [_ZZN3cub18CUB_300001_SM_10006detail6reduce18DeviceReduceKernelINS2_10policy_hubIdjN4cuda3std3__44plusIdEEE10Policy1000EN6thrust24THRUST_300001_SM_1000_NS6detail15normal_iteratorINSD_10device_ptrIdEEEEjS9_dNS7_10__identityEEEvT0_PT3_T1_NS0_13GridEvenShareISN_EET2_T4_E12temp_storage+48];
	add.f64 	%fd145, %fd143, %fd144;
	ld.shared.f64 	%fd146, [_ZZN3cub18CUB_300001_SM_10006detail6reduce18DeviceReduceKernelINS2_10policy_hubIdjN4cuda3std3__44plusIdEEE10Policy1000EN6thrust24THRUST_300001_SM_1000_NS6detail15normal_iteratorINSD_10device_ptrIdEEEEjS9_dNS7_10__identityEEEvT0_PT3_T1_NS0_13GridEvenShareISN_EET2_T4_E12temp_storage+56];
	add.f64 	%fd147, %fd145, %fd146;
	ld.shared.f64 	%fd148, [_ZZN3cub18CUB_300001_SM_10006detail6reduce18DeviceReduceKernelINS2_10policy_hubIdjN4cuda3std3__44plusIdEEE10Policy1000EN6thrust24THRUST_300001_SM_1000_NS6detail15normal_iteratorINSD_10device_ptrIdEEEEjS9_dNS7_10__identityEEEvT0_PT3_T1_NS0_13GridEvenShareISN_EET2_T4_E12temp_storage+64];
	add.f64 	%fd149, %fd147, %fd148;
	ld.shared.f64 	%fd150, [_ZZN3cub18CUB_300001_SM_10006detail6reduce18DeviceReduceKernelINS2_10policy_hubIdjN4cuda3std3__44plusIdEEE10Policy1000EN6thrust24THRUST_300001_SM_1000_NS6detail15normal_iteratorINSD_10device_ptrIdEEEEjS9_dNS7_10__identityEEEvT0_PT3_T1_NS0_13GridEvenShareISN_EET2_T4_E12temp_storage+72];
	add.f64 	%fd151, %fd149, %fd150;
	ld.shared.f64 	%fd152, [_ZZN3cub18CUB_300001_SM_10006detail6reduce18DeviceReduceKernelINS2_10policy_hubIdjN4cuda3std3__44plusIdEEE10Policy1000EN6thrust24THRUST_300001_SM_1000_NS6detail15normal_iteratorINSD_10device_ptrIdEEEEjS9_dNS7_10__identityEEEvT0_PT3_T1_NS0_13GridEvenShareISN_EET2_T4_E12temp_storage+80];
	add.f64 	%fd153, %fd151, %fd152;
	ld.shared.f64 	%fd154, [_ZZN3cub18CUB_300001_SM_10006detail6reduce18DeviceReduceKernelINS2_10policy_hubIdjN4cuda3std3__44plusIdEEE10Policy1000EN6thrust24THRUST_300001_SM_1000_NS6detail15normal_iteratorINSD_10device_ptrIdEEEEjS9_dNS7_10__identityEEEvT0_PT3_T1_NS0_13GridEvenShareISN_EET2_T4_E12temp_storage+88];
	add.f64 	%fd155, %fd153, %fd154;
	ld.shared.f64 	%fd156, [_ZZN3cub18CUB_300001_SM_10006detail6reduce18DeviceReduceKernelINS2_10policy_hubIdjN4cuda3std3__44plusIdEEE10Policy1000EN6thrust24THRUST_300001_SM_1000_NS6detail15normal_iteratorINSD_10device_ptrIdEEEEjS9_dNS7_10__identityEEEvT0_PT3_T1_NS0_13GridEvenShareISN_EET2_T4_E12temp_storage+96];
	add.f64 	%fd157, %fd155, %fd156;
	ld.shared.f64 	%fd158, [_ZZN3cub18CUB_300001_SM_10006detail6reduce18DeviceReduceKernelINS2_10policy_hubIdjN4cuda3std3__44plusIdEEE10Policy1000EN6thrust24THRUST_300001_SM_1000_NS6detail15normal_iteratorINSD_10device_ptrIdEEEEjS9_dNS7_10__identityEEEvT0_PT3_T1_NS0_13GridEvenShareISN_EET2_T4_E12temp_storage+104];
	add.f64 	%fd159, %fd157, %fd158;
	ld.shared.f64 	%fd160, [_ZZN3cub18CUB_300001_SM_10006detail6reduce18DeviceReduceKernelINS2_10policy_hubIdjN4cuda3std3__44plusIdEEE10Policy1000EN6thrust24THRUST_300001_SM_1000_NS6detail15normal_iteratorINSD_10device_ptrIdEEEEjS9_dNS7_10__identityEEEvT0_PT3_T1_NS0_13GridEvenShareISN_EET2_T4_E12temp_storage+112];
	add.f64 	%fd161, %fd159, %fd160;
	ld.shared.f64 	%fd162, [_ZZN3cub18CUB_300001_SM_10006detail6reduce18DeviceReduceKernelINS2_10policy_hubIdjN4cuda3std3__44plusIdEEE10Policy1000EN6thrust24THRUST_300001_SM_1000_NS6detail15normal_iteratorINSD_10device_ptrIdEEEEjS9_dNS7_10__identityEEEvT0_PT3_T1_NS0_13GridEvenShareISN_EET2_T4_E12temp_storage+120];
	add.f64 	%fd163, %fd161, %fd162;
	ld.shared.f64 	%fd164, [_ZZN3cub18CUB_300001_SM_10006detail6reduce18DeviceReduceKernelINS2_10policy_hubIdjN4cuda3std3__44plusIdEEE10Policy1000EN6thrust24THRUST_300001_SM_1000_NS6detail15normal_iteratorINSD_10device_ptrIdEEEEjS9_dNS7_10__identityEEEvT0_PT3_T1_NS0_13GridEvenShareISN_EET2_T4_E12temp_storage+128];
	add.f64 	%fd165, %fd163, %fd164;
	ld.shared.f64 	%fd166, [_ZZN3cub18CUB_300001_SM_10006detail6reduce18DeviceReduceKernelINS2_10policy_hubIdjN4cuda3std3__44plusIdEEE10Policy1000EN6thrust24THRUST_300001_SM_1000_NS6detail15normal_iteratorINSD_10device_ptrIdEEEEjS9_dNS7_10__identityEEEvT0_PT3_T1_NS0_13GridEvenShareISN_EET2_T4_E12temp_storage+136];
	add.f64 	%fd167, %fd165, %fd166;
	ld.shared.f64 	%fd168, [_ZZN3cub18CUB_300001_SM_10006detail6reduce18DeviceReduceKernelINS2_10policy_hubIdjN4cuda3std3__44plusIdEEE10Policy1000EN6thrust24THRUST_300001_SM_1000_NS6detail15normal_iteratorINSD_10device_ptrIdEEEEjS9_dNS7_10__identityEEEvT0_PT3_T1_NS0_13GridEvenShareISN_EET2_T4_E12temp_storage+144];
	add.f64 	%fd169, %fd167, %fd168;
	ld.shared.f64 	%fd170, [_ZZN3cub18CUB_300001_SM_10006detail6reduce18DeviceReduceKernelINS2_10policy_hubIdjN4cuda3std3__44plusIdEEE10Policy1000EN6thrust24THRUST_300001_SM_1000_NS6detail15normal_iteratorINSD_10device_ptrIdEEEEjS9_dNS7_10__identityEEEvT0_PT3_T1_NS0_13GridEvenShareISN_EET2_T4_E12temp_storage+152];
	add.f64 	%fd171, %fd169, %fd170;
	ld.shared.f64 	%fd172, [_ZZN3cub18CUB_300001_SM_10006detail6reduce18DeviceReduceKernelINS2_10policy_hubIdjN4cuda3std3__44plusIdEEE10Policy1000EN6thrust24THRUST_300001_SM_1000_NS6detail15normal_iteratorINSD_10device_ptrIdEEEEjS9_dNS7_10__identityEEEvT0_PT3_T1_NS0_13GridEvenShareISN_EET2_T4_E12temp_storage+160];
	add.f64 	%fd173, %fd171, %fd172;
	ld.shared.f64 	%fd174, [_ZZN3cub18CUB_300001_SM_10006detail6reduce18DeviceReduceKernelINS2_10policy_hubIdjN4cuda3std3__44plusIdEEE10Policy1000EN6thrust24THRUST_300001_SM_1000_NS6detail15normal_iteratorINSD_10device_ptrIdEEEEjS9_dNS7_10__identityEEEvT0_PT3_T1_NS0_13GridEvenShareISN_EET2_T4_E12temp_storage+168];
	add.f64 	%fd175, %fd173, %fd174;
	ld.shared.f64 	%fd176, [_ZZN3cub18CUB_300001_SM_10006detail6reduce18DeviceReduceKernelINS2_10policy_hubIdjN4cuda3std3__44plusIdEEE10Policy1000EN6thrust24THRUST_300001_SM_1000_NS6detail15normal_iteratorINSD_10device_ptrIdEEEEjS9_dNS7_10__identityEEEvT0_PT3_T1_NS0_13GridEvenShareISN_EET2_T4_E12temp_storage+176];
	add.f64 	%fd375, %fd175, %fd176;
$L__BB5_48:
	mov.u32 	%r333, %tid.x;
	setp.ne.s32 	%p68, %r333, 0;
	@%p68 bra 	$L__BB5_50;
	ld.param.u64 	%rd159, [_ZN3cub18CUB_300001_SM_10006detail6reduce18DeviceReduceKernelINS2_10policy_hubIdjN4cuda3std3__44plusIdEEE10Policy1000EN6thrust24THRUST_300001_SM_1000_NS6detail15normal_iteratorINSD_10device_ptrIdEEEEjS9_dNS7_10__identityEEEvT0_PT3_T1_NS0_13GridEvenShareISN_EET2_T4__param_1];
	cvta.to.global.u64 	%rd156, %rd159;
	mul.wide.u32 	%rd157, %r3, 8;
	add.s64 	%rd158, %rd156, %rd157;
	st.global.f64 	[%rd158], %fd375;
$L__BB5_50:
	ret;

}
	// .globl	_ZN3cub18CUB_300001_SM_10006detail6reduce28DeviceReduceSingleTileKernelINS2_10policy_hubIdjN4cuda3std3__44plusIdEEE10Policy1000EPdSC_iS9_ddNS7_10__identityEEEvT0_T1_T2_T3_T4_T6_
.visible .entry _ZN3cub18CUB_300001_SM_10006detail6reduce28DeviceReduceSingleTileKernelINS2_10policy_hubIdjN4cuda3std3__44plusIdEEE10Policy1000EPdSC_iS9_ddNS7_10__identityEEEvT0_T1_T2_T3_T4_T6_(
	.param .u64 .ptr .align 1 _ZN3cub18CUB_300001_SM_10006detail6reduce28DeviceReduceSingleTileKernelINS2_10policy_hubIdjN4cuda3std3__44plusIdEEE10Policy1000EPdSC_iS9_ddNS7_10__identityEEEvT0_T1_T2_T3_T4_T6__param_0,
	.param .u64 .ptr .align 1 _ZN3cub18CUB_300001_SM_10006detail6reduce28DeviceReduceSingleTileKernelINS2_10policy_hubIdjN4cuda3std3__44plusIdEEE10Policy1000EPdSC_iS9_ddNS7_10__identityEEEvT0_T1_T2_T3_T4_T6__param_1,
	.param .u32 _ZN3cub18CUB_300001_SM_10006detail6reduce28DeviceReduceSingleTileKernelINS2_10policy_hubIdjN4cuda3std3__44plusIdEEE10Policy1000EPdSC_iS9_ddNS7_10__identityEEEvT0_T1_T2_T3_T4_T6__param_2,
	.param .align 1 .b8 _ZN3cub18CUB_300001_SM_10006detail6reduce28DeviceReduceSingleTileKernelINS2_10policy_hubIdjN4cuda3std3__44plusIdEEE10Policy1000EPdSC_iS9_ddNS7_10__identityEEEvT0_T1_T2_T3_T4_T6__param_3[1],
	.param .f64 _ZN3cub18CUB_300001_SM_10006detail6reduce28DeviceReduceSingleTileKernelINS2_10policy_hubIdjN4cuda3std3__44plusIdEEE10Policy1000EPdSC_iS9_ddNS7_10__identityEEEvT0_T1_T2_T3_T4_T6__param_4,
	.param .align 1 .b8 _ZN3cub18CUB_300001_SM_10006detail6reduce28DeviceReduceSingleTileKernelINS2_10policy_hubIdjN4cuda3std3__44plusIdEEE10Policy1000EPdSC_iS9_ddNS7_10__identityEEEvT0_T1_T2_T3_T4_T6__param_5[1]
)
.maxntid 640
.minnctapersm 1
{
	.reg .pred 	%p<62>;
	.reg .b32 	%r<239>;
	.reg .b64 	%rd<109>;
	.reg .b64 	%fd<264>;
	// demoted variable
	.shared .align 8 .b8 _ZZN3cub18CUB_300001_SM_10006detail6reduce28DeviceReduceSingleTileKernelINS2_10policy_hubIdjN4cuda3std3__44plusIdEEE10Policy1000EPdSC_iS9_ddNS7_10__identityEEEvT0_T1_T2_T3_T4_T6_E12temp_storage[192];
	ld.param.u64 	%rd9, [_ZN3cub18CUB_300001_SM_10006detail6reduce28DeviceReduceSingleTileKernelINS2_10policy_hubIdjN4cuda3std3__44plusIdEEE10Policy1000EPdSC_iS9_ddNS7_10__identityEEEvT0_T1_T2_T3_T4_T6__param_0];
	ld.param.u64 	%rd10, [_ZN3cub18CUB_300001_SM_10006detail6reduce28DeviceReduceSingleTileKernelINS2_10policy_hubIdjN4cuda3std3__44plusIdEEE10Policy1000EPdSC_iS9_ddNS7_10__identityEEEvT0_T1_T2_T3_T4_T6__param_1];
	ld.param.u32 	%r36, [_ZN3cub18CUB_300001_SM_10006detail6reduce28DeviceReduceSingleTileKernelINS2_10policy_hubIdjN4cuda3std3__44plusIdEEE10Policy1000EPdSC_iS9_ddNS7_10__identityEEEvT0_T1_T2_T3_T4_T6__param_2];
	ld.param.f64 	%fd30, [_ZN3cub18CUB_300001_SM_10006detail6reduce28DeviceReduceSingleTileKernelINS2_10policy_hubIdjN4cuda3std3__44plusIdEEE10Policy1000EPdSC_iS9_ddNS7_10__identityEEEvT0_T1_T2_T3_T4_T6__param_4];
	cvta.to.global.u64 	%rd1, %rd10;
	setp.ne.s32 	%p1, %r36, 0;
	@%p1 bra 	$L__BB6_3;
	mov.u32 	%r225, %tid.x;
	setp.ne.s32 	%p61, %r225, 0;
	@%p61 bra 	$L__BB6_39;
	st.global.f64 	[%rd1], %fd30;
	bra.uni 	$L__BB6_39;
$L__BB6_3:
	setp.gt.s32 	%p2, %r36, 5119;
	@%p2 bra 	$L__BB6_21;
	mov.u32 	%r1, %tid.x;
	setp.ge.s32 	%p19, %r1, %r36;
	mov.f64 	%fd255, 0d0000000000000000;
	mov.u32 	%r229, %r1;
	@%p19 bra 	$L__BB6_6;
	mul.wide.u32 	%rd74, %r1, 8;
	add.s64 	%rd73, %rd9, %rd74;
	// begin inline asm
	ld.global.nc.u64 %rd72, [%rd73];
	// end inline asm
	mov.b64 	%fd255, %rd72;
	add.s32 	%r229, %r1, 640;
$L__BB6_6:
	setp.ge.s32 	%p20, %r229, %r36;
	@%p20 bra 	$L__BB6_12;
	not.b32 	%r101, %r229;
	add.s32 	%r4, %r36, %r101;
	mul.hi.u32 	%r102, %r4, -858993459;
	shr.u32 	%r103, %r102, 9;
	add.s32 	%r5, %r103, 1;
	and.b32  	%r104, %r103, 3;
	setp.eq.s32 	%p21, %r104, 3;
	@%p21 bra 	$L__BB6_10;
	mul.wide.u32 	%rd75, %r229, 8;
	add.s64 	%rd107, %rd9, %rd75;
	and.b32  	%r105, %r5, 3;
	neg.s32 	%r227, %r105;
$L__BB6_9:
	.pragma "nounroll";
	// begin inline asm
	ld.global.nc.u64 %rd76, [%rd107];
	// end inline asm
	mov.b64 	%fd121, %rd76;
	add.f64 	%fd255, %fd255, %fd121;
	add.s32 	%r229, %r229, 640;
	add.s64 	%rd107, %rd107, 5120;
	add.s32 	%r227, %r227, 1;
	setp.ne.s32 	%p22, %r227, 0;
	@%p22 bra 	$L__BB6_9;
$L__BB6_10:
	setp.lt.u32 	%p23, %r4, 1920;
	@%p23 bra 	$L__BB6_12;
$L__BB6_11:
	mul.wide.s32 	%rd86, %r229, 8;
	add.s64 	%rd79, %rd9, %rd86;
	// begin inline asm
	ld.global.nc.u64 %rd78, [%rd79];
	// end inline asm
	mov.b64 	%fd122, %rd78;
	add.f64 	%fd123, %fd255, %fd122;
	add.s64 	%rd81, %rd79, 5120;
	// begin inline asm
	ld.global.nc.u64 %rd80, [%rd81];
	// end inline asm
	mov.b64 	%fd124, %rd80;
	add.f64 	%fd125, %fd123, %fd124;
	add.s64 	%rd83, %rd79, 10240;
	// begin inline asm
	ld.global.nc.u64 %rd82, [%rd83];
	// end inline asm
	mov.b64 	%fd126, %rd82;
	add.f64 	%fd127, %fd125, %fd126;
	add.s64 	%rd85, %rd79, 15360;
	// begin inline asm
	ld.global.nc.u64 %rd84, [%rd85];
	// end inline asm
	mov.b64 	%fd128, %rd84;
	add.f64 	%fd255, %fd127, %fd128;
	add.s32 	%r229, %r229, 2560;
	setp.lt.s32 	%p24, %r229, %r36;
	@%p24 bra 	$L__BB6_11;
$L__BB6_12:
	setp.lt.s32 	%p25, %r36, 640;
	@%p25 bra 	$L__BB6_17;
	// begin inline asm
	mov.u32 %r169, %laneid;
	// end inline asm
	mov.b64 	%rd97, %fd255;
	mov.b64 	{%r171, %r176}, %rd97;
	mov.b32 	%r177, 1;
	mov.b32 	%r218, 31;
	mov.b32 	%r219, -1;
	// begin inline asm
	shfl.sync.down.b32 %r170, %r171, %r177, %r218, %r219;
	// end inline asm
	// begin inline asm
	shfl.sync.down.b32 %r175, %r176, %r177, %r218, %r219;
	// end inline asm
	mov.b64 	%rd98, {%r170, %r175};
	mov.b64 	%fd199, %rd98;
	setp.gt.s32 	%p53, %r169, 30;
	add.f64 	%fd200, %fd255, %fd199;
	selp.f64 	%fd201, %fd255, %fd200, %p53;
	mov.b64 	%rd99, %fd201;
	mov.b64 	{%r181, %r186}, %rd99;
	mov.b32 	%r187, 2;
	// begin inline asm
	shfl.sync.down.b32 %r180, %r181, %r187, %r218, %r219;
	// end inline asm
	// begin inline asm
	shfl.sync.down.b32 %r185, %r186, %r187, %r218, %r219;
	// end inline asm
	mov.b64 	%rd100, {%r180, %r185};
	mov.b64 	%fd202, %rd100;
	setp.gt.s32 	%p54, %r169, 29;
	add.f64 	%fd203, %fd201, %fd202;
	selp.f64 	%fd204, %fd201, %fd203, %p54;
	mov.b64 	%rd101, %fd204;
	mov.b64 	{%r191, %r196}, %rd101;
	mov.b32 	%r197, 4;
	// begin inline asm
	shfl.sync.down.b32 %r190, %r191, %r197, %r218, %r219;
	// end inline asm
	// begin inline asm
	shfl.sync.down.b32 %r195, %r196, %r197, %r218, %r219;
	// end inline asm
	mov.b64 	%rd102, {%r190, %r195};
	mov.b64 	%fd205, %rd102;
	setp.gt.s32 	%p55, %r169, 27;
	add.f64 	%fd206, %fd204, %fd205;
	selp.f64 	%fd207, %fd204, %fd206, %p55;
	mov.b64 	%rd103, %fd207;
	mov.b64 	{%r201, %r206}, %rd103;
	mov.b32 	%r207, 8;
	// begin inline asm
	shfl.sync.down.b32 %r200, %r201, %r207, %r218, %r219;
	// end inline asm
	// begin inline asm
	shfl.sync.down.b32 %r205, %r206, %r207, %r218, %r219;
	// end inline asm
	mov.b64 	%rd104, {%r200, %r205};
	mov.b64 	%fd208, %rd104;
	setp.gt.s32 	%p56, %r169, 23;
	add.f64 	%fd209, %fd207, %fd208;
	selp.f64 	%fd210, %fd207, %fd209, %p56;
	mov.b64 	%rd105, %fd210;
	mov.b64 	{%r211, %r216}, %rd105;
	mov.b32 	%r217, 16;
	// begin inline asm
	shfl.sync.down.b32 %r210, %r211, %r217, %r218, %r219;
	// end inline asm
	// begin inline asm
	shfl.sync.down.b32 %r215, %r216, %r217, %r218, %r219;
	// end inline asm
	mov.b64 	%rd106, {%r210, %r215};
	mov.b64 	%fd211, %rd106;
	setp.gt.s32 	%p57, %r169, 15;
	add.f64 	%fd10, %fd210, %fd211;
	selp.f64 	%fd263, %fd210, %fd10, %p57;
	setp.ne.s32 	%p58, %r169, 0;
	@%p58 bra 	$L__BB6_15;
	shr.u32 	%r220, %r1, 2;
	and.b32  	%r221, %r220, 248;
	mov.u32 	%r222, _ZZN3cub18CUB_300001_SM_10006detail6reduce28DeviceReduceSingleTileKernelINS2_10policy_hubIdjN4cuda3std3__44plusIdEEE10Policy1000EPdSC_iS9_ddNS7_10__identityEEEvT0_T1_T2_T3_T4_T6_E12temp_storage;
	add.s32 	%r223, %r222, %r221;
	st.shared.f64 	[%r223+24], %fd10;
$L__BB6_15:
	bar.sync 	0;
	setp.ne.s32 	%p59, %r1, 0;
	@%p59 bra 	$L__BB6_37;
	ld.shared.f64 	%fd212, [_ZZN3cub18CUB_300001_SM_10006detail6reduce28DeviceReduceSingleTileKernelINS2_10policy_hubIdjN4cuda3std3__44plusIdEEE10Policy1000EPdSC_iS9_ddNS7_10__identityEEEvT0_T1_T2_T3_T4_T6_E12temp_storage+32];
	add.f64 	%fd213, %fd263, %fd212;
	ld.shared.f64 	%fd214, [_ZZN3cub18CUB_300001_SM_10006detail6reduce28DeviceReduceSingleTileKernelINS2_10policy_hubIdjN4cuda3std3__44plusIdEEE10Policy1000EPdSC_iS9_ddNS7_10__identityEEEvT0_T1_T2_T3_T4_T6_E12temp_storage+40];
	add.f64 	%fd215, %fd213, %fd214;
	ld.shared.f64 	%fd216, [_ZZN3cub18CUB_300001_SM_10006detail6reduce28DeviceReduceSingleTileKernelINS2_10policy_hubIdjN4cuda3std3__44plusIdEEE10Policy1000EPdSC_iS9_ddNS7_10__identityEEEvT0_T1_T2_T3_T4_T6_E12temp_storage+48];
	add.f64 	%fd217, %fd215, %fd216;
	ld.shared.f64 	%fd218, [_ZZN3cub18CUB_300001_SM_10006detail6reduce28DeviceReduceSingleTileKernelINS2_10policy_hubIdjN4cuda3std3__44plusIdEEE10Policy1000EPdSC_iS9_ddNS7_10__identityEEEvT0_T1_T2_T3_T4_T6_E12temp_storage+56];
	add.f64 	%fd219, %fd217, %fd218;
	ld.shared.f64 	%fd220, [_ZZN3cub18CUB_300001_SM_10006detail6reduce28DeviceReduceSingleTileKernelINS2_10policy_hubIdjN4cuda3std3__44plusIdEEE10Policy1000EPdSC_iS9_ddNS7_10__identityEEEvT0_T1_T2_T3_T4_T6_E12temp_storage+64];
	add.f64 	%fd221, %fd219, %fd220;
	ld.shared.f64 	%fd222, [_ZZN3cub18CUB_300001_SM_10006detail6reduce28DeviceReduceSingleTileKernelINS2_10policy_hubIdjN4cuda3std3__44plusIdEEE10Policy1000EPdSC_iS9_ddNS7_10__identityEEEvT0_T1_T2_T3_T4_T6_E12temp_storage+72];
	add.f64 	%fd223, %fd221, %fd222;
	ld.shared.f64 	%fd224, [_ZZN3cub18CUB_300001_SM_10006detail6reduce28DeviceReduceSingleTileKernelINS2_10policy_hubIdjN4cuda3std3__44plusIdEEE10Policy1000EPdSC_iS9_ddNS7_10__identityEEEvT0_T1_T2_T3_T4_T6_E12temp_storage+80];
	add.f64 	%fd225, %fd223, %fd224;
	ld.shared.f64 	%fd226, [_ZZN3cub18CUB_300001_SM_10006detail6reduce28DeviceReduceSingleTileKernelINS2_10policy_hubIdjN4cuda3std3__44plusIdEEE10Policy1000EPdSC_iS9_ddNS7_10__identityEEEvT0_T1_T2_T3_T4_T6_E12temp_storage+88];
	add.f64 	%fd227, %fd225, %fd226;
	ld.shared.f64 	%fd228, [_ZZN3cub18CUB_300001_SM_10006detail6reduce28DeviceReduceSingleTileKernelINS2_10policy_hubIdjN4cuda3std3__44plusIdEEE10Policy1000EPdSC_iS9_ddNS7_10__identityEEEvT0_T1_T2_T3_T4_T6_E12temp_storage+96];
	add.f64 	%fd229, %fd227, %fd228;
	ld.shared.f64 	%fd230, [_ZZN3cub18CUB_300001_SM_10006detail6reduce28DeviceReduceSingleTileKernelINS2_10policy_hubIdjN4cuda3std3__44plusIdEEE10Policy1000EPdSC_iS9_ddNS7_10__identityEEEvT0_T1_T2_T3_T4_T6_E12temp_storage+104];
	add.f64 	%fd231, %fd229, %fd230;
	ld.shared.f64 	%fd232, [_ZZN3cub18CUB_300001_SM_10006detail6reduce28DeviceReduceSingleTileKernelINS2_10policy_hubIdjN4cuda3std3__44plusIdEEE10Policy1000EPdSC_iS9_ddNS7_10__identityEEEvT0_T1_T2_T3_T4_T6_E12temp_storage+112];
	add.f64 	%fd233, %fd231, %fd232;
	ld.shared.f64 	%fd234, [_ZZN3cub18CUB_300001_SM_10006detail6reduce28DeviceReduceSingleTileKernelINS2_10policy_hubIdjN4cuda3std3__44plusIdEEE10Policy1000EPdSC_iS9_ddNS7_10__identityEEEvT0_T1_T2_T3_T4_T6_E12temp_storage+120];
	add.f64 	%fd235, %fd233, %fd234;
	ld.shared.f64 	%fd236, [_ZZN3cub18CUB_300001_SM_10006detail6reduce28DeviceReduceSingleTileKernelINS2_10policy_hubIdjN4cuda3std3__44plusIdEEE10Policy1000EPdSC_iS9_ddNS7_10__identityEEEvT0_T1_T2_T3_T4_T6_E12temp_storage+128];
	add.f64 	%fd237, %fd235, %fd236;
	ld.shared.f64 	%fd238, [_ZZN3cub18CUB_300001_SM_10006detail6reduce28DeviceReduceSingleTileKernelINS2_10policy_hubIdjN4cuda3std3__44plusIdEEE10Policy1000EPdSC_iS9_ddNS7_10__identityEEEvT0_T1_T2_T3_T4_T6_E12temp_storage+136];
	add.f64 	%fd239, %fd237, %fd238;
	ld.shared.f64 	%fd240, [_ZZN3cub18CUB_300001_SM_10006detail6reduce28DeviceReduceSingleTileKernelINS2_10policy_hubIdjN4cuda3std3__44plusIdEEE10Policy1000EPdSC_iS9_ddNS7_10__identityEEEvT0_T1_T2_T3_T4_T6_E12temp_storage+144];
	add.f64 	%fd241, %fd239, %fd240;
	ld.shared.f64 	%fd242, [_ZZN3cub18CUB_300001_SM_10006detail6reduce28DeviceReduceSingleTileKernelINS2_10policy_hubIdjN4cuda3std3__44plusIdEEE10Policy1000EPdSC_iS9_ddNS7_10__identityEEEvT0_T1_T2_T3_T4_T6_E12temp_storage+152];
	add.f64 	%fd243, %fd241, %fd242;
	ld.shared.f64 	%fd244, [_ZZN3cub18CUB_300001_SM_10006detail6reduce28DeviceReduceSingleTileKernelINS2_10policy_hubIdjN4cuda3std3__44plusIdEEE10Policy1000EPdSC_iS9_ddNS7_10__identityEEEvT0_T1_T2_T3_T4_T6_E12temp_storage+160];
	add.f64 	%fd245, %fd243, %fd244;
	ld.shared.f64 	%fd246, [_ZZN3cub18CUB_300001_SM_10006detail6reduce28DeviceReduceSingleTileKernelINS2_10policy_hubIdjN4cuda3std3__44plusIdEEE10Policy1000EPdSC_iS9_ddNS7_10__identityEEEvT0_T1_T2_T3_T4_T6_E12temp_storage+168];
	add.f64 	%fd247, %fd245, %fd246;
	ld.shared.f64 	%fd248, [_ZZN3cub18CUB_300001_SM_10006detail6reduce28DeviceReduceSingleTileKernelINS2_10policy_hubIdjN4cuda3std3__44plusIdEEE10Policy1000EPdSC_iS9_ddNS7_10__identityEEEvT0_T1_T2_T3_T4_T6_E12temp_storage+176];
	add.f64 	%fd263, %fd247, %fd248;
	bra.uni 	$L__BB6_37;
$L__BB6_17:
	// begin inline asm
	mov.u32 %r106, %laneid;
	// end inline asm
	and.b32  	%r157, %r1, 992;
	add.s32 	%r158, %r157, 32;
	setp.gt.s32 	%p26, %r158, %r36;
	not.b32 	%r159, %r157;
	add.s32 	%r160, %r36, %r159;
	selp.b32 	%r155, %r160, 31, %p26;
	mov.b64 	%rd87, %fd255;
	mov.b64 	{%r108, %r113}, %rd87;
	mov.b32 	%r114, 1;
	mov.b32 	%r156, -1;
	// begin inline asm
	shfl.sync.down.b32 %r107, %r108, %r114, %r155, %r156;
	// end inline asm
	// begin inline asm
	shfl.sync.down.b32 %r112, %r113, %r114, %r155, %r156;
	// end inline asm
	mov.b64 	%rd88, {%r107, %r112};
	mov.b64 	%fd129, %rd88;
	setp.lt.s32 	%p27, %r106, %r155;
	add.f64 	%fd130, %fd255, %fd129;
	selp.f64 	%fd131, %fd130, %fd255, %p27;
	mov.b64 	%rd89, %fd131;
	mov.b64 	{%r118, %r123}, %rd89;
	mov.b32 	%r124, 2;
	// begin inline asm
	shfl.sync.down.b32 %r117, %r118, %r124, %r155, %r156;
	// end inline asm
	// begin inline asm
	shfl.sync.down.b32 %r122, %r123, %r124, %r155, %r156;
	// end inline asm
	mov.b64 	%rd90, {%r117, %r122};
	mov.b64 	%fd132, %rd90;
	add.s32 	%r161, %r106, 2;
	setp.gt.s32 	%p28, %r161, %r155;
	add.f64 	%fd133, %fd131, %fd132;
	selp.f64 	%fd134, %fd131, %fd133, %p28;
	mov.b64 	%rd91, %fd134;
	mov.b64 	{%r128, %r133}, %rd91;
	mov.b32 	%r134, 4;
	// begin inline asm
	shfl.sync.down.b32 %r127, %r128, %r134, %r155, %r156;
	// end inline asm
	// begin inline asm
	shfl.sync.down.b32 %r132, %r133, %r134, %r155, %r156;
	// end inline asm
	mov.b64 	%rd92, {%r127, %r132};
	mov.b64 	%fd135, %rd92;
	add.s32 	%r162, %r106, 4;
	setp.gt.s32 	%p29, %r162, %r155;
	add.f64 	%fd136, %fd134, %fd135;
	selp.f64 	%fd137, %fd134, %fd136, %p29;
	mov.b64 	%rd93, %fd137;
	mov.b64 	{%r138, %r143}, %rd93;
	mov.b32 	%r144, 8;
	// begin inline asm
	shfl.sync.down.b32 %r137, %r138, %r144, %r155, %r156;
	// end inline asm
	// begin inline asm
	shfl.sync.down.b32 %r142, %r143, %r144, %r155, %r156;
	// end inline asm
	mov.b64 	%rd94, {%r137, %r142};
	mov.b64 	%fd138, %rd94;
	add.s32 	%r163, %r106, 8;
	setp.gt.s32 	%p30, %r163, %r155;
	add.f64 	%fd139, %fd137, %fd138;
	selp.f64 	%fd140, %fd137, %fd139, %p30;
	mov.b64 	%rd95, %fd140;
	mov.b64 	{%r148, %r153}, %rd95;
	mov.b32 	%r154, 16;
	// begin inline asm
	shfl.sync.down.b32 %r147, %r148, %r154, %r155, %r156;
	// end inline asm
	// begin inline asm
	shfl.sync.down.b32 %r152, %r153, %r154, %r155, %r156;
	// end inline asm
	mov.b64 	%rd96, {%r147, %r152};
	mov.b64 	%fd141, %rd96;
	add.s32 	%r164, %r106, 16;
	setp.gt.s32 	%p31, %r164, %r155;
	add.f64 	%fd142, %fd140, %fd141;
	selp.f64 	%fd263, %fd140, %fd142, %p31;
	setp.ne.s32 	%p32, %r106, 0;
	@%p32 bra 	$L__BB6_19;
	shr.u32 	%r165, %r1, 2;
	and.b32  	%r166, %r165, 248;
	mov.u32 	%r167, _ZZN3cub18CUB_300001_SM_10006detail6reduce28DeviceReduceSingleTileKernelINS2_10policy_hubIdjN4cuda3std3__44plusIdEEE10Policy1000EPdSC_iS9_ddNS7_10__identityEEEvT0_T1_T2_T3_T4_T6_E12temp_storage;
	add.s32 	%r168, %r167, %r166;
	st.shared.f64 	[%r168+24], %fd263;
$L__BB6_19:
	bar.sync 	0;
	setp.ne.s32 	%p33, %r1, 0;
	@%p33 bra 	$L__BB6_37;
	setp.gt.s32 	%p34, %r36, 32;
	ld.shared.f64 	%fd143, [_ZZN3cub18CUB_300001_SM_10006detail6reduce28DeviceReduceSingleTileKernelINS2_10policy_hubIdjN4cuda3std3__44plusIdEEE10Policy1000EPdSC_iS9_ddNS7_10__identityEEEvT0_T1_T2_T3_T4_T6_E12temp_storage+32];
	add.f64 	%fd144, %fd263, %fd143;
	selp.f64 	%fd145, %fd144, %fd263, %p34;
	setp.gt.s32 	%p35, %r36, 64;
	ld.shared.f64 	%fd146, [_ZZN3cub18CUB_300001_SM_10006detail6reduce28DeviceReduceSingleTileKernelINS2_10policy_hubIdjN4cuda3std3__44plusIdEEE10Policy1000EPdSC_iS9_ddNS7_10__identityEEEvT0_T1_T2_T3_T4_T6_E12temp_storage+40];
	add.f64 	%fd147, %fd146, %fd145;
	selp.f64 	%fd148, %fd147, %fd145, %p35;
	setp.gt.s32 	%p36, %r36, 96;
	ld.shared.f64 	%fd149, [_ZZN3cub18CUB_300001_SM_10006detail6reduce28DeviceReduceSingleTileKernelINS2_10policy_hubIdjN4cuda3std3__44plusIdEEE10Policy1000EPdSC_iS9_ddNS7_10__identityEEEvT0_T1_T2_T3_T4_T6_E12temp_storage+48];
	add.f64 	%fd150, %fd149, %fd148;
	selp.f64 	%fd151, %fd150, %fd148, %p36;
	setp.gt.s32 	%p37, %r36, 128;
	ld.shared.f64 	%fd152, [_ZZN3cub18CUB_300001_SM_10006detail6reduce28DeviceReduceSingleTileKernelINS2_10policy_hubIdjN4cuda3std3__44plusIdEEE10Policy1000EPdSC_iS9_ddNS7_10__identityEEEvT0_T1_T2_T3_T4_T6_E12temp_storage+56];
	add.f64 	%fd153, %fd152, %fd151;
	selp.f64 	%fd154, %fd153, %fd151, %p37;
	setp.gt.s32 	%p38, %r36, 160;
	ld.shared.f64 	%fd155, [_ZZN3cub18CUB_300001_SM_10006detail6reduce28DeviceReduceSingleTileKernelINS2_10policy_hubIdjN4cuda3std3__44plusIdEEE10Policy1000EPdSC_iS9_ddNS7_10__identityEEEvT0_T1_T2_T3_T4_T6_E12temp_storage+64];
	add.f64 	%fd156, %fd155, %fd154;
	selp.f64 	%fd157, %fd156, %fd154, %p38;
	setp.gt.s32 	%p39, %r36, 192;
	ld.shared.f64 	%fd158, [_ZZN3cub18CUB_300001_SM_10006detail6reduce28DeviceReduceSingleTileKernelINS2_10policy_hubIdjN4cuda3std3__44plusIdEEE10Policy1000EPdSC_iS9_ddNS7_10__identityEEEvT0_T1_T2_T3_T4_T6_E12temp_storage+72];
	add.f64 	%fd159, %fd158, %fd157;
	selp.f64 	%fd160, %fd159, %fd157, %p39;
	setp.gt.s32 	%p40, %r36, 224;
	ld.shared.f64 	%fd161, [_ZZN3cub18CUB_300001_SM_10006detail6reduce28DeviceReduceSingleTileKernelINS2_10policy_hubIdjN4cuda3std3__44plusIdEEE10Policy1000EPdSC_iS9_ddNS7_10__identityEEEvT0_T1_T2_T3_T4_T6_E12temp_storage+80];
	add.f64 	%fd162, %fd161, %fd160;
	selp.f64 	%fd163, %fd162, %fd160, %p40;
	setp.gt.s32 	%p41, %r36, 256;
	ld.shared.f64 	%fd164, [_ZZN3cub18CUB_300001_SM_10006detail6reduce28DeviceReduceSingleTileKernelINS2_10policy_hubIdjN4cuda3std3__44plusIdEEE10Policy1000EPdSC_iS9_ddNS7_10__identityEEEvT0_T1_T2_T3_T4_T6_E12temp_storage+88];
	add.f64 	%fd165, %fd164, %fd163;
	selp.f64 	%fd166, %fd165, %fd163, %p41;
	setp.gt.s32 	%p42, %r36, 288;
	ld.shared.f64 	%fd167, [_ZZN3cub18CUB_300001_SM_10006detail6reduce28DeviceReduceSingleTileKernelINS2_10policy_hubIdjN4cuda3std3__44plusIdEEE10Policy1000EPdSC_iS9_ddNS7_10__identityEEEvT0_T1_T2_T3_T4_T6_E12temp_storage+96];
	add.f64 	%fd168, %fd167, %fd166;
	selp.f64 	%fd169, %fd168, %fd166, %p42;
	setp.gt.s32 	%p43, %r36, 320;
	ld.shared.f64 	%fd170, [_ZZN3cub18CUB_300001_SM_10006detail6reduce28DeviceReduceSingleTileKernelINS2_10policy_hubIdjN4cuda3std3__44plusIdEEE10Policy1000EPdSC_iS9_ddNS7_10__identityEEEvT0_T1_T2_T3_T4_T6_E12temp_storage+104];
	add.f64 	%fd171, %fd170, %fd169;
	selp.f64 	%fd172, %fd171, %fd169, %p43;
	setp.gt.s32 	%p44, %r36, 352;
	ld.shared.f64 	%fd173, [_ZZN3cub18CUB_300001_SM_10006detail6reduce28DeviceReduceSingleTileKernelINS2_10policy_hubIdjN4cuda3std3__44plusIdEEE10Policy1000EPdSC_iS9_ddNS7_10__identityEEEvT0_T1_T2_T3_T4_T6_E12temp_storage+112];
	add.f64 	%fd174, %fd173, %fd172;
	selp.f64 	%fd175, %fd174, %fd172, %p44;
	setp.gt.s32 	%p45, %r36, 384;
	ld.shared.f64 	%fd176, [_ZZN3cub18CUB_300001_SM_10006detail6reduce28DeviceReduceSingleTileKernelINS2_10policy_hubIdjN4cuda3std3__44plusIdEEE10Policy1000EPdSC_iS9_ddNS7_10__identityEEEvT0_T1_T2_T3_T4_T6_E12temp_storage+120];
	add.f64 	%fd177, %fd176, %fd175;
	selp.f64 	%fd178, %fd177, %fd175, %p45;
	setp.gt.s32 	%p46, %r36, 416;
	ld.shared.f64 	%fd179, [_ZZN3cub18CUB_300001_SM_10006detail6reduce28DeviceReduceSingleTileKernelINS2_10policy_hubIdjN4cuda3std3__44plusIdEEE10Policy1000EPdSC_iS9_ddNS7_10__identityEEEvT0_T1_T2_T3_T4_T6_E12temp_storage+128];
	add.f64 	%fd180, %fd179, %fd178;
	selp.f64 	%fd181, %fd180, %fd178, %p46;
	setp.gt.s32 	%p47, %r36, 448;
	ld.shared.f64 	%fd182, [_ZZN3cub18CUB_300001_SM_10006detail6reduce28DeviceReduceSingleTileKernelINS2_10policy_hubIdjN4cuda3std3__44plusIdEEE10Policy1000EPdSC_iS9_ddNS7_10__identityEEEvT0_T1_T2_T3_T4_T6_E12temp_storage+136];
	add.f64 	%fd183, %fd182, %fd181;
	selp.f64 	%fd184, %fd183, %fd181, %p47;
	setp.gt.s32 	%p48, %r36, 480;
	ld.shared.f64 	%fd185, [_ZZN3cub18CUB_300001_SM_10006detail6reduce28DeviceReduceSingleTileKernelINS2_10policy_hubIdjN4cuda3std3__44plusIdEEE10Policy1000EPdSC_iS9_ddNS7_10__identityEEEvT0_T1_T2_T3_T4_T6_E12temp_storage+144];
	add.f64 	%fd186, %fd185, %fd184;
	selp.f64 	%fd187, %fd186, %fd184, %p48;
	setp.gt.s32 	%p49, %r36, 512;
	ld.shared.f64 	%fd188, [_ZZN3cub18CUB_300001_SM_10006detail6reduce28DeviceReduceSingleTileKernelINS2_10policy_hubIdjN4cuda3std3__44plusIdEEE10Policy1000EPdSC_iS9_ddNS7_10__identityEEEvT0_T1_T2_T3_T4_T6_E12temp_storage+152];
	add.f64 	%fd189, %fd188, %fd187;
	selp.f64 	%fd190, %fd189, %fd187, %p49;
	setp.gt.s32 	%p50, %r36, 544;
	ld.shared.f64 	%fd191, [_ZZN3cub18CUB_300001_SM_10006detail6reduce28DeviceReduceSingleTileKernelINS2_10policy_hubIdjN4cuda3std3__44plusIdEEE10Policy1000EPdSC_iS9_ddNS7_10__identityEEEvT0_T1_T2_T3_T4_T6_E12temp_storage+160];
	add.f64 	%fd192, %fd191, %fd190;
	selp.f64 	%fd193, %fd192, %fd190, %p50;
	setp.gt.s32 	%p51, %r36, 576;
	ld.shared.f64 	%fd194, [_ZZN3cub18CUB_300001_SM_10006detail6reduce28DeviceReduceSingleTileKernelINS2_10policy_hubIdjN4cuda3std3__44plusIdEEE10Policy1000EPdSC_iS9_ddNS7_10__identityEEEvT0_T1_T2_T3_T4_T6_E12temp_storage+168];
	add.f64 	%fd195, %fd194, %fd193;
	selp.f64 	%fd196, %fd195, %fd193, %p51;
	setp.gt.s32 	%p52, %r36, 608;
	ld.shared.f64 	%fd197, [_ZZN3cub18CUB_300001_SM_10006detail6reduce28DeviceReduceSingleTileKernelINS2_10policy_hubIdjN4cuda3std3__44plusIdEEE10Policy1000EPdSC_iS9_ddNS7_10__identityEEEvT0_T1_T2_T3_T4_T6_E12temp_storage+176];
	add.f64 	%fd198, %fd197, %fd196;
	selp.f64 	%fd263, %fd198, %fd196, %p52;
	bra.uni 	$L__BB6_37;
$L__BB6_21:
	mov.u32 	%r14, %tid.x;
	mul.wide.u32 	%rd27, %r14, 8;
	add.s64 	%rd12, %rd9, %rd27;
	// begin inline asm
	ld.global.nc.u64 %rd11, [%rd12];
	// end inline asm
	mov.b64 	%fd31, %rd11;
	add.s64 	%rd14, %rd12, 5120;
	// begin inline asm
	ld.global.nc.u64 %rd13, [%rd14];
	// end inline asm
	mov.b64 	%fd32, %rd13;
	add.s64 	%rd16, %rd12, 10240;
	// begin inline asm
	ld.global.nc.u64 %rd15, [%rd16];
	// end inline asm
	mov.b64 	%fd33, %rd15;
	add.s64 	%rd18, %rd12, 15360;
	// begin inline asm
	ld.global.nc.u64 %rd17, [%rd18];
	// end inline asm
	mov.b64 	%fd34, %rd17;
	add.s64 	%rd20, %rd12, 20480;
	// begin inline asm
	ld.global.nc.u64 %rd19, [%rd20];
	// end inline asm
	mov.b64 	%fd35, %rd19;
	add.s64 	%rd22, %rd12, 25600;
	// begin inline asm
	ld.global.nc.u64 %rd21, [%rd22];
	// end inline asm
	mov.b64 	%fd36, %rd21;
	add.s64 	%rd24, %rd12, 30720;
	// begin inline asm
	ld.global.nc.u64 %rd23, [%rd24];
	// end inline asm
	mov.b64 	%fd37, %rd23;
	add.s64 	%rd26, %rd12, 35840;
	// begin inline asm
	ld.global.nc.u64 %rd25, [%rd26];
	// end inline asm
	mov.b64 	%fd38, %rd25;
	add.f64 	%fd39, %fd31, %fd32;
	add.f64 	%fd40, %fd39, %fd33;
	add.f64 	%fd41, %fd40, %fd34;
	add.f64 	%fd42, %fd41, %fd35;
	add.f64 	%fd43, %fd42, %fd36;
	add.f64 	%fd44, %fd43, %fd37;
	add.f64 	%fd262, %fd44, %fd38;
	setp.lt.u32 	%p3, %r36, 10240;
	mov.b32 	%r232, 5120;
	@%p3 bra 	$L__BB6_25;
	add.s32 	%r15, %r36, -5120;
	mov.b32 	%r232, 5120;
$L__BB6_23:
	mul.wide.s32 	%rd44, %r232, 8;
	add.s64 	%rd29, %rd12, %rd44;
	// begin inline asm
	ld.global.nc.u64 %rd28, [%rd29];
	// end inline asm
	mov.b64 	%fd45, %rd28;
	add.s64 	%rd31, %rd29, 5120;
	// begin inline asm
	ld.global.nc.u64 %rd30, [%rd31];
	// end inline asm
	mov.b64 	%fd46, %rd30;
	add.s64 	%rd33, %rd29, 10240;
	// begin inline asm
	ld.global.nc.u64 %rd32, [%rd33];
	// end inline asm
	mov.b64 	%fd47, %rd32;
	add.s64 	%rd35, %rd29, 15360;
	// begin inline asm
	ld.global.nc.u64 %rd34, [%rd35];
	// end inline asm
	mov.b64 	%fd48, %rd34;
	add.s64 	%rd37, %rd29, 20480;
	// begin inline asm
	ld.global.nc.u64 %rd36, [%rd37];
	// end inline asm
	mov.b64 	%fd49, %rd36;
	add.s64 	%rd39, %rd29, 25600;
	// begin inline asm
	ld.global.nc.u64 %rd38, [%rd39];
	// end inline asm
	mov.b64 	%fd50, %rd38;
	add.s64 	%rd41, %rd29, 30720;
	// begin inline asm
	ld.global.nc.u64 %rd40, [%rd41];
	// end inline asm
	mov.b64 	%fd51, %rd40;
	add.s64 	%rd43, %rd29, 35840;
	// begin inline asm
	ld.global.nc.u64 %rd42, [%rd43];
	// end inline asm
	mov.b64 	%fd52, %rd42;
	add.f64 	%fd53, %fd262, %fd45;
	add.f64 	%fd54, %fd53, %fd46;
	add.f64 	%fd55, %fd54, %fd47;
	add.f64 	%fd56, %fd55, %fd48;
	add.f64 	%fd57, %fd56, %fd49;
	add.f64 	%fd58, %fd57, %fd50;
	add.f64 	%fd59, %fd58, %fd51;
	add.f64 	%fd262, %fd59, %fd52;
	sub.s32 	%r39, %r36, %r232;
	setp.lt.s32 	%p4, %r39, 5120;
	@%p4 bra 	$L__BB6_33;
	add.s32 	%r232, %r232, 5120;
	setp.le.s32 	%p5, %r232, %r15;
	@%p5 bra 	$L__BB6_23;
$L__BB6_25:
	setp.le.s32 	%p6, %r36, %r232;
	@%p6 bra 	$L__BB6_33;
	sub.s32 	%r19, %r36, %r232;
	setp.ge.s32 	%p7, %r14, %r19;
	@%p7 bra 	$L__BB6_33;
	not.b32 	%r40, %r14;
	add.s32 	%r41, %r36, %r40;
	sub.s32 	%r20, %r41, %r232;
	mul.hi.u32 	%r42, %r20, -858993459;
	shr.u32 	%r43, %r42, 9;
	add.s32 	%r21, %r43, 1;
	and.b32  	%r44, %r43, 3;
	setp.eq.s32 	%p8, %r44, 3;
	mov.u32 	%r236, %r14;
	@%p8 bra 	$L__BB6_30;
	add.s32 	%r234, %r14, %r232;
	and.b32  	%r45, %r21, 3;
	neg.s32 	%r233, %r45;
	mov.u32 	%r236, %r14;
$L__BB6_29:
	.pragma "nounroll";
	mul.wide.u32 	%rd47, %r234, 8;
	add.s64 	%rd46, %rd9, %rd47;
	// begin inline asm
	ld.global.nc.u64 %rd45, [%rd46];
	// end inline asm
	mov.b64 	%fd61, %rd45;
	add.f64 	%fd262, %fd262, %fd61;
	add.s32 	%r236, %r236, 640;
	add.s32 	%r234, %r234, 640;
	add.s32 	%r233, %r233, 1;
	setp.ne.s32 	%p9, %r233, 0;
	@%p9 bra 	$L__BB6_29;
$L__BB6_30:
	setp.lt.u32 	%p10, %r20, 1920;
	@%p10 bra 	$L__BB6_33;
	cvt.u64.u32 	%rd48, %r236;
	cvt.u64.u32 	%rd49, %r232;
	add.s64 	%rd50, %rd48, %rd49;
	shl.b64 	%rd51, %rd50, 3;
	add.s64 	%rd52, %rd51, %rd9;
	add.s64 	%rd108, %rd52, 10240;
	add.s32 	%r237, %r236, %r232;
$L__BB6_32:
	mul.wide.u32 	%rd61, %r237, 8;
	add.s64 	%rd54, %rd9, %rd61;
	// begin inline asm
	ld.global.nc.u64 %rd53, [%rd54];
	// end inline asm
	mov.b64 	%fd62, %rd53;
	add.f64 	%fd63, %fd262, %fd62;
	add.s64 	%rd56, %rd108, -5120;
	// begin inline asm
	ld.global.nc.u64 %rd55, [%rd56];
	// end inline asm
	mov.b64 	%fd64, %rd55;
	add.f64 	%fd65, %fd63, %fd64;
	// begin inline asm
	ld.global.nc.u64 %rd57, [%rd108];
	// end inline asm
	mov.b64 	%fd66, %rd57;
	add.f64 	%fd67, %fd65, %fd66;
	add.s64 	%rd60, %rd108, 5120;
	// begin inline asm
	ld.global.nc.u64 %rd59, [%rd60];
	// end inline asm
	mov.b64 	%fd68, %rd59;
	add.f64 	%fd262, %fd67, %fd68;
	add.s32 	%r236, %r236, 2560;
	add.s64 	%rd108, %rd108, 20480;
	add.s32 	%r237, %r237, 2560;
	setp.lt.s32 	%p11, %r236, %r19;
	@%p11 bra 	$L__BB6_32;
$L__BB6_33:
	// begin inline asm
	mov.u32 %r46, %laneid;
	// end inline asm
	mov.b64 	%rd62, %fd262;
	mov.b64 	{%r48, %r53}, %rd62;
	mov.b32 	%r54, 1;
	mov.b32 	%r95, 31;
	mov.b32 	%r96, -1;
	// begin inline asm
	shfl.sync.down.b32 %r47, %r48, %r54, %r95, %r96;
	// end inline asm
	// begin inline asm
	shfl.sync.down.b32 %r52, %r53, %r54, %r95, %r96;
	// end inline asm
	mov.b64 	%rd63, {%r47, %r52};
	mov.b64 	%fd69, %rd63;
	setp.gt.s32 	%p12, %r46, 30;
	add.f64 	%fd70, %fd262, %fd69;
	selp.f64 	%fd71, %fd262, %fd70, %p12;
	mov.b64 	%rd64, %fd71;
	mov.b64 	{%r58, %r63}, %rd64;
	mov.b32 	%r64, 2;
	// begin inline asm
	shfl.sync.down.b32 %r57, %r58, %r64, %r95, %r96;
	// end inline asm
	// begin inline asm
	shfl.sync.down.b32 %r62, %r63, %r64, %r95, %r96;
	// end inline asm
	mov.b64 	%rd65, {%r57, %r62};
	mov.b64 	%fd72, %rd65;
	setp.gt.s32 	%p13, %r46, 29;
	add.f64 	%fd73, %fd71, %fd72;
	selp.f64 	%fd74, %fd71, %fd73, %p13;
	mov.b64 	%rd66, %fd74;
	mov.b64 	{%r68, %r73}, %rd66;
	mov.b32 	%r74, 4;
	// begin inline asm
	shfl.sync.down.b32 %r67, %r68, %r74, %r95, %r96;
	// end inline asm
	// begin inline asm
	shfl.sync.down.b32 %r72, %r73, %r74, %r95, %r96;
	// end inline asm
	mov.b64 	%rd67, {%r67, %r72};
	mov.b64 	%fd75, %rd67;
	setp.gt.s32 	%p14, %r46, 27;
	add.f64 	%fd76, %fd74, %fd75;
	selp.f64 	%fd77, %fd74, %fd76, %p14;
	mov.b64 	%rd68, %fd77;
	mov.b64 	{%r78, %r83}, %rd68;
	mov.b32 	%r84, 8;
	// begin inline asm
	shfl.sync.down.b32 %r77, %r78, %r84, %r95, %r96;
	// end inline asm
	// begin inline asm
	shfl.sync.down.b32 %r82, %r83, %r84, %r95, %r96;
	// end inline asm
	mov.b64 	%rd69, {%r77, %r82};
	mov.b64 	%fd78, %rd69;
	setp.gt.s32 	%p15, %r46, 23;
	add.f64 	%fd79, %fd77, %fd78;
	selp.f64 	%fd80, %fd77, %fd79, %p15;
	mov.b64 	%rd70, %fd80;
	mov.b64 	{%r88, %r93}, %rd70;
	mov.b32 	%r94, 16;
	// begin inline asm
	shfl.sync.down.b32 %r87, %r88, %r94, %r95, %r96;
	// end inline asm
	// begin inline asm
	shfl.sync.down.b32 %r92, %r93, %r94, %r95, %r96;
	// end inline asm
	mov.b64 	%rd71, {%r87, %r92};
	mov.b64 	%fd81, %rd71;
	setp.gt.s32 	%p16, %r46, 15;
	add.f64 	%fd26, %fd80, %fd81;
	selp.f64 	%fd263, %fd80, %fd26, %p16;
	setp.ne.s32 	%p17, %r46, 0;
	@%p17 bra 	$L__BB6_35;
	shr.u32 	%r97, %r14, 2;
	and.b32  	%r98, %r97, 248;
	mov.u32 	%r99, _ZZN3cub18CUB_300001_SM_10006detail6reduce28DeviceReduceSingleTileKernelINS2_10policy_hubIdjN4cuda3std3__44plusIdEEE10Policy1000EPdSC_iS9_ddNS7_10__identityEEEvT0_T1_T2_T3_T4_T6_E12temp_storage;
	add.s32 	%r100, %r99, %r98;
	st.shared.f64 	[%r100+24], %fd26;
$L__BB6_35:
	bar.sync 	0;
	setp.ne.s32 	%p18, %r14, 0;
	@%p18 bra 	$L__BB6_37;
	ld.shared.f64 	%fd82, [_ZZN3cub18CUB_300001_SM_10006detail6reduce28DeviceReduceSingleTileKernelINS2_10policy_hubIdjN4cuda3std3__44plusIdEEE10Policy1000EPdSC_iS9_ddNS7_10__identityEEEvT0_T1_T2_T3_T4_T6_E12temp_storage+32];
	add.f64 	%fd83, %fd263, %fd82;
	ld.shared.f64 	%fd84, [_ZZN3cub18CUB_300001_SM_10006detail6reduce28DeviceReduceSingleTileKernelINS2_10policy_hubIdjN4cuda3std3__44plusIdEEE10Policy1000EPdSC_iS9_ddNS7_10__identityEEEvT0_T1_T2_T3_T4_T6_E12temp_storage+40];
	add.f64 	%fd85, %fd83, %fd84;
	ld.shared.f64 	%fd86, [_ZZN3cub18CUB_300001_SM_10006detail6reduce28DeviceReduceSingleTileKernelINS2_10policy_hubIdjN4cuda3std3__44plusIdEEE10Policy1000EPdSC_iS9_ddNS7_10__identityEEEvT0_T1_T2_T3_T4_T6_E12temp_storage+48];
	add.f64 	%fd87, %fd85, %fd86;
	ld.shared.f64 	%fd88, [_ZZN3cub18CUB_300001_SM_10006detail6reduce28DeviceReduceSingleTileKernelINS2_10policy_hubIdjN4cuda3std3__44plusIdEEE10Policy1000EPdSC_iS9_ddNS7_10__identityEEEvT0_T1_T2_T3_T4_T6_E12temp_storage+56];
	add.f64 	%fd89, %fd87, %fd88;
	ld.shared.f64 	%fd90, [_ZZN3cub18CUB_300001_SM_10006detail6reduce28DeviceReduceSingleTileKernelINS2_10policy_hubIdjN4cuda3std3__44plusIdEEE10Policy1000EPdSC_iS9_ddNS7_10__identityEEEvT0_T1_T2_T3_T4_T6_E12temp_storage+64];
	add.f64 	%fd91, %fd89, %fd90;
	ld.shared.f64 	%fd92, [_ZZN3cub18CUB_300001_SM_10006detail6reduce28DeviceReduceSingleTileKernelINS2_10policy_hubIdjN4cuda3std3__44plusIdEEE10Policy1000EPdSC_iS9_ddNS7_10__identityEEEvT0_T1_T2_T3_T4_T6_E12temp_storage+72];
	add.f64 	%fd93, %fd91, %fd92;
	ld.shared.f64 	%fd94, [_ZZN3cub18CUB_300001_SM_10006detail6reduce28DeviceReduceSingleTileKernelINS2_10policy_hubIdjN4cuda3std3__44plusIdEEE10Policy1000EPdSC_iS9_ddNS7_10__identityEEEvT0_T1_T2_T3_T4_T6_E12temp_storage+80];
	add.f64 	%fd95, %fd93, %fd94;
	ld.shared.f64 	%fd96, [_ZZN3cub18CUB_300001_SM_10006detail6reduce28DeviceReduceSingleTileKernelINS2_10policy_hubIdjN4cuda3std3__44plusIdEEE10Policy1000EPdSC_iS9_ddNS7_10__identityEEEvT0_T1_T2_T3_T4_T6_E12temp_storage+88];
	add.f64 	%fd97, %fd95, %fd96;
	ld.shared.f64 	%fd98, [_ZZN3cub18CUB_300001_SM_10006detail6reduce28DeviceReduceSingleTileKernelINS2_10policy_hubIdjN4cuda3std3__44plusIdEEE10Policy1000EPdSC_iS9_ddNS7_10__identityEEEvT0_T1_T2_T3_T4_T6_E12temp_storage+96];
	add.f64 	%fd99, %fd97, %fd98;
	ld.shared.f64 	%fd100, [_ZZN3cub18CUB_300001_SM_10006detail6reduce28DeviceReduceSingleTileKernelINS2_10policy_hubIdjN4cuda3std3__44plusIdEEE10Policy1000EPdSC_iS9_ddNS7_10__identityEEEvT0_T1_T2_T3_T4_T6_E12temp_storage+104];
	add.f64 	%fd101, %fd99, %fd100;
	ld.shared.f64 	%fd102, [_ZZN3cub18CUB_300001_SM_10006detail6reduce28DeviceReduceSingleTileKernelINS2_10policy_hubIdjN4cuda3std3__44plusIdEEE10Policy1000EPdSC_iS9_ddNS7_10__identityEEEvT0_T1_T2_T3_T4_T6_E12temp_storage+112];
	add.f64 	%fd103, %fd101, %fd102;
	ld.shared.f64 	%fd104, [_ZZN3cub18CUB_300001_SM_10006detail6reduce28DeviceReduceSingleTileKernelINS2_10policy_hubIdjN4cuda3std3__44plusIdEEE10Policy1000EPdSC_iS9_ddNS7_10__identityEEEvT0_T1_T2_T3_T4_T6_E12temp_storage+120];
	add.f64 	%fd105, %fd103, %fd104;
	ld.shared.f64 	%fd106, [_ZZN3cub18CUB_300001_SM_10006detail6reduce28DeviceReduceSingleTileKernelINS2_10policy_hubIdjN4cuda3std3__44plusIdEEE10Policy1000EPdSC_iS9_ddNS7_10__identityEEEvT0_T1_T2_T3_T4_T6_E12temp_storage+128];
	add.f64 	%fd107, %fd105, %fd106;
	ld.shared.f64 	%fd108, [_ZZN3cub18CUB_300001_SM_10006detail6reduce28DeviceReduceSingleTileKernelINS2_10policy_hubIdjN4cuda3std3__44plusIdEEE10Policy1000EPdSC_iS9_ddNS7_10__identityEEEvT0_T1_T2_T3_T4_T6_E12temp_storage+136];
	add.f64 	%fd109, %fd107, %fd108;
	ld.shared.f64 	%fd110, [_ZZN3cub18CUB_300001_SM_10006detail6reduce28DeviceReduceSingleTileKernelINS2_10policy_hubIdjN4cuda3std3__44plusIdEEE10Policy1000EPdSC_iS9_ddNS7_10__identityEEEvT0_T1_T2_T3_T4_T6_E12temp_storage+144];
	add.f64 	%fd111, %fd109, %fd110;
	ld.shared.f64 	%fd112, [_ZZN3cub18CUB_300001_SM_10006detail6reduce28DeviceReduceSingleTileKernelINS2_10policy_hubIdjN4cuda3std3__44plusIdEEE10Policy1000EPdSC_iS9_ddNS7_10__identityEEEvT0_T1_T2_T3_T4_T6_E12temp_storage+152];
	add.f64 	%fd113, %fd111, %fd112;
	ld.shared.f64 	%fd114, [_ZZN3cub18CUB_300001_SM_10006detail6reduce28DeviceReduceSingleTileKernelINS2_10policy_hubIdjN4cuda3std3__44plusIdEEE10Policy1000EPdSC_iS9_ddNS7_10__identityEEEvT0_T1_T2_T3_T4_T6_E12temp_storage+160];
	add.f64 	%fd115, %fd113, %fd114;
	ld.shared.f64 	%fd116, [_ZZN3cub18CUB_300001_SM_10006detail6reduce28DeviceReduceSingleTileKernelINS2_10policy_hubIdjN4cuda3std3__44plusIdEEE10Policy1000EPdSC_iS9_ddNS7_10__identityEEEvT0_T1_T2_T3_T4_T6_E12temp_storage+168];
	add.f64 	%fd117, %fd115, %fd116;
	ld.shared.f64 	%fd118, [_ZZN3cub18CUB_300001_SM_10006detail6reduce28DeviceReduceSingleTileKernelINS2_10policy_hubIdjN4cuda3std3__44plusIdEEE10Policy1000EPdSC_iS9_ddNS7_10__identityEEEvT0_T1_T2_T3_T4_T6_E12temp_storage+176];
	add.f64 	%fd263, %fd117, %fd118;
$L__BB6_37:
	mov.u32 	%r224, %tid.x;
	setp.ne.s32 	%p60, %r224, 0;
	@%p60 bra 	$L__BB6_39;
	add.f64 	%fd249, %fd30, %fd263;
	st.global.f64 	[%rd1], %fd249;
$L__BB6_39:
	ret;

}
	// .globl	_ZN3cub18CUB_300001_SM_10006detail6reduce28DeviceReduceSingleTileKernelINS2_10policy_hubIdyN4cuda3std3__44plusIdEEE10Policy1000EN6thrust24THRUST_300001_SM_1000_NS6detail15normal_iteratorINSD_10device_ptrIdEEEEPdyS9_ddNS7_10__identityEEEvT0_T1_T2_T3_T4_T6_
.visible .entry _ZN3cub18CUB_300001_SM_10006detail6reduce28DeviceReduceSingleTileKernelINS2_10policy_hubIdyN4cuda3std3__44plusIdEEE10Policy1000EN6thrust24THRUST_300001_SM_1000_NS6detail15normal_iteratorINSD_10device_ptrIdEEEEPdyS9_ddNS7_10__identityEEEvT0_T1_T2_T3_T4_T6_(
	.param .align 8 .b8 _ZN3cub18CUB_300001_SM_10006detail6reduce28DeviceReduceSingleTileKernelINS2_10policy_hubIdyN4cuda3std3__44plusIdEEE10Policy1000EN6thrust24THRUST_300001_SM_1000_NS6detail15normal_iteratorINSD_10device_ptrIdEEEEPdyS9_ddNS7_10__identityEEEvT0_T1_T2_T3_T4_T6__param_0[8],
	.param .u64 .ptr .align 1 _ZN3cub18CUB_300001_SM_10006detail6reduce28DeviceReduceSingleTileKernelINS2_10policy_hubIdyN4cuda3std3__44plusIdEEE10Policy1000EN6thrust24THRUST_300001_SM_1000_NS6detail15normal_iteratorINSD_10device_ptrIdEEEEPdyS9_ddNS7_10__identityEEEvT0_T1_T2_T3_T4_T6__param_1,
	.param .u64 _ZN3cub18CUB_300001_SM_10006detail6reduce28DeviceReduceSingleTileKernelINS2_10policy_hubIdyN4cuda3std3__44plusIdEEE10Policy1000EN6thrust24THRUST_300001_SM_1000_NS6detail15normal_iteratorINSD_10device_ptrIdEEEEPdyS9_ddNS7_10__identityEEEvT0_T1_T2_T3_T4_T6__param_2,
	.param .align 1 .b8 _ZN3cub18CUB_300001_SM_10006detail6reduce28DeviceReduceSingleTileKernelINS2_10policy_hubIdyN4cuda3std3__44plusIdEEE10Policy1000EN6thrust24THRUST_300001_SM_1000_NS6detail15normal_iteratorINSD_10device_ptrIdEEEEPdyS9_ddNS7_10__identityEEEvT0_T1_T2_T3_T4_T6__param_3[1],
	.param .f64 _ZN3cub18CUB_300001_SM_10006detail6reduce28DeviceReduceSingleTileKernelINS2_10policy_hubIdyN4cuda3std3__44plusIdEEE10Policy1000EN6thrust24THRUST_300001_SM_1000_NS6detail15normal_iteratorINSD_10device_ptrIdEEEEPdyS9_ddNS7_10__identityEEEvT0_T1_T2_T3_T4_T6__param_4,
	.param .align 1 .b8 _ZN3cub18CUB_300001_SM_10006detail6reduce28DeviceReduceSingleTileKernelINS2_10policy_hubIdyN4cuda3std3__44plusIdEEE10Policy1000EN6thrust24THRUST_300001_SM_1000_NS6detail15normal_iteratorINSD_10device_ptrIdEEEEPdyS9_ddNS7_10__identityEEEvT0_T1_T2_T3_T4_T6__param_5[1]
)
.maxntid 512
.minnctapersm 1
{
	.reg .pred 	%p<67>;
	.reg .b32 	%r<246>;
	.reg .b64 	%rd<86>;
	.reg .b64 	%fd<348>;
	// demoted variable
	.shared .align 8 .b8 _ZZN3cub18CUB_300001_SM_10006detail6reduce28DeviceReduceSingleTileKernelINS2_10policy_hubIdyN4cuda3std3__44plusIdEEE10Policy1000EN6thrust24THRUST_300001_SM_1000_NS6detail15normal_iteratorINSD_10device_ptrIdEEEEPdyS9_ddNS7_10__identityEEEvT0_T1_T2_T3_T4_T6_E12temp_storage[152];
	ld.param.u64 	%rd18, [_ZN3cub18CUB_300001_SM_10006detail6reduce28DeviceReduceSingleTileKernelINS2_10policy_hubIdyN4cuda3std3__44plusIdEEE10Policy1000EN6thrust24THRUST_300001_SM_1000_NS6detail15normal_iteratorINSD_10device_ptrIdEEEEPdyS9_ddNS7_10__identityEEEvT0_T1_T2_T3_T4_T6__param_0];
	ld.param.u64 	%rd20, [_ZN3cub18CUB_300001_SM_10006detail6reduce28DeviceReduceSingleTileKernelINS2_10policy_hubIdyN4cuda3std3__44plusIdEEE10Policy1000EN6thrust24THRUST_300001_SM_1000_NS6detail15normal_iteratorINSD_10device_ptrIdEEEEPdyS9_ddNS7_10__identityEEEvT0_T1_T2_T3_T4_T6__param_1];
	ld.param.u64 	%rd19, [_ZN3cub18CUB_300001_SM_10006detail6reduce28DeviceReduceSingleTileKernelINS2_10policy_hubIdyN4cuda3std3__44plusIdEEE10Policy1000EN6thrust24THRUST_300001_SM_1000_NS6detail15normal_iteratorINSD_10device_ptrIdEEEEPdyS9_ddNS7_10__identityEEEvT0_T1_T2_T3_T4_T6__param_2];
	ld.param.f64 	%fd42, [_ZN3cub18CUB_300001_SM_10006detail6reduce28DeviceReduceSingleTileKernelINS2_10policy_hubIdyN4cuda3std3__44plusIdEEE10Policy1000EN6thrust24THRUST_300001_SM_1000_NS6detail15normal_iteratorINSD_10device_ptrIdEEEEPdyS9_ddNS7_10__identityEEEvT0_T1_T2_T3_T4_T6__param_4];
	cvta.to.global.u64 	%rd1, %rd20;
	setp.ne.s64 	%p1, %rd19, 0;
	@%p1 bra 	$L__BB7_3;
	mov.u32 	%r231, %tid.x;
	setp.ne.s32 	%p66, %r231, 0;
	@%p66 bra 	$L__BB7_51;
	st.global.f64 	[%rd1], %fd42;
	bra.uni 	$L__BB7_51;
$L__BB7_3:
	cvta.to.global.u64 	%rd2, %rd18;
	setp.gt.u64 	%p2, %rd19, 3583;
	@%p2 bra 	$L__BB7_28;
	cvt.u32.u64 	%r1, %rd19;
	mov.u32 	%r2, %tid.x;
	setp.ge.u32 	%p24, %r2, %r1;
	mov.f64 	%fd335, 0d0000000000000000;
	mov.u32 	%r235, %r2;
	@%p24 bra 	$L__BB7_6;
	mul.wide.u32 	%rd51, %r2, 8;
	add.s64 	%rd52, %rd2, %rd51;
	ld.global.f64 	%fd335, [%rd52];
	add.s32 	%r235, %r2, 512;
$L__BB7_6:
	setp.ge.u32 	%p25, %r235, %r1;
	@%p25 bra 	$L__BB7_19;
	not.b32 	%r108, %r235;
	add.s32 	%r109, %r108, %r1;
	shr.u32 	%r110, %r109, 9;
	add.s32 	%r5, %r110, 1;
	and.b32  	%r6, %r5, 15;
	setp.lt.u32 	%p26, %r109, 7680;
	@%p26 bra 	$L__BB7_10;
	and.b32  	%r111, %r5, 16777200;
	neg.s32 	%r233, %r111;
	mul.wide.u32 	%rd53, %r235, 8;
	add.s64 	%rd54, %rd53, %rd2;
	add.s64 	%rd81, %rd54, 32768;
$L__BB7_9:
	.pragma "nounroll";
	ld.global.f64 	%fd169, [%rd81+-32768];
	add.f64 	%fd170, %fd335, %fd169;
	ld.global.f64 	%fd171, [%rd81+-28672];
	add.f64 	%fd172, %fd170, %fd171;
	ld.global.f64 	%fd173, [%rd81+-24576];
	add.f64 	%fd174, %fd172, %fd173;
	ld.global.f64 	%fd175, [%rd81+-20480];
	add.f64 	%fd176, %fd174, %fd175;
	ld.global.f64 	%fd177, [%rd81+-16384];
	add.f64 	%fd178, %fd176, %fd177;
	ld.global.f64 	%fd179, [%rd81+-12288];
	add.f64 	%fd180, %fd178, %fd179;
	ld.global.f64 	%fd181, [%rd81+-8192];
	add.f64 	%fd182, %fd180, %fd181;
	ld.global.f64 	%fd183, [%rd81+-4096];
	add.f64 	%fd184, %fd182, %fd183;
	ld.global.f64 	%fd185, [%rd81];
	add.f64 	%fd186, %fd184, %fd185;
	ld.global.f64 	%fd187, [%rd81+4096];
	add.f64 	%fd188, %fd186, %fd187;
	ld.global.f64 	%fd189, [%rd81+8192];
	add.f64 	%fd190, %fd188, %fd189;
	ld.global.f64 	%fd191, [%rd81+12288];
	add.f64 	%fd192, %fd190, %fd191;
	ld.global.f64 	%fd193, [%rd81+16384];
	add.f64 	%fd194, %fd192, %fd193;
	ld.global.f64 	%fd195, [%rd81+20480];
	add.f64 	%fd196, %fd194, %fd195;
	ld.global.f64 	%fd197, [%rd81+24576];
	add.f64 	%fd198, %fd196, %fd197;
	ld.global.f64 	%fd199, [%rd81+28672];
	add.f64 	%fd335, %fd198, %fd199;
	add.s32 	%r235, %r235, 8192;
	add.s32 	%r233, %r233, 16;
	add.s64 	%rd81, %rd81, 65536;
	setp.ne.s32 	%p27, %r233, 0;
	@%p27 bra 	$L__BB7_9;
$L__BB7_10:
	setp.eq.s32 	%p28, %r6, 0;
	@%p28 bra 	$L__BB7_19;
	and.b32  	%r13, %r5, 7;
	setp.lt.u32 	%p29, %r6, 8;
	@%p29 bra 	$L__BB7_13;
	mul.wide.s32 	%rd55, %r235, 8;
	add.s64 	%rd56, %rd2, %rd55;
	ld.global.f64 	%fd201, [%rd56];
	add.f64 	%fd202, %fd335, %fd201;
	ld.global.f64 	%fd203, [%rd56+4096];
	add.f64 	%fd204, %fd202, %fd203;
	ld.global.f64 	%fd205, [%rd56+8192];
	add.f64 	%fd206, %fd204, %fd205;
	ld.global.f64 	%fd207, [%rd56+12288];
	add.f64 	%fd208, %fd206, %fd207;
	ld.global.f64 	%fd209, [%rd56+16384];
	add.f64 	%fd210, %fd208, %fd209;
	ld.global.f64 	%fd211, [%rd56+20480];
	add.f64 	%fd212, %fd210, %fd211;
	ld.global.f64 	%fd213, [%rd56+24576];
	add.f64 	%fd214, %fd212, %fd213;
	ld.global.f64 	%fd215, [%rd56+28672];
	add.f64 	%fd335, %fd214, %fd215;
	add.s32 	%r235, %r235, 4096;
$L__BB7_13:
	setp.eq.s32 	%p30, %r13, 0;
	@%p30 bra 	$L__BB7_19;
	and.b32  	%r16, %r5, 3;
	setp.lt.u32 	%p31, %r13, 4;
	@%p31 bra 	$L__BB7_16;
	mul.wide.s32 	%rd57, %r235, 8;
	add.s64 	%rd58, %rd2, %rd57;
	ld.global.f64 	%fd217, [%rd58];
	add.f64 	%fd218, %fd335, %fd217;
	ld.global.f64 	%fd219, [%rd58+4096];
	add.f64 	%fd220, %fd218, %fd219;
	ld.global.f64 	%fd221, [%rd58+8192];
	add.f64 	%fd222, %fd220, %fd221;
	ld.global.f64 	%fd223, [%rd58+12288];
	add.f64 	%fd335, %fd222, %fd223;
	add.s32 	%r235, %r235, 2048;
$L__BB7_16:
	setp.eq.s32 	%p32, %r16, 0;
	@%p32 bra 	$L__BB7_19;
	neg.s32 	%r238, %r16;
$L__BB7_18:
	.pragma "nounroll";
	mul.wide.s32 	%rd59, %r235, 8;
	add.s64 	%rd60, %rd2, %rd59;
	ld.global.f64 	%fd224, [%rd60];
	add.f64 	%fd335, %fd335, %fd224;
	add.s32 	%r235, %r235, 512;
	add.s32 	%r238, %r238, 1;
	setp.ne.s32 	%p33, %r238, 0;
	@%p33 bra 	$L__BB7_18;
$L__BB7_19:
	setp.lt.u64 	%p34, %rd19, 512;
	@%p34 bra 	$L__BB7_24;
	// begin inline asm
	mov.u32 %r175, %laneid;
	// end inline asm
	mov.b64 	%rd71, %fd335;
	mov.b64 	{%r177, %r182}, %rd71;
	mov.b32 	%r183, 1;
	mov.b32 	%r224, 31;
	mov.b32 	%r225, -1;
	// begin inline asm
	shfl.sync.down.b32 %r176, %r177, %r183, %r224, %r225;
	// end inline asm
	// begin inline asm
	shfl.sync.down.b32 %r181, %r182, %r183, %r224, %r225;
	// end inline asm
	mov.b64 	%rd72, {%r176, %r181};
	mov.b64 	%fd283, %rd72;
	setp.gt.s32 	%p58, %r175, 30;
	add.f64 	%fd284, %fd335, %fd283;
	selp.f64 	%fd285, %fd335, %fd284, %p58;
	mov.b64 	%rd73, %fd285;
	mov.b64 	{%r187, %r192}, %rd73;
	mov.b32 	%r193, 2;
	// begin inline asm
	shfl.sync.down.b32 %r186, %r187, %r193, %r224, %r225;
	// end inline asm
	// begin inline asm
	shfl.sync.down.b32 %r191, %r192, %r193, %r224, %r225;
	// end inline asm
	mov.b64 	%rd74, {%r186, %r191};
	mov.b64 	%fd286, %rd74;
	setp.gt.s32 	%p59, %r175, 29;
	add.f64 	%fd287, %fd285, %fd286;
	selp.f64 	%fd288, %fd285, %fd287, %p59;
	mov.b64 	%rd75, %fd288;
	mov.b64 	{%r197, %r202}, %rd75;
	mov.b32 	%r203, 4;
	// begin inline asm
	shfl.sync.down.b32 %r196, %r197, %r203, %r224, %r225;
	// end inline asm
	// begin inline asm
	shfl.sync.down.b32 %r201, %r202, %r203, %r224, %r225;
	// end inline asm
	mov.b64 	%rd76, {%r196, %r201};
	mov.b64 	%fd289, %rd76;
	setp.gt.s32 	%p60, %r175, 27;
	add.f64 	%fd290, %fd288, %fd289;
	selp.f64 	%fd291, %fd288, %fd290, %p60;
	mov.b64 	%rd77, %fd291;
	mov.b64 	{%r207, %r212}, %rd77;
	mov.b32 	%r213, 8;
	// begin inline asm
	shfl.sync.down.b32 %r206, %r207, %r213, %r224, %r225;
	// end inline asm
	// begin inline asm
	shfl.sync.down.b32 %r211, %r212, %r213, %r224, %r225;
	// end inline asm
	mov.b64 	%rd78, {%r206, %r211};
	mov.b64 	%fd292, %rd78;
	setp.gt.s32 	%p61, %r175, 23;
	add.f64 	%fd293, %fd291, %fd292;
	selp.f64 	%fd294, %fd291, %fd293, %p61;
	mov.b64 	%rd79, %fd294;
	mov.b64 	{%r217, %r222}, %rd79;
	mov.b32 	%r223, 16;
	// begin inline asm
	shfl.sync.down.b32 %r216, %r217, %r223, %r224, %r225;
	// end inline asm
	// begin inline asm
	shfl.sync.down.b32 %r221, %r222, %r223, %r224, %r225;
	// end inline asm
	mov.b64 	%rd80, {%r216, %r221};
	mov.b64 	%fd295, %rd80;
	setp.gt.s32 	%p62, %r175, 15;
	add.f64 	%fd16, %fd294, %fd295;
	selp.f64 	%fd347, %fd294, %fd16, %p62;
	setp.ne.s32 	%p63, %r175, 0;
	@%p63 bra 	$L__BB7_22;
	shr.u32 	%r226, %r2, 2;
	and.b32  	%r227, %r226, 248;
	mov.u32 	%r228, _ZZN3cub18CUB_300001_SM_10006detail6reduce28DeviceReduceSingleTileKernelINS2_10policy_hubIdyN4cuda3std3__44plusIdEEE10Policy1000EN6thrust24THRUST_300001_SM_1000_NS6detail15normal_iteratorINSD_10device_ptrIdEEEEPdyS9_ddNS7_10__identityEEEvT0_T1_T2_T3_T4_T6_E12temp_storage;
	add.s32 	%r229, %r228, %r227;
	st.shared.f64 	[%r229+16], %fd16;
$L__BB7_22:
	bar.sync 	0;
	setp.ne.s32 	%p64, %r2, 0;
	@%p64 bra 	$L__BB7_49;
	ld.shared.f64 	%fd296, [_ZZN3cub18CUB_300001_SM_10006detail6reduce28DeviceReduceSingleTileKernelINS2_10policy_hubIdyN4cuda3std3__44plusIdEEE10Policy1000EN6thrust24THRUST_300001_SM_1000_NS6detail15normal_iteratorINSD_10device_ptrIdEEEEPdyS9_ddNS7_10__identityEEEvT0_T1_T2_T3_T4_T6_E12temp_storage+24];
	add.f64 	%fd297, %fd347, %fd296;
	ld.shared.f64 	%fd298, [_ZZN3cub18CUB_300001_SM_10006detail6reduce28DeviceReduceSingleTileKernelINS2_10policy_hubIdyN4cuda3std3__44plusIdEEE10Policy1000EN6thrust24THRUST_300001_SM_1000_NS6detail15normal_iteratorINSD_10device_ptrIdEEEEPdyS9_ddNS7_10__identityEEEvT0_T1_T2_T3_T4_T6_E12temp_storage+32];
	add.f64 	%fd299, %fd297, %fd298;
	ld.shared.f64 	%fd300, [_ZZN3cub18CUB_300001_SM_10006detail6reduce28DeviceReduceSingleTileKernelINS2_10policy_hubIdyN4cuda3std3__44plusIdEEE10Policy1000EN6thrust24THRUST_300001_SM_1000_NS6detail15normal_iteratorINSD_10device_ptrIdEEEEPdyS9_ddNS7_10__identityEEEvT0_T1_T2_T3_T4_T6_E12temp_storage+40];
	add.f64 	%fd301, %fd299, %fd300;
	ld.shared.f64 	%fd302, [_ZZN3cub18CUB_300001_SM_10006detail6reduce28DeviceReduceSingleTileKernelINS2_10policy_hubIdyN4cuda3std3__44plusIdEEE10Policy1000EN6thrust24THRUST_300001_SM_1000_NS6detail15normal_iteratorINSD_10device_ptrIdEEEEPdyS9_ddNS7_10__identityEEEvT0_T1_T2_T3_T4_T6_E12temp_storage+48];
	add.f64 	%fd303, %fd301, %fd302;
	ld.shared.f64 	%fd304, [_ZZN3cub18CUB_300001_SM_10006detail6reduce28DeviceReduceSingleTileKernelINS2_10policy_hubIdyN4cuda3std3__44plusIdEEE10Policy1000EN6thrust24THRUST_300001_SM_1000_NS6detail15normal_iteratorINSD_10device_ptrIdEEEEPdyS9_ddNS7_10__identityEEEvT0_T1_T2_T3_T4_T6_E12temp_storage+56];
	add.f64 	%fd305, %fd303, %fd304;
	ld.shared.f64 	%fd306, [_ZZN3cub18CUB_300001_SM_10006detail6reduce28DeviceReduceSingleTileKernelINS2_10policy_hubIdyN4cuda3std3__44plusIdEEE10Policy1000EN6thrust24THRUST_300001_SM_1000_NS6detail15normal_iteratorINSD_10device_ptrIdEEEEPdyS9_ddNS7_10__identityEEEvT0_T1_T2_T3_T4_T6_E12temp_storage+64];
	add.f64 	%fd307, %fd305, %fd306;
	ld.shared.f64 	%fd308, [_ZZN3cub18CUB_300001_SM_10006detail6reduce28DeviceReduceSingleTileKernelINS2_10policy_hubIdyN4cuda3std3__44plusIdEEE10Policy1000EN6thrust24THRUST_300001_SM_1000_NS6detail15normal_iteratorINSD_10device_ptrIdEEEEPdyS9_ddNS7_10__identityEEEvT0_T1_T2_T3_T4_T6_E12temp_storage+72];
	add.f64 	%fd309, %fd307, %fd308;
	ld.shared.f64 	%fd310, [_ZZN3cub18CUB_300001_SM_10006detail6reduce28DeviceReduceSingleTileKernelINS2_10policy_hubIdyN4cuda3std3__44plusIdEEE10Policy1000EN6thrust24THRUST_300001_SM_1000_NS6detail15normal_iteratorINSD_10device_ptrIdEEEEPdyS9_ddNS7_10__identityEEEvT0_T1_T2_T3_T4_T6_E12temp_storage+80];
	add.f64 	%fd311, %fd309, %fd310;
	ld.shared.f64 	%fd312, [_ZZN3cub18CUB_300001_SM_10006detail6reduce28DeviceReduceSingleTileKernelINS2_10policy_hubIdyN4cuda3std3__44plusIdEEE10Policy1000EN6thrust24THRUST_300001_SM_1000_NS6detail15normal_iteratorINSD_10device_ptrIdEEEEPdyS9_ddNS7_10__identityEEEvT0_T1_T2_T3_T4_T6_E12temp_storage+88];
	add.f64 	%fd313, %fd311, %fd312;
	ld.shared.f64 	%fd314, [_ZZN3cub18CUB_300001_SM_10006detail6reduce28DeviceReduceSingleTileKernelINS2_10policy_hubIdyN4cuda3std3__44plusIdEEE10Policy1000EN6thrust24THRUST_300001_SM_1000_NS6detail15normal_iteratorINSD_10device_ptrIdEEEEPdyS9_ddNS7_10__identityEEEvT0_T1_T2_T3_T4_T6_E12temp_storage+96];
	add.f64 	%fd315, %fd313, %fd314;
	ld.shared.f64 	%fd316, [_ZZN3cub18CUB_300001_SM_10006detail6reduce28DeviceReduceSingleTileKernelINS2_10policy_hubIdyN4cuda3std3__44plusIdEEE10Policy1000EN6thrust24THRUST_300001_SM_1000_NS6detail15normal_iteratorINSD_10device_ptrIdEEEEPdyS9_ddNS7_10__identityEEEvT0_T1_T2_T3_T4_T6_E12temp_storage+104];
	add.f64 	%fd317, %fd315, %fd316;
	ld.shared.f64 	%fd318, [_ZZN3cub18CUB_300001_SM_10006detail6reduce28DeviceReduceSingleTileKernelINS2_10policy_hubIdyN4cuda3std3__44plusIdEEE10Policy1000EN6thrust24THRUST_300001_SM_1000_NS6detail15normal_iteratorINSD_10device_ptrIdEEEEPdyS9_ddNS7_10__identityEEEvT0_T1_T2_T3_T4_T6_E12temp_storage+112];
	add.f64 	%fd319, %fd317, %fd318;
	ld.shared.f64 	%fd320, [_ZZN3cub18CUB_300001_SM_10006detail6reduce28DeviceReduceSingleTileKernelINS2_10policy_hubIdyN4cuda3std3__44plusIdEEE10Policy1000EN6thrust24THRUST_300001_SM_1000_NS6detail15normal_iteratorINSD_10device_ptrIdEEEEPdyS9_ddNS7_10__identityEEEvT0_T1_T2_T3_T4_T6_E12temp_storage+120];
	add.f64 	%fd321, %fd319, %fd320;
	ld.shared.f64 	%fd322, [_ZZN3cub18CUB_300001_SM_10006detail6reduce28DeviceReduceSingleTileKernelINS2_10policy_hubIdyN4cuda3std3__44plusIdEEE10Policy1000EN6thrust24THRUST_300001_SM_1000_NS6detail15normal_iteratorINSD_10device_ptrIdEEEEPdyS9_ddNS7_10__identityEEEvT0_T1_T2_T3_T4_T6_E12temp_storage+128];
	add.f64 	%fd323, %fd321, %fd322;
	ld.shared.f64 	%fd324, [_ZZN3cub18CUB_300001_SM_10006detail6reduce28DeviceReduceSingleTileKernelINS2_10policy_hubIdyN4cuda3std3__44plusIdEEE10Policy1000EN6thrust24THRUST_300001_SM_1000_NS6detail15normal_iteratorINSD_10device_ptrIdEEEEPdyS9_ddNS7_10__identityEEEvT0_T1_T2_T3_T4_T6_E12temp_storage+136];
	add.f64 	%fd347, %fd323, %fd324;
	bra.uni 	$L__BB7_49;
$L__BB7_24:
	// begin inline asm
	mov.u32 %r112, %laneid;
	// end inline asm
	and.b32  	%r163, %r2, 992;
	add.s32 	%r164, %r163, 32;
	setp.gt.u32 	%p35, %r164, %r1;
	not.b32 	%r165, %r163;
	add.s32 	%r166, %r1, %r165;
	selp.b32 	%r161, %r166, 31, %p35;
	mov.b64 	%rd61, %fd335;
	mov.b64 	{%r114, %r119}, %rd61;
	mov.b32 	%r120, 1;
	mov.b32 	%r162, -1;
	// begin inline asm
	shfl.sync.down.b32 %r113, %r114, %r120, %r161, %r162;
	// end inline asm
	// begin inline asm
	shfl.sync.down.b32 %r118, %r119, %r120, %r161, %r162;
	// end inline asm
	mov.b64 	%rd62, {%r113, %r118};
	mov.b64 	%fd225, %rd62;
	setp.lt.s32 	%p36, %r112, %r161;
	add.f64 	%fd226, %fd335, %fd225;
	selp.f64 	%fd227, %fd226, %fd335, %p36;
	mov.b64 	%rd63, %fd227;
	mov.b64 	{%r124, %r129}, %rd63;
	mov.b32 	%r130, 2;
	// begin inline asm
	shfl.sync.down.b32 %r123, %r124, %r130, %r161, %r162;
	// end inline asm
	// begin inline asm
	shfl.sync.down.b32 %r128, %r129, %r130, %r161, %r162;
	// end inline asm
	mov.b64 	%rd64, {%r123, %r128};
	mov.b64 	%fd228, %rd64;
	add.s32 	%r167, %r112, 2;
	setp.gt.s32 	%p37, %r167, %r161;
	add.f64 	%fd229, %fd227, %fd228;
	selp.f64 	%fd230, %fd227, %fd229, %p37;
	mov.b64 	%rd65, %fd230;
	mov.b64 	{%r134, %r139}, %rd65;
	mov.b32 	%r140, 4;
	// begin inline asm
	shfl.sync.down.b32 %r133, %r134, %r140, %r161, %r162;
	// end inline asm
	// begin inline asm
	shfl.sync.down.b32 %r138, %r139, %r140, %r161, %r162;
	// end inline asm
	mov.b64 	%rd66, {%r133, %r138};
	mov.b64 	%fd231, %rd66;
	add.s32 	%r168, %r112, 4;
	setp.gt.s32 	%p38, %r168, %r161;
	add.f64 	%fd232, %fd230, %fd231;
	selp.f64 	%fd233, %fd230, %fd232, %p38;
	mov.b64 	%rd67, %fd233;
	mov.b64 	{%r144, %r149}, %rd67;
	mov.b32 	%r150, 8;
	// begin inline asm
	shfl.sync.down.b32 %r143, %r144, %r150, %r161, %r162;
	// end inline asm
	// begin inline asm
	shfl.sync.down.b32 %r148, %r149, %r150, %r161, %r162;
	// end inline asm
	mov.b64 	%rd68, {%r143, %r148};
	mov.b64 	%fd234, %rd68;
	add.s32 	%r169, %r112, 8;
	setp.gt.s32 	%p39, %r169, %r161;
	add.f64 	%fd235, %fd233, %fd234;
	selp.f64 	%fd236, %fd233, %fd235, %p39;
	mov.b64 	%rd69, %fd236;
	mov.b64 	{%r154, %r159}, %rd69;
	mov.b32 	%r160, 16;
	// begin inline asm
	shfl.sync.down.b32 %r153, %r154, %r160, %r161, %r162;
	// end inline asm
	// begin inline asm
	shfl.sync.down.b32 %r158, %r159, %r160, %r161, %r162;
	// end inline asm
	mov.b64 	%rd70, {%r153, %r158};
	mov.b64 	%fd237, %rd70;
	add.s32 	%r170, %r112, 16;
	setp.gt.s32 	%p40, %r170, %r161;
	add.f64 	%fd238, %fd236, %fd237;
	selp.f64 	%fd347, %fd236, %fd238, %p40;
	setp.ne.s32 	%p41, %r112, 0;
	@%p41 bra 	$L__BB7_26;
	shr.u32 	%r171, %r2, 2;
	and.b32  	%r172, %r171, 248;
	mov.u32 	%r173, _ZZN3cub18CUB_300001_SM_10006detail6reduce28DeviceReduceSingleTileKernelINS2_10policy_hubIdyN4cuda3std3__44plusIdEEE10Policy1000EN6thrust24THRUST_300001_SM_1000_NS6detail15normal_iteratorINSD_10device_ptrIdEEEEPdyS9_ddNS7_10__identityEEEvT0_T1_T2_T3_T4_T6_E12temp_storage;
	add.s32 	%r174, %r173, %r172;
	st.shared.f64 	[%r174+16], %fd347;
$L__BB7_26:
	bar.sync 	0;
	setp.ne.s32 	%p42, %r2, 0;
	@%p42 bra 	$L__BB7_49;
	setp.gt.u64 	%p43, %rd19, 32;
	ld.shared.f64 	%fd239, [_ZZN3cub18CUB_300001_SM_10006detail6reduce28DeviceReduceSingleTileKernelINS2_10policy_hubIdyN4cuda3std3__44plusIdEEE10Policy1000EN6thrust24THRUST_300001_SM_1000_NS6detail15normal_iteratorINSD_10device_ptrIdEEEEPdyS9_ddNS7_10__identityEEEvT0_T1_T2_T3_T4_T6_E12temp_storage+24];
	add.f64 	%fd240, %fd347, %fd239;
	selp.f64 	%fd241, %fd240, %fd347, %p43;
	setp.gt.u64 	%p44, %rd19, 64;
	ld.shared.f64 	%fd242, [_ZZN3cub18CUB_300001_SM_10006detail6reduce28DeviceReduceSingleTileKernelINS2_10policy_hubIdyN4cuda3std3__44plusIdEEE10Policy1000EN6thrust24THRUST_300001_SM_1000_NS6detail15normal_iteratorINSD_10device_ptrIdEEEEPdyS9_ddNS7_10__identityEEEvT0_T1_T2_T3_T4_T6_E12temp_storage+32];
	add.f64 	%fd243, %fd242, %fd241;
	selp.f64 	%fd244, %fd243, %fd241, %p44;
	setp.gt.u64 	%p45, %rd19, 96;
	ld.shared.f64 	%fd245, [_ZZN3cub18CUB_300001_SM_10006detail6reduce28DeviceReduceSingleTileKernelINS2_10policy_hubIdyN4cuda3std3__44plusIdEEE10Policy1000EN6thrust24THRUST_300001_SM_1000_NS6detail15normal_iteratorINSD_10device_ptrIdEEEEPdyS9_ddNS7_10__identityEEEvT0_T1_T2_T3_T4_T6_E12temp_storage+40];
	add.f64 	%fd246, %fd245, %fd244;
	selp.f64 	%fd247, %fd246, %fd244, %p45;
	setp.gt.u64 	%p46, %rd19, 128;
	ld.shared.f64 	%fd248, [_ZZN3cub18CUB_300001_SM_10006detail6reduce28DeviceReduceSingleTileKernelINS2_10policy_hubIdyN4cuda3std3__44plusIdEEE10Policy1000EN6thrust24THRUST_300001_SM_1000_NS6detail15normal_iteratorINSD_10device_ptrIdEEEEPdyS9_ddNS7_10__identityEEEvT0_T1_T2_T3_T4_T6_E12temp_storage+48];
	add.f64 	%fd249, %fd248, %fd247;
	selp.f64 	%fd250, %fd249, %fd247, %p46;
	setp.gt.u64 	%p47, %rd19, 160;
	ld.shared.f64 	%fd251, [_ZZN3cub18CUB_300001_SM_10006detail6reduce28DeviceReduceSingleTileKernelINS2_10policy_hubIdyN4cuda3std3__44plusIdEEE10Policy1000EN6thrust24THRUST_300001_SM_1000_NS6detail15normal_iteratorINSD_10device_ptrIdEEEEPdyS9_ddNS7_10__identityEEEvT0_T1_T2_T3_T4_T6_E12temp_storage+56];
	add.f64 	%fd252, %fd251, %fd250;
	selp.f64 	%fd253, %fd252, %fd250, %p47;
	setp.gt.u64 	%p48, %rd19, 192;
	ld.shared.f64 	%fd254, [_ZZN3cub18CUB_300001_SM_10006detail6reduce28DeviceReduceSingleTileKernelINS2_10policy_hubIdyN4cuda3std3__44plusIdEEE10Policy1000EN6thrust24THRUST_300001_SM_1000_NS6detail15normal_iteratorINSD_10device_ptrIdEEEEPdyS9_ddNS7_10__identityEEEvT0_T1_T2_T3_T4_T6_E12temp_storage+64];
	add.f64 	%fd255, %fd254, %fd253;
	selp.f64 	%fd256, %fd255, %fd253, %p48;
	setp.gt.u64 	%p49, %rd19, 224;
	ld.shared.f64 	%fd257, [_ZZN3cub18CUB_300001_SM_10006detail6reduce28DeviceReduceSingleTileKernelINS2_10policy_hubIdyN4cuda3std3__44plusIdEEE10Policy1000EN6thrust24THRUST_300001_SM_1000_NS6detail15normal_iteratorINSD_10device_ptrIdEEEEPdyS9_ddNS7_10__identityEEEvT0_T1_T2_T3_T4_T6_E12temp_storage+72];
	add.f64 	%fd258, %fd257, %fd256;
	selp.f64 	%fd259, %fd258, %fd256, %p49;
	setp.gt.u64 	%p50, %rd19, 256;
	ld.shared.f64 	%fd260, [_ZZN3cub18CUB_300001_SM_10006detail6reduce28DeviceReduceSingleTileKernelINS2_10policy_hubIdyN4cuda3std3__44plusIdEEE10Policy1000EN6thrust24THRUST_300001_SM_1000_NS6detail15normal_iteratorINSD_10device_ptrIdEEEEPdyS9_ddNS7_10__identityEEEvT0_T1_T2_T3_T4_T6_E12temp_storage+80];
	add.f64 	%fd261, %fd260, %fd259;
	selp.f64 	%fd262, %fd261, %fd259, %p50;
	setp.gt.u64 	%p51, %rd19, 288;
	ld.shared.f64 	%fd263, [_ZZN3cub18CUB_300001_SM_10006detail6reduce28DeviceReduceSingleTileKernelINS2_10policy_hubIdyN4cuda3std3__44plusIdEEE10Policy1000EN6thrust24THRUST_300001_SM_1000_NS6detail15normal_iteratorINSD_10device_ptrIdEEEEPdyS9_ddNS7_10__identityEEEvT0_T1_T2_T3_T4_T6_E12temp_storage+88];
	add.f64 	%fd264, %fd263, %fd262;
	selp.f64 	%fd265, %fd264, %fd262, %p51;
	setp.gt.u64 	%p52, %rd19, 320;
	ld.shared.f64 	%fd266, [_ZZN3cub18CUB_300001_SM_10006detail6reduce28DeviceReduceSingleTileKernelINS2_10policy_hubIdyN4cuda3std3__44plusIdEEE10Policy1000EN6thrust24THRUST_300001_SM_1000_NS6detail15normal_iteratorINSD_10device_ptrIdEEEEPdyS9_ddNS7_10__identityEEEvT0_T1_T2_T3_T4_T6_E12temp_storage+96];
	add.f64 	%fd267, %fd266, %fd265;
	selp.f64 	%fd268, %fd267, %fd265, %p52;
	setp.gt.u64 	%p53, %rd19, 352;
	ld.shared.f64 	%fd269, [_ZZN3cub18CUB_300001_SM_10006detail6reduce28DeviceReduceSingleTileKernelINS2_10policy_hubIdyN4cuda3std3__44plusIdEEE10Policy1000EN6thrust24THRUST_300001_SM_1000_NS6detail15normal_iteratorINSD_10device_ptrIdEEEEPdyS9_ddNS7_10__identityEEEvT0_T1_T2_T3_T4_T6_E12temp_storage+104];
	add.f64 	%fd270, %fd269, %fd268;
	selp.f64 	%fd271, %fd270, %fd268, %p53;
	setp.gt.u64 	%p54, %rd19, 384;
	ld.shared.f64 	%fd272, [_ZZN3cub18CUB_300001_SM_10006detail6reduce28DeviceReduceSingleTileKernelINS2_10policy_hubIdyN4cuda3std3__44plusIdEEE10Policy1000EN6thrust24THRUST_300001_SM_1000_NS6detail15normal_iteratorINSD_10device_ptrIdEEEEPdyS9_ddNS7_10__identityEEEvT0_T1_T2_T3_T4_T6_E12temp_storage+112];
	add.f64 	%fd273, %fd272, %fd271;
	selp.f64 	%fd274, %fd273, %fd271, %p54;
	setp.gt.u64 	%p55, %rd19, 416;
	ld.shared.f64 	%fd275, [_ZZN3cub18CUB_300001_SM_10006detail6reduce28DeviceReduceSingleTileKernelINS2_10policy_hubIdyN4cuda3std3__44plusIdEEE10Policy1000EN6thrust24THRUST_300001_SM_1000_NS6detail15normal_iteratorINSD_10device_ptrIdEEEEPdyS9_ddNS7_10__identityEEEvT0_T1_T2_T3_T4_T6_E12temp_storage+120];
	add.f64 	%fd276, %fd275, %fd274;
	selp.f64 	%fd277, %fd276, %fd274, %p55;
	setp.gt.u64 	%p56, %rd19, 448;
	ld.shared.f64 	%fd278, [_ZZN3cub18CUB_300001_SM_10006detail6reduce28DeviceReduceSingleTileKernelINS2_10policy_hubIdyN4cuda3std3__44plusIdEEE10Policy1000EN6thrust24THRUST_300001_SM_1000_NS6detail15normal_iteratorINSD_10device_ptrIdEEEEPdyS9_ddNS7_10__identityEEEvT0_T1_T2_T3_T4_T6_E12temp_storage+128];
	add.f64 	%fd279, %fd278, %fd277;
	selp.f64 	%fd280, %fd279, %fd277, %p56;
	setp.gt.u64 	%p57, %rd19, 480;
	ld.shared.f64 	%fd281, [_ZZN3cub18CUB_300001_SM_10006detail6reduce28DeviceReduceSingleTileKernelINS2_10policy_hubIdyN4cuda3std3__44plusIdEEE10Policy1000EN6thrust24THRUST_300001_SM_1000_NS6detail15normal_iteratorINSD_10device_ptrIdEEEEPdyS9_ddNS7_10__identityEEEvT0_T1_T2_T3_T4_T6_E12temp_storage+136];
	add.f64 	%fd282, %fd281, %fd280;
	selp.f64 	%fd347, %fd282, %fd280, %p57;
	bra.uni 	$L__BB7_49;
$L__BB7_28:
	mov.u32 	%r24, %tid.x;
	cvt.u64.u32 	%rd6, %r24;
	mul.wide.u32 	%rd22, %r24, 8;
	add.s64 	%rd7, %rd2, %rd22;
	ld.global.f64 	%fd43, [%rd7];
	ld.global.f64 	%fd44, [%rd7+4096];
	ld.global.f64 	%fd45, [%rd7+8192];
	ld.global.f64 	%fd46, [%rd7+12288];
	ld.global.f64 	%fd47, [%rd7+16384];
	ld.global.f64 	%fd48, [%rd7+20480];
	ld.global.f64 	%fd49, [%rd7+24576];
	add.f64 	%fd50, %fd43, %fd44;
	add.f64 	%fd51, %fd50, %fd45;
	add.f64 	%fd52, %fd51, %fd46;
	add.f64 	%fd53, %fd52, %fd47;
	add.f64 	%fd54, %fd53, %fd48;
	add.f64 	%fd346, %fd54, %fd49;
	add.s64 	%rd8, %rd19, -3584;
	setp.lt.u64 	%p3, %rd8, 3584;
	mov.b64 	%rd83, 3584;
	@%p3 bra 	$L__BB7_32;
	mov.b64 	%rd83, 3584;
$L__BB7_30:
	shl.b64 	%rd24, %rd83, 3;
	add.s64 	%rd25, %rd7, %rd24;
	ld.global.f64 	%fd55, [%rd25];
	ld.global.f64 	%fd56, [%rd25+4096];
	ld.global.f64 	%fd57, [%rd25+8192];
	ld.global.f64 	%fd58, [%rd25+12288];
	ld.global.f64 	%fd59, [%rd25+16384];
	ld.global.f64 	%fd60, [%rd25+20480];
	ld.global.f64 	%fd61, [%rd25+24576];
	add.f64 	%fd62, %fd346, %fd55;
	add.f64 	%fd63, %fd62, %fd56;
	add.f64 	%fd64, %fd63, %fd57;
	add.f64 	%fd65, %fd64, %fd58;
	add.f64 	%fd66, %fd65, %fd59;
	add.f64 	%fd67, %fd66, %fd60;
	add.f64 	%fd346, %fd67, %fd61;
	sub.s64 	%rd26, %rd19, %rd83;
	setp.lt.u64 	%p4, %rd26, 3584;
	@%p4 bra 	$L__BB7_45;
	add.s64 	%rd83, %rd83, 3584;
	setp.le.u64 	%p5, %rd83, %rd8;
	@%p5 bra 	$L__BB7_30;
$L__BB7_32:
	setp.le.u64 	%p6, %rd19, %rd83;
	cvt.u32.u64 	%r42, %rd83;
	cvt.u32.u64 	%r43, %rd19;
	sub.s32 	%r44, %r43, %r42;
	setp.ge.s32 	%p7, %r24, %r44;
	or.pred  	%p8, %p6, %p7;
	@%p8 bra 	$L__BB7_45;
	not.b32 	%r47, %r24;
	add.s32 	%r48, %r47, %r43;
	sub.s32 	%r50, %r48, %r42;
	shr.u32 	%r51, %r50, 9;
	add.s32 	%r25, %r51, 1;
	and.b32  	%r26, %r25, 15;
	setp.lt.u32 	%p9, %r50, 7680;
	mov.u32 	%r242, %r24;
	@%p9 bra 	$L__BB7_36;
	and.b32  	%r52, %r25, 16777200;
	neg.s32 	%r240, %r52;
	add.s64 	%rd27, %rd83, %rd6;
	shl.b64 	%rd28, %rd27, 3;
	add.s64 	%rd29, %rd28, %rd2;
	add.s64 	%rd84, %rd29, 32768;
	mov.u32 	%r242, %r24;
$L__BB7_35:
	.pragma "nounroll";
	ld.global.f64 	%fd69, [%rd84+-32768];
	add.f64 	%fd70, %fd346, %fd69;
	ld.global.f64 	%fd71, [%rd84+-28672];
	add.f64 	%fd72, %fd70, %fd71;
	ld.global.f64 	%fd73, [%rd84+-24576];
	add.f64 	%fd74, %fd72, %fd73;
	ld.global.f64 	%fd75, [%rd84+-20480];
	add.f64 	%fd76, %fd74, %fd75;
	ld.global.f64 	%fd77, [%rd84+-16384];
	add.f64 	%fd78, %fd76, %fd77;
	ld.global.f64 	%fd79, [%rd84+-12288];
	add.f64 	%fd80, %fd78, %fd79;
	ld.global.f64 	%fd81, [%rd84+-8192];
	add.f64 	%fd82, %fd80, %fd81;
	ld.global.f64 	%fd83, [%rd84+-4096];
	add.f64 	%fd84, %fd82, %fd83;
	ld.global.f64 	%fd85, [%rd84];
	add.f64 	%fd86, %fd84, %fd85;
	ld.global.f64 	%fd87, [%rd84+4096];
	add.f64 	%fd88, %fd86, %fd87;
	ld.global.f64 	%fd89, [%rd84+8192];
	add.f64 	%fd90, %fd88, %fd89;
	ld.global.f64 	%fd91, [%rd84+12288];
	add.f64 	%fd92, %fd90, %fd91;
	ld.global.f64 	%fd93, [%rd84+16384];
	add.f64 	%fd94, %fd92, %fd93;
	ld.global.f64 	%fd95, [%rd84+20480];
	add.f64 	%fd96, %fd94, %fd95;
	ld.global.f64 	%fd97, [%rd84+24576];
	add.f64 	%fd98, %fd96, %fd97;
	ld.global.f64 	%fd99, [%rd84+28672];
	add.f64 	%fd346, %fd98, %fd99;
	add.s32 	%r242, %r242, 8192;
	add.s32 	%r240, %r240, 16;
	add.s64 	%rd84, %rd84, 65536;
	setp.ne.s32 	%p10, %r240, 0;
	@%p10 bra 	$L__BB7_35;
$L__BB7_36:
	setp.eq.s32 	%p11, %r26, 0;
	@%p11 bra 	$L__BB7_45;
	and.b32  	%r33, %r25, 7;
	setp.lt.u32 	%p12, %r26, 8;
	@%p12 bra 	$L__BB7_39;
	cvt.u64.u32 	%rd30, %r242;
	add.s64 	%rd31, %rd83, %rd30;
	shl.b64 	%rd32, %rd31, 3;
	add.s64 	%rd33, %rd2, %rd32;
	ld.global.f64 	%fd101, [%rd33];
	add.f64 	%fd102, %fd346, %fd101;
	ld.global.f64 	%fd103, [%rd33+4096];
	add.f64 	%fd104, %fd102, %fd103;
	ld.global.f64 	%fd105, [%rd33+8192];
	add.f64 	%fd106, %fd104, %fd105;
	ld.global.f64 	%fd107, [%rd33+12288];
	add.f64 	%fd108, %fd106, %fd107;
	ld.global.f64 	%fd109, [%rd33+16384];
	add.f64 	%fd110, %fd108, %fd109;
	ld.global.f64 	%fd111, [%rd33+20480];
	add.f64 	%fd112, %fd110, %fd111;
	ld.global.f64 	%fd113, [%rd33+24576];
	add.f64 	%fd114, %fd112, %fd113;
	ld.global.f64 	%fd115, [%rd33+28672];
	add.f64 	%fd346, %fd114, %fd115;
	add.s32 	%r242, %r242, 4096;
$L__BB7_39:
	setp.eq.s32 	%p13, %r33, 0;
	@%p13 bra 	$L__BB7_45;
	and.b32  	%r36, %r25, 3;
	setp.lt.u32 	%p14, %r33, 4;
	@%p14 bra 	$L__BB7_42;
	cvt.u64.u32 	%rd34, %r242;
	add.s64 	%rd35, %rd83, %rd34;
	shl.b64 	%rd36, %rd35, 3;
	add.s64 	%rd37, %rd2, %rd36;
	ld.global.f64 	%fd117, [%rd37];
	add.f64 	%fd118, %fd346, %fd117;
	ld.global.f64 	%fd119, [%rd37+4096];
	add.f64 	%fd120, %fd118, %fd119;
	ld.global.f64 	%fd121, [%rd37+8192];
	add.f64 	%fd122, %fd120, %fd121;
	ld.global.f64 	%fd123, [%rd37+12288];
	add.f64 	%fd346, %fd122, %fd123;
	add.s32 	%r242, %r242, 2048;
$L__BB7_42:
	setp.eq.s32 	%p15, %r36, 0;
	@%p15 bra 	$L__BB7_45;
	cvt.u64.u32 	%rd38, %r242;
	add.s64 	%rd39, %rd83, %rd38;
	shl.b64 	%rd40, %rd39, 3;
	add.s64 	%rd85, %rd2, %rd40;
	neg.s32 	%r245, %r36;
$L__BB7_44:
	.pragma "nounroll";
	ld.global.f64 	%fd124, [%rd85];
	add.f64 	%fd346, %fd346, %fd124;
	add.s64 	%rd85, %rd85, 4096;
	add.s32 	%r245, %r245, 1;
	setp.ne.s32 	%p16, %r245, 0;
	@%p16 bra 	$L__BB7_44;
$L__BB7_45:
	// begin inline asm
	mov.u32 %r53, %laneid;
	// end inline asm
	mov.b64 	%rd41, %fd346;
	mov.b64 	{%r55, %r60}, %rd41;
	mov.b32 	%r61, 1;
	mov.b32 	%r102, 31;
	mov.b32 	%r103, -1;
	// begin inline asm
	shfl.sync.down.b32 %r54, %r55, %r61, %r102, %r103;
	// end inline asm
	// begin inline asm
	shfl.sync.down.b32 %r59, %r60, %r61, %r102, %r103;
	// end inline asm
	mov.b64 	%rd42, {%r54, %r59};
	mov.b64 	%fd125, %rd42;
	setp.gt.s32 	%p17, %r53, 30;
	add.f64 	%fd126, %fd346, %fd125;
	selp.f64 	%fd127, %fd346, %fd126, %p17;
	mov.b64 	%rd43, %fd127;
	mov.b64 	{%r65, %r70}, %rd43;
	mov.b32 	%r71, 2;
	// begin inline asm
	shfl.sync.down.b32 %r64, %r65, %r71, %r102, %r103;
	// end inline asm
	// begin inline asm
	shfl.sync.down.b32 %r69, %r70, %r71, %r102, %r103;
	// end inline asm
	mov.b64 	%rd44, {%r64, %r69};
	mov.b64 	%fd128, %rd44;
	setp.gt.s32 	%p18, %r53, 29;
	add.f64 	%fd129, %fd127, %fd128;
	selp.f64 	%fd130, %fd127, %fd129, %p18;
	mov.b64 	%rd45, %fd130;
	mov.b64 	{%r75, %r80}, %rd45;
	mov.b32 	%r81, 4;
	// begin inline asm
	shfl.sync.down.b32 %r74, %r75, %r81, %r102, %r103;
	// end inline asm
	// begin inline asm
	shfl.sync.down.b32 %r79, %r80, %r81, %r102, %r103;
	// end inline asm
	mov.b64 	%rd46, {%r74, %r79};
	mov.b64 	%fd131, %rd46;
	setp.gt.s32 	%p19, %r53, 27;
	add.f64 	%fd132, %fd130, %fd131;
	selp.f64 	%fd133, %fd130, %fd132, %p19;
	mov.b64 	%rd47, %fd133;
	mov.b64 	{%r85, %r90}, %rd47;
	mov.b32 	%r91, 8;
	// begin inline asm
	shfl.sync.down.b32 %r84, %r85, %r91, %r102, %r103;
	// end inline asm
	// begin inline asm
	shfl.sync.down.b32 %r89, %r90, %r91, %r102, %r103;
	// end inline asm
	mov.b64 	%rd48, {%r84, %r89};
	mov.b64 	%fd134, %rd48;
	setp.gt.s32 	%p20, %r53, 23;
	add.f64 	%fd135, %fd133, %fd134;
	selp.f64 	%fd136, %fd133, %fd135, %p20;
	mov.b64 	%rd49, %fd136;
	mov.b64 	{%r95, %r100}, %rd49;
	mov.b32 	%r101, 16;
	// begin inline asm
	shfl.sync.down.b32 %r94, %r95, %r101, %r102, %r103;
	// end inline asm
	// begin inline asm
	shfl.sync.down.b32 %r99, %r100, %r101, %r102, %r103;
	// end inline asm
	mov.b64 	%rd50, {%r94, %r99};
	mov.b64 	%fd137, %rd50;
	setp.gt.s32 	%p21, %r53, 15;
	add.f64 	%fd38, %fd136, %fd137;
	selp.f64 	%fd347, %fd136, %fd38, %p21;
	setp.ne.s32 	%p22, %r53, 0;
	@%p22 bra 	$L__BB7_47;
	shr.u32 	%r104, %r24, 2;
	and.b32  	%r105, %r104, 248;
	mov.u32 	%r106, _ZZN3cub18CUB_300001_SM_10006detail6reduce28DeviceReduceSingleTileKernelINS2_10policy_hubIdyN4cuda3std3__44plusIdEEE10Policy1000EN6thrust24THRUST_300001_SM_1000_NS6detail15normal_iteratorINSD_10device_ptrIdEEEEPdyS9_ddNS7_10__identityEEEvT0_T1_T2_T3_T4_T6_E12temp_storage;
	add.s32 	%r107, %r106, %r105;
	st.shared.f64 	[%r107+16], %fd38;
$L__BB7_47:
	bar.sync 	0;
	setp.ne.s32 	%p23, %r24, 0;
	@%p23 bra 	$L__BB7_49;
	ld.shared.f64 	%fd138, [_ZZN3cub18CUB_300001_SM_10006detail6reduce28DeviceReduceSingleTileKernelINS2_10policy_hubIdyN4cuda3std3__44plusIdEEE10Policy1000EN6thrust24THRUST_300001_SM_1000_NS6detail15normal_iteratorINSD_10device_ptrIdEEEEPdyS9_ddNS7_10__identityEEEvT0_T1_T2_T3_T4_T6_E12temp_storage+24];
	add.f64 	%fd139, %fd347, %fd138;
	ld.shared.f64 	%fd140, [_ZZN3cub18CUB_300001_SM_10006detail6reduce28DeviceReduceSingleTileKernelINS2_10policy_hubIdyN4cuda3std3__44plusIdEEE10Policy1000EN6thrust24THRUST_300001_SM_1000_NS6detail15normal_iteratorINSD_10device_ptrIdEEEEPdyS9_ddNS7_10__identityEEEvT0_T1_T2_T3_T4_T6_E12temp_storage+32];
	add.f64 	%fd141, %fd139, %fd140;
	ld.shared.f64 	%fd142, [_ZZN3cub18CUB_300001_SM_10006detail6reduce28DeviceReduceSingleTileKernelINS2_10policy_hubIdyN4cuda3std3__44plusIdEEE10Policy1000EN6thrust24THRUST_300001_SM_1000_NS6detail15normal_iteratorINSD_10device_ptrIdEEEEPdyS9_ddNS7_10__identityEEEvT0_T1_T2_T3_T4_T6_E12temp_storage+40];
	add.f64 	%fd143, %fd141, %fd142;
	ld.shared.f64 	%fd144, [_ZZN3cub18CUB_300001_SM_10006detail6reduce28DeviceReduceSingleTileKernelINS2_10policy_hubIdyN4cuda3std3__44plusIdEEE10Policy1000EN6thrust24THRUST_300001_SM_1000_NS6detail15normal_iteratorINSD_10device_ptrIdEEEEPdyS9_ddNS7_10__identityEEEvT0_T1_T2_T3_T4_T6_E12temp_storage+48];
	add.f64 	%fd145, %fd143, %fd144;
	ld.shared.f64 	%fd146, [_ZZN3cub18CUB_300001_SM_10006detail6reduce28DeviceReduceSingleTileKernelINS2_10policy_hubIdyN4cuda3std3__44plusIdEEE10Policy1000EN6thrust24THRUST_300001_SM_1000_NS6detail15normal_iteratorINSD_10device_ptrIdEEEEPdyS9_ddNS7_10__identityEEEvT0_T1_T2_T3_T4_T6_E12temp_storage+56];
	add.f64 	%fd147, %fd145, %fd146;
	ld.shared.f64 	%fd148, [_ZZN3cub18CUB_300001_SM_10006detail6reduce28DeviceReduceSingleTileKernelINS2_10policy_hubIdyN4cuda3std3__44plusIdEEE10Policy1000EN6thrust24THRUST_300001_SM_1000_NS6detail15normal_iteratorINSD_10device_ptrIdEEEEPdyS9_ddNS7_10__identityEEEvT0_T1_T2_T3_T4_T6_E12temp_storage+64];
	add.f64 	%fd149, %fd147, %fd148;
	ld.shared.f64 	%fd150, [_ZZN3cub18CUB_300001_SM_10006detail6reduce28DeviceReduceSingleTileKernelINS2_10policy_hubIdyN4cuda3std3__44plusIdEEE10Policy1000EN6thrust24THRUST_300001_SM_1000_NS6detail15normal_iteratorINSD_10device_ptrIdEEEEPdyS9_ddNS7_10__identityEEEvT0_T1_T2_T3_T4_T6_E12temp_storage+72];
	add.f64 	%fd151, %fd149, %fd150;
	ld.shared.f64 	%fd152, [_ZZN3cub18CUB_300001_SM_10006detail6reduce28DeviceReduceSingleTileKernelINS2_10policy_hubIdyN4cuda3std3__44plusIdEEE10Policy1000EN6thrust24THRUST_300001_SM_1000_NS6detail15normal_iteratorINSD_10device_ptrIdEEEEPdyS9_ddNS7_10__identityEEEvT0_T1_T2_T3_T4_T6_E12temp_storage+80];
	add.f64 	%fd153, %fd151, %fd152;
	ld.shared.f64 	%fd154, [_ZZN3cub18CUB_300001_SM_10006detail6reduce28DeviceReduceSingleTileKernelINS2_10policy_hubIdyN4cuda3std3__44plusIdEEE10Policy1000EN6thrust24THRUST_300001_SM_1000_NS6detail15normal_iteratorINSD_10device_ptrIdEEEEPdyS9_ddNS7_10__identityEEEvT0_T1_T2_T3_T4_T6_E12temp_storage+88];
	add.f64 	%fd155, %fd153, %fd154;
	ld.shared.f64 	%fd156, [_ZZN3cub18CUB_300001_SM_10006detail6reduce28DeviceReduceSingleTileKernelINS2_10policy_hubIdyN4cuda3std3__44plusIdEEE10Policy1000EN6thrust24THRUST_300001_SM_1000_NS6detail15normal_iteratorINSD_10device_ptrIdEEEEPdyS9_ddNS7_10__identityEEEvT0_T1_T2_T3_T4_T6_E12temp_storage+96];
	add.f64 	%fd157, %fd155, %fd156;
	ld.shared.f64 	%fd158, [_ZZN3cub18CUB_300001_SM_10006detail6reduce28DeviceReduceSingleTileKernelINS2_10policy_hubIdyN4cuda3std3__44plusIdEEE10Policy1000EN6thrust24THRUST_300001_SM_1000_NS6detail15normal_iteratorINSD_10device_ptrIdEEEEPdyS9_ddNS7_10__identityEEEvT0_T1_T2_T3_T4_T6_E12temp_storage+104];
	add.f64 	%fd159, %fd157, %fd158;
	ld.shared.f64 	%fd160, [_ZZN3cub18CUB_300001_SM_10006detail6reduce28DeviceReduceSingleTileKernelINS2_10policy_hubIdyN4cuda3std3__44plusIdEEE10Policy1000EN6thrust24THRUST_300001_SM_1000_NS6detail15normal_iteratorINSD_10device_ptrIdEEEEPdyS9_ddNS7_10__identityEEEvT0_T1_T2_T3_T4_T6_E12temp_storage+112];
	add.f64 	%fd161, %fd159, %fd160;
	ld.shared.f64 	%fd162, [_ZZN3cub18CUB_300001_SM_10006detail6reduce28DeviceReduceSingleTileKernelINS2_10policy_hubIdyN4cuda3std3__44plusIdEEE10Policy1000EN6thrust24THRUST_300001_SM_1000_NS6detail15normal_iteratorINSD_10device_ptrIdEEEEPdyS9_ddNS7_10__identityEEEvT0_T1_T2_T3_T4_T6_E12temp_storage+120];
	add.f64 	%fd163, %fd161, %fd162;
	ld.shared.f64 	%fd164, [_ZZN3cub18CUB_300001_SM_10006detail6reduce28DeviceReduceSingleTileKernelINS2_10policy_hubIdyN4cuda3std3__44plusIdEEE10Policy1000EN6thrust24THRUST_300001_SM_1000_NS6detail15normal_iteratorINSD_10device_ptrIdEEEEPdyS9_ddNS7_10__identityEEEvT0_T1_T2_T3_T4_T6_E12temp_storage+128];
	add.f64 	%fd165, %fd163, %fd164;
	ld.shared.f64 	%fd166, [_ZZN3cub18CUB_300001_SM_10006detail6reduce28DeviceReduceSingleTileKernelINS2_10policy_hubIdyN4cuda3std3__44plusIdEEE10Policy1000EN6thrust24THRUST_300001_SM_1000_NS6detail15normal_iteratorINSD_10device_ptrIdEEEEPdyS9_ddNS7_10__identityEEEvT0_T1_T2_T3_T4_T6_E12temp_storage+136];
	add.f64 	%fd347, %fd165, %fd166;
$L__BB7_49:
	mov.u32 	%r230, %tid.x;
	setp.ne.s32 	%p65, %r230, 0;
	@%p65 bra 	$L__BB7_51;
	add.f64 	%fd325, %fd42, %fd347;
	st.global.f64 	[%rd1], %fd325;
$L__BB7_51:
	ret;

}
	// .globl	_ZN3cub18CUB_300001_SM_10006detail6reduce18DeviceReduceKernelINS2_10policy_hubIdyN4cuda3std3__44plusIdEEE10Policy1000EN6thrust24THRUST_300001_SM_1000_NS6detail15normal_iteratorINSD_10device_ptrIdEEEEyS9_dNS7_10__identityEEEvT0_PT3_T1_NS0_13GridEvenShareISN_EET2_T4_
.visible .entry _ZN3cub18CUB_300001_SM_10006detail6reduce18DeviceReduceKernelINS2_10policy_hubIdyN4cuda3std3__44plusIdEEE10Policy1000EN6thrust24THRUST_300001_SM_1000_NS6detail15normal_iteratorINSD_10device_ptrIdEEEEyS9_dNS7_10__identityEEEvT0_PT3_T1_NS0_13GridEvenShareISN_EET2_T4_(
	.param .align 8 .b8 _ZN3cub18CUB_300001_SM_10006detail6reduce18DeviceReduceKernelINS2_10policy_hubIdyN4cuda3std3__44plusIdEEE10Policy1000EN6thrust24THRUST_300001_SM_1000_NS6detail15normal_iteratorINSD_10device_ptrIdEEEEyS9_dNS7_10__identityEEEvT0_PT3_T1_NS0_13GridEvenShareISN_EET2_T4__param_0[8],
	.param .u64 .ptr .align 1 _ZN3cub18CUB_300001_SM_10006detail6reduce18DeviceReduceKernelINS2_10policy_hubIdyN4cuda3std3__44plusIdEEE10Policy1000EN6thrust24THRUST_300001_SM_1000_NS6detail15normal_iteratorINSD_10device_ptrIdEEEEyS9_dNS7_10__identityEEEvT0_PT3_T1_NS0_13GridEvenShareISN_EET2_T4__param_1,
	.param .u64 _ZN3cub18CUB_300001_SM_10006detail6reduce18DeviceReduceKernelINS2_10policy_hubIdyN4cuda3std3__44plusIdEEE10Policy1000EN6thrust24THRUST_300001_SM_1000_NS6detail15normal_iteratorINSD_10device_ptrIdEEEEyS9_dNS7_10__identityEEEvT0_PT3_T1_NS0_13GridEvenShareISN_EET2_T4__param_2,
	.param .align 8 .b8 _ZN3cub18CUB_300001_SM_10006detail6reduce18DeviceReduceKernelINS2_10policy_hubIdyN4cuda3std3__44plusIdEEE10Policy1000EN6thrust24THRUST_300001_SM_1000_NS6detail15normal_iteratorINSD_10device_ptrIdEEEEyS9_dNS7_10__identityEEEvT0_PT3_T1_NS0_13GridEvenShareISN_EET2_T4__param_3[72],
	.param .align 1 .b8 _ZN3cub18CUB_300001_SM_10006detail6reduce18DeviceReduceKernelINS2_10policy_hubIdyN4cuda3std3__44plusIdEEE10Policy1000EN6thrust24THRUST_300001_SM_1000_NS6detail15normal_iteratorINSD_10device_ptrIdEEEEyS9_dNS7_10__identityEEEvT0_PT3_T1_NS0_13GridEvenShareISN_EET2_T4__param_4[1],
	.param .align 1 .b8 _ZN3cub18CUB_300001_SM_10006detail6reduce18DeviceReduceKernelINS2_10policy_hubIdyN4cuda3std3__44plusIdEEE10Policy1000EN6thrust24THRUST_300001_SM_1000_NS6detail15normal_iteratorINSD_10device_ptrIdEEEEyS9_dNS7_10__identityEEEvT0_PT3_T1_NS0_13GridEvenShareISN_EET2_T4__param_5[1]
)
.maxntid 512
{
	.reg .pred 	%p<65>;
	.reg .b16 	%rs<4>;
	.reg .b32 	%r<280>;
	.reg .b64 	%rd<107>;
	.reg .b64 	%fd<344>;
	// demoted variable
	.shared .align 8 .b8 _ZZN3cub18CUB_300001_SM_10006detail6reduce18DeviceReduceKernelINS2_10policy_hubIdyN4cuda3std3__44plusIdEEE10Policy1000EN6thrust24THRUST_300001_SM_1000_NS6detail15normal_iteratorINSD_10device_ptrIdEEEEyS9_dNS7_10__identityEEEvT0_PT3_T1_NS0_13GridEvenShareISN_EET2_T4_E12temp_storage[152];
	ld.param.u64 	%rd1, [_ZN3cub18CUB_300001_SM_10006detail6reduce18DeviceReduceKernelINS2_10policy_hubIdyN4cuda3std3__44plusIdEEE10Policy1000EN6thrust24THRUST_300001_SM_1000_NS6detail15normal_iteratorINSD_10device_ptrIdEEEEyS9_dNS7_10__identityEEEvT0_PT3_T1_NS0_13GridEvenShareISN_EET2_T4__param_3+32];
	ld.param.u32 	%r1, [_ZN3cub18CUB_300001_SM_10006detail6reduce18DeviceReduceKernelINS2_10policy_hubIdyN4cuda3std3__44plusIdEEE10Policy1000EN6thrust24THRUST_300001_SM_1000_NS6detail15normal_iteratorINSD_10device_ptrIdEEEEyS9_dNS7_10__identityEEEvT0_PT3_T1_NS0_13GridEvenShareISN_EET2_T4__param_3+40];
	ld.param.u64 	%rd26, [_ZN3cub18CUB_300001_SM_10006detail6reduce18DeviceReduceKernelINS2_10policy_hubIdyN4cuda3std3__44plusIdEEE10Policy1000EN6thrust24THRUST_300001_SM_1000_NS6detail15normal_iteratorINSD_10device_ptrIdEEEEyS9_dNS7_10__identityEEEvT0_PT3_T1_NS0_13GridEvenShareISN_EET2_T4__param_0];
	cvta.to.global.u64 	%rd2, %rd26;
	mov.u32 	%r2, %ctaid.x;
	mul.lo.s32 	%r50, %r1, 3584;
	cvt.s64.s32 	%rd3, %r50;
	mul.lo.s32 	%r51, %r2, 3584;
	cvt.u64.u32 	%rd4, %r51;
	sub.s64 	%rd5, %rd1, %rd4;
	setp.gt.u64 	%p1, %rd5, 3583;
	@%p1 bra 	$L__BB8_25;
	cvt.u32.u64 	%r136, %rd4;
	cvt.u32.u64 	%r3, %rd1;
	sub.s32 	%r4, %r3, %r136;
	mov.u32 	%r5, %tid.x;
	setp.ge.s32 	%p23, %r5, %r4;
	mov.f64 	%fd332, 0d0000000000000000;
	mov.u32 	%r267, %r5;
	@%p23 bra 	$L__BB8_3;
	add.s32 	%r138, %r136, %r5;
	mul.wide.u32 	%rd60, %r138, 8;
	add.s64 	%rd61, %rd2, %rd60;
	ld.global.f64 	%fd332, [%rd61];
	add.s32 	%r267, %r5, 512;
$L__BB8_3:
	setp.ge.s32 	%p24, %r267, %r4;
	@%p24 bra 	$L__BB8_16;
	not.b32 	%r140, %r267;
	add.s32 	%r141, %r140, %r3;
	sub.s32 	%r142, %r141, %r136;
	shr.u32 	%r143, %r142, 9;
	add.s32 	%r8, %r143, 1;
	and.b32  	%r9, %r8, 15;
	setp.lt.u32 	%p25, %r142, 7680;
	@%p25 bra 	$L__BB8_7;
	and.b32  	%r144, %r8, 16777200;
	neg.s32 	%r265, %r144;
	mul.wide.u32 	%rd62, %r2, 28672;
	mul.wide.u32 	%rd63, %r267, 8;
	add.s64 	%rd64, %rd62, %rd63;
	add.s64 	%rd65, %rd64, %rd2;
	add.s64 	%rd101, %rd65, 32768;
$L__BB8_6:
	.pragma "nounroll";
	ld.global.f64 	%fd167, [%rd101+-32768];
	add.f64 	%fd168, %fd332, %fd167;
	ld.global.f64 	%fd169, [%rd101+-28672];
	add.f64 	%fd170, %fd168, %fd169;
	ld.global.f64 	%fd171, [%rd101+-24576];
	add.f64 	%fd172, %fd170, %fd171;
	ld.global.f64 	%fd173, [%rd101+-20480];
	add.f64 	%fd174, %fd172, %fd173;
	ld.global.f64 	%fd175, [%rd101+-16384];
	add.f64 	%fd176, %fd174, %fd175;
	ld.global.f64 	%fd177, [%rd101+-12288];
	add.f64 	%fd178, %fd176, %fd177;
	ld.global.f64 	%fd179, [%rd101+-8192];
	add.f64 	%fd180, %fd178, %fd179;
	ld.global.f64 	%fd181, [%rd101+-4096];
	add.f64 	%fd182, %fd180, %fd181;
	ld.global.f64 	%fd183, [%rd101];
	add.f64 	%fd184, %fd182, %fd183;
	ld.global.f64 	%fd185, [%rd101+4096];
	add.f64 	%fd186, %fd184, %fd185;
	ld.global.f64 	%fd187, [%rd101+8192];
	add.f64 	%fd188, %fd186, %fd187;
	ld.global.f64 	%fd189, [%rd101+12288];
	add.f64 	%fd190, %fd188, %fd189;
	ld.global.f64 	%fd191, [%rd101+16384];
	add.f64 	%fd192, %fd190, %fd191;
	ld.global.f64 	%fd193, [%rd101+20480];
	add.f64 	%fd194, %fd192, %fd193;
	ld.global.f64 	%fd195, [%rd101+24576];
	add.f64 	%fd196, %fd194, %fd195;
	ld.global.f64 	%fd197, [%rd101+28672];
	add.f64 	%fd332, %fd196, %fd197;
	add.s32 	%r267, %r267, 8192;
	add.s32 	%r265, %r265, 16;
	add.s64 	%rd101, %rd101, 65536;
	setp.ne.s32 	%p26, %r265, 0;
	@%p26 bra 	$L__BB8_6;
$L__BB8_7:
	setp.eq.s32 	%p27, %r9, 0;
	@%p27 bra 	$L__BB8_16;
	and.b32  	%r16, %r8, 7;
	setp.lt.u32 	%p28, %r9, 8;
	@%p28 bra 	$L__BB8_10;
	cvt.s64.s32 	%rd66, %r267;
	add.s64 	%rd67, %rd66, %rd4;
	shl.b64 	%rd68, %rd67, 3;
	add.s64 	%rd69, %rd2, %rd68;
	ld.global.f64 	%fd199, [%rd69];
	add.f64 	%fd200, %fd332, %fd199;
	ld.global.f64 	%fd201, [%rd69+4096];
	add.f64 	%fd202, %fd200, %fd201;
	ld.global.f64 	%fd203, [%rd69+8192];
	add.f64 	%fd204, %fd202, %fd203;
	ld.global.f64 	%fd205, [%rd69+12288];
	add.f64 	%fd206, %fd204, %fd205;
	ld.global.f64 	%fd207, [%rd69+16384];
	add.f64 	%fd208, %fd206, %fd207;
	ld.global.f64 	%fd209, [%rd69+20480];
	add.f64 	%fd210, %fd208, %fd209;
	ld.global.f64 	%fd211, [%rd69+24576];
	add.f64 	%fd212, %fd210, %fd211;
	ld.global.f64 	%fd213, [%rd69+28672];
	add.f64 	%fd332, %fd212, %fd213;
	add.s32 	%r267, %r267, 4096;
$L__BB8_10:
	setp.eq.s32 	%p29, %r16, 0;
	@%p29 bra 	$L__BB8_16;
	and.b32  	%r19, %r8, 3;
	setp.lt.u32 	%p30, %r16, 4;
	@%p30 bra 	$L__BB8_13;
	cvt.s64.s32 	%rd70, %r267;
	add.s64 	%rd71, %rd70, %rd4;
	shl.b64 	%rd72, %rd71, 3;
	add.s64 	%rd73, %rd2, %rd72;
	ld.global.f64 	%fd215, [%rd73];
	add.f64 	%fd216, %fd332, %fd215;
	ld.global.f64 	%fd217, [%rd73+4096];
	add.f64 	%fd218, %fd216, %fd217;
	ld.global.f64 	%fd219, [%rd73+8192];
	add.f64 	%fd220, %fd218, %fd219;
	ld.global.f64 	%fd221, [%rd73+12288];
	add.f64 	%fd332, %fd220, %fd221;
	add.s32 	%r267, %r267, 2048;
$L__BB8_13:
	setp.eq.s32 	%p31, %r19, 0;
	@%p31 bra 	$L__BB8_16;
	mul.wide.u32 	%rd74, %r2, 28672;
	add.s64 	%rd9, %rd2, %rd74;
	neg.s32 	%r270, %r19;
$L__BB8_15:
	.pragma "nounroll";
	mul.wide.s32 	%rd75, %r267, 8;
	add.s64 	%rd76, %rd9, %rd75;
	ld.global.f64 	%fd222, [%rd76];
	add.f64 	%fd332, %fd332, %fd222;
	add.s32 	%r267, %r267, 512;
	add.s32 	%r270, %r270, 1;
	setp.ne.s32 	%p32, %r270, 0;
	@%p32 bra 	$L__BB8_15;
$L__BB8_16:
	setp.lt.s32 	%p33, %r4, 512;
	@%p33 bra 	$L__BB8_21;
	// begin inline asm
	mov.u32 %r208, %laneid;
	// end inline asm
	mov.b64 	%rd87, %fd332;
	mov.b64 	{%r210, %r215}, %rd87;
	mov.b32 	%r216, 1;
	mov.b32 	%r257, 31;
	mov.b32 	%r258, -1;
	// begin inline asm
	shfl.sync.down.b32 %r209, %r210, %r216, %r257, %r258;
	// end inline asm
	// begin inline asm
	shfl.sync.down.b32 %r214, %r215, %r216, %r257, %r258;
	// end inline asm
	mov.b64 	%rd88, {%r209, %r214};
	mov.b64 	%fd281, %rd88;
	setp.gt.s32 	%p57, %r208, 30;
	add.f64 	%fd282, %fd332, %fd281;
	selp.f64 	%fd283, %fd332, %fd282, %p57;
	mov.b64 	%rd89, %fd283;
	mov.b64 	{%r220, %r225}, %rd89;
	mov.b32 	%r226, 2;
	// begin inline asm
	shfl.sync.down.b32 %r219, %r220, %r226, %r257, %r258;
	// end inline asm
	// begin inline asm
	shfl.sync.down.b32 %r224, %r225, %r226, %r257, %r258;
	// end inline asm
	mov.b64 	%rd90, {%r219, %r224};
	mov.b64 	%fd284, %rd90;
	setp.gt.s32 	%p58, %r208, 29;
	add.f64 	%fd285, %fd283, %fd284;
	selp.f64 	%fd286, %fd283, %fd285, %p58;
	mov.b64 	%rd91, %fd286;
	mov.b64 	{%r230, %r235}, %rd91;
	mov.b32 	%r236, 4;
	// begin inline asm
	shfl.sync.down.b32 %r229, %r230, %r236, %r257, %r258;
	// end inline asm
	// begin inline asm
	shfl.sync.down.b32 %r234, %r235, %r236, %r257, %r258;
	// end inline asm
	mov.b64 	%rd92, {%r229, %r234};
	mov.b64 	%fd287, %rd92;
	setp.gt.s32 	%p59, %r208, 27;
	add.f64 	%fd288, %fd286, %fd287;
	selp.f64 	%fd289, %fd286, %fd288, %p59;
	mov.b64 	%rd93, %fd289;
	mov.b64 	{%r240, %r245}, %rd93;
	mov.b32 	%r246, 8;
	// begin inline asm
	shfl.sync.down.b32 %r239, %r240, %r246, %r257, %r258;
	// end inline asm
	// begin inline asm
	shfl.sync.down.b32 %r244, %r245, %r246, %r257, %r258;
	// end inline asm
	mov.b64 	%rd94, {%r239, %r244};
	mov.b64 	%fd290, %rd94;
	setp.gt.s32 	%p60, %r208, 23;
	add.f64 	%fd291, %fd289, %fd290;
	selp.f64 	%fd292, %fd289, %fd291, %p60;
	mov.b64 	%rd95, %fd292;
	mov.b64 	{%r250, %r255}, %rd95;
	mov.b32 	%r256, 16;
	// begin inline asm
	shfl.sync.down.b32 %r249, %r250, %r256, %r257, %r258;
	// end inline asm
	// begin inline asm
	shfl.sync.down.b32 %r254, %r255, %r256, %r257, %r258;
	// end inline asm
	mov.b64 	%rd96, {%r249, %r254};
	mov.b64 	%fd293, %rd96;
	setp.gt.s32 	%p61, %r208, 15;
	add.f64 	%fd16, %fd292, %fd293;
	selp.f64 	%fd343, %fd292, %fd16, %p61;
	setp.ne.s32 	%p62, %r208, 0;
	@%p62 bra 	$L__BB8_19;
	shr.u32 	%r259, %r5, 2;
	and.b32  	%r260, %r259, 248;
	mov.u32 	%r261, _ZZN3cub18CUB_300001_SM_10006detail6reduce18DeviceReduceKernelINS2_10policy_hubIdyN4cuda3std3__44plusIdEEE10Policy1000EN6thrust24THRUST_300001_SM_1000_NS6detail15normal_iteratorINSD_10device_ptrIdEEEEyS9_dNS7_10__identityEEEvT0_PT3_T1_NS0_13GridEvenShareISN_EET2_T4_E12temp_storage;
	add.s32 	%r262, %r261, %r260;
	st.shared.f64 	[%r262+16], %fd16;
$L__BB8_19:
	bar.sync 	0;
	setp.ne.s32 	%p63, %r5, 0;
	@%p63 bra 	$L__BB8_46;
	ld.shared.f64 	%fd294, [_ZZN3cub18CUB_300001_SM_10006detail6reduce18DeviceReduceKernelINS2_10policy_hubIdyN4cuda3std3__44plusIdEEE10Policy1000EN6thrust24THRUST_300001_SM_1000_NS6detail15normal_iteratorINSD_10device_ptrIdEEEEyS9_dNS7_10__identityEEEvT0_PT3_T1_NS0_13GridEvenShareISN_EET2_T4_E12temp_storage+24];
	add.f64 	%fd295, %fd343, %fd294;
	ld.shared.f64 	%fd296, [_ZZN3cub18CUB_300001_SM_10006detail6reduce18DeviceReduceKernelINS2_10policy_hubIdyN4cuda3std3__44plusIdEEE10Policy1000EN6thrust24THRUST_300001_SM_1000_NS6detail15normal_iteratorINSD_10device_ptrIdEEEEyS9_dNS7_10__identityEEEvT0_PT3_T1_NS0_13GridEvenShareISN_EET2_T4_E12temp_storage+32];
	add.f64 	%fd297, %fd295, %fd296;
	ld.shared.f64 	%fd298, [_ZZN3cub18CUB_300001_SM_10006detail6reduce18DeviceReduceKernelINS2_10policy_hubIdyN4cuda3std3__44plusIdEEE10Policy1000EN6thrust24THRUST_300001_SM_1000_NS6detail15normal_iteratorINSD_10device_ptrIdEEEEyS9_dNS7_10__identityEEEvT0_PT3_T1_NS0_13GridEvenShareISN_EET2_T4_E12temp_storage+40];
	add.f64 	%fd299, %fd297, %fd298;
	ld.shared.f64 	%fd300, [_ZZN3cub18CUB_300001_SM_10006detail6reduce18DeviceReduceKernelINS2_10policy_hubIdyN4cuda3std3__44plusIdEEE10Policy1000EN6thrust24THRUST_300001_SM_1000_NS6detail15normal_iteratorINSD_10device_ptrIdEEEEyS9_dNS7_10__identityEEEvT0_PT3_T1_NS0_13GridEvenShareISN_EET2_T4_E12temp_storage+48];
	add.f64 	%fd301, %fd299, %fd300;
	ld.shared.f64 	%fd302, [_ZZN3cub18CUB_300001_SM_10006detail6reduce18DeviceReduceKernelINS2_10policy_hubIdyN4cuda3std3__44plusIdEEE10Policy1000EN6thrust24THRUST_300001_SM_1000_NS6detail15normal_iteratorINSD_10device_ptrIdEEEEyS9_dNS7_10__identityEEEvT0_PT3_T1_NS0_13GridEvenShareISN_EET2_T4_E12temp_storage+56];
	add.f64 	%fd303, %fd301, %fd302;
	ld.shared.f64 	%fd304, [_ZZN3cub18CUB_300001_SM_10006detail6reduce18DeviceReduceKernelINS2_10policy_hubIdyN4cuda3std3__44plusIdEEE10Policy1000EN6thrust24THRUST_300001_SM_1000_NS6detail15normal_iteratorINSD_10device_ptrIdEEEEyS9_dNS7_10__identityEEEvT0_PT3_T1_NS0_13GridEvenShareISN_EET2_T4_E12temp_storage+64];
	add.f64 	%fd305, %fd303, %fd304;
	ld.shared.f64 	%fd306, [_ZZN3cub18CUB_300001_SM_10006detail6reduce18DeviceReduceKernelINS2_10policy_hubIdyN4cuda3std3__44plusIdEEE10Policy1000EN6thrust24THRUST_300001_SM_1000_NS6detail15normal_iteratorINSD_10device_ptrIdEEEEyS9_dNS7_10__identityEEEvT0_PT3_T1_NS0_13GridEvenShareISN_EET2_T4_E12temp_storage+72];
	add.f64 	%fd307, %fd305, %fd306;
	ld.shared.f64 	%fd308, [_ZZN3cub18CUB_300001_SM_10006detail6reduce18DeviceReduceKernelINS2_10policy_hubIdyN4cuda3std3__44plusIdEEE10Policy1000EN6thrust24THRUST_300001_SM_1000_NS6detail15normal_iteratorINSD_10device_ptrIdEEEEyS9_dNS7_10__identityEEEvT0_PT3_T1_NS0_13GridEvenShareISN_EET2_T4_E12temp_storage+80];
	add.f64 	%fd309, %fd307, %fd308;
	ld.shared.f64 	%fd310, [_ZZN3cub18CUB_300001_SM_10006detail6reduce18DeviceReduceKernelINS2_10policy_hubIdyN4cuda3std3__44plusIdEEE10Policy1000EN6thrust24THRUST_300001_SM_1000_NS6detail15normal_iteratorINSD_10device_ptrIdEEEEyS9_dNS7_10__identityEEEvT0_PT3_T1_NS0_13GridEvenShareISN_EET2_T4_E12temp_storage+88];
	add.f64 	%fd311, %fd309, %fd310;
	ld.shared.f64 	%fd312, [_ZZN3cub18CUB_300001_SM_10006detail6reduce18DeviceReduceKernelINS2_10policy_hubIdyN4cuda3std3__44plusIdEEE10Policy1000EN6thrust24THRUST_300001_SM_1000_NS6detail15normal_iteratorINSD_10device_ptrIdEEEEyS9_dNS7_10__identityEEEvT0_PT3_T1_NS0_13GridEvenShareISN_EET2_T4_E12temp_storage+96];
	add.f64 	%fd313, %fd311, %fd312;
	ld.shared.f64 	%fd314, [_ZZN3cub18CUB_300001_SM_10006detail6reduce18DeviceReduceKernelINS2_10policy_hubIdyN4cuda3std3__44plusIdEEE10Policy1000EN6thrust24THRUST_300001_SM_1000_NS6detail15normal_iteratorINSD_10device_ptrIdEEEEyS9_dNS7_10__identityEEEvT0_PT3_T1_NS0_13GridEvenShareISN_EET2_T4_E12temp_storage+104];
	add.f64 	%fd315, %fd313, %fd314;
	ld.shared.f64 	%fd316, [_ZZN3cub18CUB_300001_SM_10006detail6reduce18DeviceReduceKernelINS2_10policy_hubIdyN4cuda3std3__44plusIdEEE10Policy1000EN6thrust24THRUST_300001_SM_1000_NS6detail15normal_iteratorINSD_10device_ptrIdEEEEyS9_dNS7_10__identityEEEvT0_PT3_T1_NS0_13GridEvenShareISN_EET2_T4_E12temp_storage+112];
	add.f64 	%fd317, %fd315, %fd316;
	ld.shared.f64 	%fd318, [_ZZN3cub18CUB_300001_SM_10006detail6reduce18DeviceReduceKernelINS2_10policy_hubIdyN4cuda3std3__44plusIdEEE10Policy1000EN6thrust24THRUST_300001_SM_1000_NS6detail15normal_iteratorINSD_10device_ptrIdEEEEyS9_dNS7_10__identityEEEvT0_PT3_T1_NS0_13GridEvenShareISN_EET2_T4_E12temp_storage+120];
	add.f64 	%fd319, %fd317, %fd318;
	ld.shared.f64 	%fd320, [_ZZN3cub18CUB_300001_SM_10006detail6reduce18DeviceReduceKernelINS2_10policy_hubIdyN4cuda3std3__44plusIdEEE10Policy1000EN6thrust24THRUST_300001_SM_1000_NS6detail15normal_iteratorINSD_10device_ptrIdEEEEyS9_dNS7_10__identityEEEvT0_PT3_T1_NS0_13GridEvenShareISN_EET2_T4_E12temp_storage+128];
	add.f64 	%fd321, %fd319, %fd320;
	ld.shared.f64 	%fd322, [_ZZN3cub18CUB_300001_SM_10006detail6reduce18DeviceReduceKernelINS2_10policy_hubIdyN4cuda3std3__44plusIdEEE10Policy1000EN6thrust24THRUST_300001_SM_1000_NS6detail15normal_iteratorINSD_10device_ptrIdEEEEyS9_dNS7_10__identityEEEvT0_PT3_T1_NS0_13GridEvenShareISN_EET2_T4_E12temp_storage+136];
	add.f64 	%fd343, %fd321, %fd322;
	bra.uni 	$L__BB8_46;
$L__BB8_21:
	// begin inline asm
	mov.u32 %r145, %laneid;
	// end inline asm
	and.b32  	%r196, %r5, 992;
	add.s32 	%r197, %r196, 32;
	setp.gt.s32 	%p34, %r197, %r4;
	not.b32 	%r198, %r196;
	add.s32 	%r199, %r4, %r198;
	selp.b32 	%r194, %r199, 31, %p34;
	mov.b64 	%rd77, %fd332;
	mov.b64 	{%r147, %r152}, %rd77;
	mov.b32 	%r153, 1;
	mov.b32 	%r195, -1;
	// begin inline asm
	shfl.sync.down.b32 %r146, %r147, %r153, %r194, %r195;
	// end inline asm
	// begin inline asm
	shfl.sync.down.b32 %r151, %r152, %r153, %r194, %r195;
	// end inline asm
	mov.b64 	%rd78, {%r146, %r151};
	mov.b64 	%fd223, %rd78;
	setp.lt.s32 	%p35, %r145, %r194;
	add.f64 	%fd224, %fd332, %fd223;
	selp.f64 	%fd225, %fd224, %fd332, %p35;
	mov.b64 	%rd79, %fd225;
	mov.b64 	{%r157, %r162}, %rd79;
	mov.b32 	%r163, 2;
	// begin inline asm
	shfl.sync.down.b32 %r156, %r157, %r163, %r194, %r195;
	// end inline asm
	// begin inline asm
	shfl.sync.down.b32 %r161, %r162, %r163, %r194, %r195;
	// end inline asm
	mov.b64 	%rd80, {%r156, %r161};
	mov.b64 	%fd226, %rd80;
	add.s32 	%r200, %r145, 2;
	setp.gt.s32 	%p36, %r200, %r194;
	add.f64 	%fd227, %fd225, %fd226;
	selp.f64 	%fd228, %fd225, %fd227, %p36;
	mov.b64 	%rd81, %fd228;
	mov.b64 	{%r167, %r172}, %rd81;
	mov.b32 	%r173, 4;
	// begin inline asm
	shfl.sync.down.b32 %r166, %r167, %r173, %r194, %r195;
	// end inline asm
	// begin inline asm
	shfl.sync.down.b32 %r171, %r172, %r173, %r194, %r195;
	// end inline asm
	mov.b64 	%rd82, {%r166, %r171};
	mov.b64 	%fd229, %rd82;
	add.s32 	%r201, %r145, 4;
	setp.gt.s32 	%p37, %r201, %r194;
	add.f64 	%fd230, %fd228, %fd229;
	selp.f64 	%fd231, %fd228, %fd230, %p37;
	mov.b64 	%rd83, %fd231;
	mov.b64 	{%r177, %r182}, %rd83;
	mov.b32 	%r183, 8;
	// begin inline asm
	shfl.sync.down.b32 %r176, %r177, %r183, %r194, %r195;
	// end inline asm
	// begin inline asm
	shfl.sync.down.b32 %r181, %r182, %r183, %r194, %r195;
	// end inline asm
	mov.b64 	%rd84, {%r176, %r181};
	mov.b64 	%fd232, %rd84;
	add.s32 	%r202, %r145, 8;
	setp.gt.s32 	%p38, %r202, %r194;
	add.f64 	%fd233, %fd231, %fd232;
	selp.f64 	%fd234, %fd231, %fd233, %p38;
	mov.b64 	%rd85, %fd234;
	mov.b64 	{%r187, %r192}, %rd85;
	mov.b32 	%r193, 16;
	// begin inline asm
	shfl.sync.down.b32 %r186, %r187, %r193, %r194, %r195;
	// end inline asm
	// begin inline asm
	shfl.sync.down.b32 %r191, %r192, %r193, %r194, %r195;
	// end inline asm
	mov.b64 	%rd86, {%r186, %r191};
	mov.b64 	%fd235, %rd86;
	add.s32 	%r203, %r145, 16;
	setp.gt.s32 	%p39, %r203, %r194;
	add.f64 	%fd236, %fd234, %fd235;
	selp.f64 	%fd343, %fd234, %fd236, %p39;
	setp.ne.s32 	%p40, %r145, 0;
	@%p40 bra 	$L__BB8_23;
	shr.u32 	%r204, %r5, 2;
	and.b32  	%r205, %r204, 248;
	mov.u32 	%r206, _ZZN3cub18CUB_300001_SM_10006detail6reduce18DeviceReduceKernelINS2_10policy_hubIdyN4cuda3std3__44plusIdEEE10Policy1000EN6thrust24THRUST_300001_SM_1000_NS6detail15normal_iteratorINSD_10device_ptrIdEEEEyS9_dNS7_10__identityEEEvT0_PT3_T1_NS0_13GridEvenShareISN_EET2_T4_E12temp_storage;
	add.s32 	%r207, %r206, %r205;
	st.shared.f64 	[%r207+16], %fd343;
$L__BB8_23:
	bar.sync 	0;
	setp.ne.s32 	%p41, %r5, 0;
	@%p41 bra 	$L__BB8_46;
	setp.gt.s32 	%p42, %r4, 32;
	ld.shared.f64 	%fd237, [_ZZN3cub18CUB_300001_SM_10006detail6reduce18DeviceReduceKernelINS2_10policy_hubIdyN4cuda3std3__44plusIdEEE10Policy1000EN6thrust24THRUST_300001_SM_1000_NS6detail15normal_iteratorINSD_10device_ptrIdEEEEyS9_dNS7_10__identityEEEvT0_PT3_T1_NS0_13GridEvenShareISN_EET2_T4_E12temp_storage+24];
	add.f64 	%fd238, %fd343, %fd237;
	selp.f64 	%fd239, %fd238, %fd343, %p42;
	setp.gt.s32 	%p43, %r4, 64;
	ld.shared.f64 	%fd240, [_ZZN3cub18CUB_300001_SM_10006detail6reduce18DeviceReduceKernelINS2_10policy_hubIdyN4cuda3std3__44plusIdEEE10Policy1000EN6thrust24THRUST_300001_SM_1000_NS6detail15normal_iteratorINSD_10device_ptrIdEEEEyS9_dNS7_10__identityEEEvT0_PT3_T1_NS0_13GridEvenShareISN_EET2_T4_E12temp_storage+32];
	add.f64 	%fd241, %fd240, %fd239;
	selp.f64 	%fd242, %fd241, %fd239, %p43;
	setp.gt.s32 	%p44, %r4, 96;
	ld.shared.f64 	%fd243, [_ZZN3cub18CUB_300001_SM_10006detail6reduce18DeviceReduceKernelINS2_10policy_hubIdyN4cuda3std3__44plusIdEEE10Policy1000EN6thrust24THRUST_300001_SM_1000_NS6detail15normal_iteratorINSD_10device_ptrIdEEEEyS9_dNS7_10__identityEEEvT0_PT3_T1_NS0_13GridEvenShareISN_EET2_T4_E12temp_storage+40];
	add.f64 	%fd244, %fd243, %fd242;
	selp.f64 	%fd245, %fd244, %fd242, %p44;
	setp.gt.s32 	%p45, %r4, 128;
	ld.shared.f64 	%fd246, [_ZZN3cub18CUB_300001_SM_10006detail6reduce18DeviceReduceKernelINS2_10policy_hubIdyN4cuda3std3__44plusIdEEE10Policy1000EN6thrust24THRUST_300001_SM_1000_NS6detail15normal_iteratorINSD_10device_ptrIdEEEEyS9_dNS7_10__identityEEEvT0_PT3_T1_NS0_13GridEvenShareISN_EET2_T4_E12temp_storage+48];
	add.f64 	%fd247, %fd246, %fd245;
	selp.f64 	%fd248, %fd247, %fd245, %p45;
	setp.gt.s32 	%p46, %r4, 160;
	ld.shared.f64 	%fd249, [_ZZN3cub18CUB_300001_SM_10006detail6reduce18DeviceReduceKernelINS2_10policy_hubIdyN4cuda3std3__44plusIdEEE10Policy1000EN6thrust24THRUST_300001_SM_1000_NS6detail15normal_iteratorINSD_10device_ptrIdEEEEyS9_dNS7_10__identityEEEvT0_PT3_T1_NS0_13GridEvenShareISN_EET2_T4_E12temp_storage+56];
	add.f64 	%fd250, %fd249, %fd248;
	selp.f64 	%fd251, %fd250, %fd248, %p46;
	setp.gt.s32 	%p47, %r4, 192;
	ld.shared.f64 	%fd252, [_ZZN3cub18CUB_300001_SM_10006detail6reduce18DeviceReduceKernelINS2_10policy_hubIdyN4cuda3std3__44plusIdEEE10Policy1000EN6thrust24THRUST_300001_SM_1000_NS6detail15normal_iteratorINSD_10device_ptrIdEEEEyS9_dNS7_10__identityEEEvT0_PT3_T1_NS0_13GridEvenShareISN_EET2_T4_E12temp_storage+64];
	add.f64 	%fd253, %fd252, %fd251;
	selp.f64 	%fd254, %fd253, %fd251, %p47;
	setp.gt.s32 	%p48, %r4, 224;
	ld.shared.f64 	%fd255, [_ZZN3cub18CUB_300001_SM_10006detail6reduce18DeviceReduceKernelINS2_10policy_hubIdyN4cuda3std3__44plusIdEEE10Policy1000EN6thrust24THRUST_300001_SM_1000_NS6detail15normal_iteratorINSD_10device_ptrIdEEEEyS9_dNS7_10__identityEEEvT0_PT3_T1_NS0_13GridEvenShareISN_EET2_T4_E12temp_storage+72];
	add.f64 	%fd256, %fd255, %fd254;
	selp.f64 	%fd257, %fd256, %fd254, %p48;
	setp.gt.s32 	%p49, %r4, 256;
	ld.shared.f64 	%fd258, [_ZZN3cub18CUB_300001_SM_10006detail6reduce18DeviceReduceKernelINS2_10policy_hubIdyN4cuda3std3__44plusIdEEE10Policy1000EN6thrust24THRUST_300001_SM_1000_NS6detail15normal_iteratorINSD_10device_ptrIdEEEEyS9_dNS7_10__identityEEEvT0_PT3_T1_NS0_13GridEvenShareISN_EET2_T4_E12temp_storage+80];
	add.f64 	%fd259, %fd258, %fd257;
	selp.f64 	%fd260, %fd259, %fd257, %p49;
	setp.gt.s32 	%p50, %r4, 288;
	ld.shared.f64 	%fd261, [_ZZN3cub18CUB_300001_SM_10006detail6reduce18DeviceReduceKernelINS2_10policy_hubIdyN4cuda3std3__44plusIdEEE10Policy1000EN6thrust24THRUST_300001_SM_1000_NS6detail15normal_iteratorINSD_10device_ptrIdEEEEyS9_dNS7_10__identityEEEvT0_PT3_T1_NS0_13GridEvenShareISN_EET2_T4_E12temp_storage+88];
	add.f64 	%fd262, %fd261, %fd260;
	selp.f64 	%fd263, %fd262, %fd260, %p50;
	setp.gt.s32 	%p51, %r4, 320;
	ld.shared.f64 	%fd264, [_ZZN3cub18CUB_300001_SM_10006detail6reduce18DeviceReduceKernelINS2_10policy_hubIdyN4cuda3std3__44plusIdEEE10Policy1000EN6thrust24THRUST_300001_SM_1000_NS6detail15normal_iteratorINSD_10device_ptrIdEEEEyS9_dNS7_10__identityEEEvT0_PT3_T1_NS0_13GridEvenShareISN_EET2_T4_E12temp_storage+96];
	add.f64 	%fd265, %fd264, %fd263;
	selp.f64 	%fd266, %fd265, %fd263, %p51;
	setp.gt.s32 	%p52, %r4, 352;
	ld.shared.f64 	%fd267, [_ZZN3cub18CUB_300001_SM_10006detail6reduce18DeviceReduceKernelINS2_10policy_hubIdyN4cuda3std3__44plusIdEEE10Policy1000EN6thrust24THRUST_300001_SM_1000_NS6detail15normal_iteratorINSD_10device_ptrIdEEEEyS9_dNS7_10__identityEEEvT0_PT3_T1_NS0_13GridEvenShareISN_EET2_T4_E12temp_storage+104];
	add.f64 	%fd268, %fd267, %fd266;
	selp.f64 	%fd269, %fd268, %fd266, %p52;
	setp.gt.s32 	%p53, %r4, 384;
	ld.shared.f64 	%fd270, [_ZZN3cub18CUB_300001_SM_10006detail6reduce18DeviceReduceKernelINS2_10policy_hubIdyN4cuda3std3__44plusIdEEE10Policy1000EN6thrust24THRUST_300001_SM_1000_NS6detail15normal_iteratorINSD_10device_ptrIdEEEEyS9_dNS7_10__identityEEEvT0_PT3_T1_NS0_13GridEvenShareISN_EET2_T4_E12temp_storage+112];
	add.f64 	%fd271, %fd270, %fd269;
	selp.f64 	%fd272, %fd271, %fd269, %p53;
	setp.gt.s32 	%p54, %r4, 416;
	ld.shared.f64 	%fd273, [_ZZN3cub18CUB_300001_SM_10006detail6reduce18DeviceReduceKernelINS2_10policy_hubIdyN4cuda3std3__44plusIdEEE10Policy1000EN6thrust24THRUST_300001_SM_1000_NS6detail15normal_iteratorINSD_10device_ptrIdEEEEyS9_dNS7_10__identityEEEvT0_PT3_T1_NS0_13GridEvenShareISN_EET2_T4_E12temp_storage+120];
	add.f64 	%fd274, %fd273, %fd272;
	selp.f64 	%fd275, %fd274, %fd272, %p54;
	setp.gt.s32 	%p55, %r4, 448;
	ld.shared.f64 	%fd276, [_ZZN3cub18CUB_300001_SM_10006detail6reduce18DeviceReduceKernelINS2_10policy_hubIdyN4cuda3std3__44plusIdEEE10Policy1000EN6thrust24THRUST_300001_SM_1000_NS6detail15normal_iteratorINSD_10device_ptrIdEEEEyS9_dNS7_10__identityEEEvT0_PT3_T1_NS0_13GridEvenShareISN_EET2_T4_E12temp_storage+128];
	add.f64 	%fd277, %fd276, %fd275;
	selp.f64 	%fd278, %fd277, %fd275, %p55;
	setp.gt.s32 	%p56, %r4, 480;
	ld.shared.f64 	%fd279, [_ZZN3cub18CUB_300001_SM_10006detail6reduce18DeviceReduceKernelINS2_10policy_hubIdyN4cuda3std3__44plusIdEEE10Policy1000EN6thrust24THRUST_300001_SM_1000_NS6detail15normal_iteratorINSD_10device_ptrIdEEEEyS9_dNS7_10__identityEEEvT0_PT3_T1_NS0_13GridEvenShareISN_EET2_T4_E12temp_storage+136];
	add.f64 	%fd280, %fd279, %fd278;
	selp.f64 	%fd343, %fd280, %fd278, %p56;
	bra.uni 	$L__BB8_46;
$L__BB8_25:
	cvt.u32.u64 	%r52, %rd4;
	mov.u32 	%r27, %tid.x;
	add.s32 	%r53, %r52, %r27;
	mul.wide.u32 	%rd27, %r53, 8;
	add.s64 	%rd28, %rd2, %rd27;
	ld.global.f64 	%fd41, [%rd28];
	ld.global.f64 	%fd42, [%rd28+4096];
	ld.global.f64 	%fd43, [%rd28+8192];
	ld.global.f64 	%fd44, [%rd28+12288];
	ld.global.f64 	%fd45, [%rd28+16384];
	ld.global.f64 	%fd46, [%rd28+20480];
	ld.global.f64 	%fd47, [%rd28+24576];
	add.f64 	%fd48, %fd41, %fd42;
	add.f64 	%fd49, %fd48, %fd43;
	add.f64 	%fd50, %fd49, %fd44;
	add.f64 	%fd51, %fd50, %fd45;
	add.f64 	%fd52, %fd51, %fd46;
	add.f64 	%fd342, %fd52, %fd47;
	setp.lt.u64 	%p2, %rd5, %rd3;
	@%p2 bra 	$L__BB8_42;
	cvt.u32.u64 	%r55, %rd3;
	cvt.u64.u32 	%rd10, %r27;
	add.s64 	%rd103, %rd4, %rd3;
	cvt.u32.u64 	%r28, %rd1;
	not.b32 	%r57, %r27;
	add.s32 	%r58, %r57, %r28;
	sub.s32 	%r59, %r58, %r55;
	sub.s32 	%r272, %r59, %r52;
	add.s64 	%rd29, %rd103, %rd10;
	shl.b64 	%rd30, %rd29, 3;
	add.s64 	%rd31, %rd30, %rd2;
	add.s64 	%rd102, %rd31, 32768;
	mov.b32 	%r273, 0;
	mov.u64 	%rd104, %rd4;
$L__BB8_27:
	cvt.s64.s32 	%rd16, %r50;
	add.s64 	%rd104, %rd104, %rd16;
	add.s64 	%rd32, %rd1, -3584;
	setp.gt.u64 	%p3, %rd104, %rd32;
	@%p3 bra 	$L__BB8_29;
	mul.lo.s32 	%r61, %r1, 3584;
	cvt.s64.s32 	%rd33, %r61;
	add.s64 	%rd34, %rd104, %rd10;
	shl.b64 	%rd35, %rd34, 3;
	add.s64 	%rd36, %rd2, %rd35;
	ld.global.f64 	%fd53, [%rd36];
	ld.global.f64 	%fd54, [%rd36+4096];
	ld.global.f64 	%fd55, [%rd36+8192];
	ld.global.f64 	%fd56, [%rd36+12288];
	ld.global.f64 	%fd57, [%rd36+16384];
	ld.global.f64 	%fd58, [%rd36+20480];
	ld.global.f64 	%fd59, [%rd36+24576];
	add.f64 	%fd60, %fd342, %fd53;
	add.f64 	%fd61, %fd60, %fd54;
	add.f64 	%fd62, %fd61, %fd55;
	add.f64 	%fd63, %fd62, %fd56;
	add.f64 	%fd64, %fd63, %fd57;
	add.f64 	%fd65, %fd64, %fd58;
	add.f64 	%fd342, %fd65, %fd59;
	sub.s64 	%rd37, %rd1, %rd104;
	setp.lt.u64 	%p4, %rd37, %rd33;
	add.s32 	%r273, %r273, 1;
	add.s64 	%rd103, %rd103, %rd33;
	sub.s32 	%r272, %r272, %r61;
	mul.wide.s32 	%rd38, %r61, 8;
	add.s64 	%rd102, %rd102, %rd38;
	@%p4 bra 	$L__BB8_42;
	bra.uni 	$L__BB8_27;
$L__BB8_29:
	setp.le.u64 	%p5, %rd1, %rd104;
	cvt.u32.u64 	%r62, %rd104;
	cvt.u32.u64 	%r63, %rd1;
	sub.s32 	%r64, %r63, %r62;
	setp.ge.s32 	%p6, %r27, %r64;
	or.pred  	%p7, %p5, %p6;
	@%p7 bra 	$L__BB8_42;
	cvt.u32.u64 	%r66, %rd16;
	cvt.u32.u64 	%r67, %rd4;
	not.b32 	%r68, %r27;
	add.s32 	%r69, %r68, %r28;
	add.s32 	%r70, %r66, %r67;
	sub.s32 	%r71, %r69, %r70;
	mul.lo.s32 	%r72, %r1, %r273;
	mad.lo.s32 	%r73, %r72, -3584, %r71;
	shr.u32 	%r74, %r73, 9;
	add.s32 	%r34, %r74, 1;
	and.b32  	%r35, %r34, 15;
	setp.lt.u32 	%p8, %r73, 7680;
	mov.u32 	%r276, %r27;
	@%p8 bra 	$L__BB8_33;
	shr.u32 	%r75, %r272, 9;
	add.s32 	%r76, %r75, 1;
	and.b32  	%r77, %r76, 16777200;
	neg.s32 	%r274, %r77;
	mov.u32 	%r276, %r27;
$L__BB8_32:
	.pragma "nounroll";
	ld.global.f64 	%fd67, [%rd102+-32768];
	add.f64 	%fd68, %fd342, %fd67;
	ld.global.f64 	%fd69, [%rd102+-28672];
	add.f64 	%fd70, %fd68, %fd69;
	ld.global.f64 	%fd71, [%rd102+-24576];
	add.f64 	%fd72, %fd70, %fd71;
	ld.global.f64 	%fd73, [%rd102+-20480];
	add.f64 	%fd74, %fd72, %fd73;
	ld.global.f64 	%fd75, [%rd102+-16384];
	add.f64 	%fd76, %fd74, %fd75;
	ld.global.f64 	%fd77, [%rd102+-12288];
	add.f64 	%fd78, %fd76, %fd77;
	ld.global.f64 	%fd79, [%rd102+-8192];
	add.f64 	%fd80, %fd78, %fd79;
	ld.global.f64 	%fd81, [%rd102+-4096];
	add.f64 	%fd82, %fd80, %fd81;
	ld.global.f64 	%fd83, [%rd102];
	add.f64 	%fd84, %fd82, %fd83;
	ld.global.f64 	%fd85, [%rd102+4096];
	add.f64 	%fd86, %fd84, %fd85;
	ld.global.f64 	%fd87, [%rd102+8192];
	add.f64 	%fd88, %fd86, %fd87;
	ld.global.f64 	%fd89, [%rd102+12288];
	add.f64 	%fd90, %fd88, %fd89;
	ld.global.f64 	%fd91, [%rd102+16384];
	add.f64 	%fd92, %fd90, %fd91;
	ld.global.f64 	%fd93, [%rd102+20480];
	add.f64 	%fd94, %fd92, %fd93;
	ld.global.f64 	%fd95, [%rd102+24576];
	add.f64 	%fd96, %fd94, %fd95;
	ld.global.f64 	%fd97, [%rd102+28672];
	add.f64 	%fd342, %fd96, %fd97;
	add.s32 	%r276, %r276, 8192;
	add.s32 	%r274, %r274, 16;
	add.s64 	%rd102, %rd102, 65536;
	setp.ne.s32 	%p9, %r274, 0;
	@%p9 bra 	$L__BB8_32;
$L__BB8_33:
	setp.eq.s32 	%p10, %r35, 0;
	@%p10 bra 	$L__BB8_42;
	and.b32  	%r42, %r34, 7;
	setp.lt.u32 	%p11, %r35, 8;
	@%p11 bra 	$L__BB8_36;
	cvt.u64.u32 	%rd39, %r276;
	add.s64 	%rd40, %rd104, %rd39;
	shl.b64 	%rd41, %rd40, 3;
	add.s64 	%rd42, %rd2, %rd41;
	ld.global.f64 	%fd99, [%rd42];
	add.f64 	%fd100, %fd342, %fd99;
	ld.global.f64 	%fd101, [%rd42+4096];
	add.f64 	%fd102, %fd100, %fd101;
	ld.global.f64 	%fd103, [%rd42+8192];
	add.f64 	%fd104, %fd102, %fd103;
	ld.global.f64 	%fd105, [%rd42+12288];
	add.f64 	%fd106, %fd104, %fd105;
	ld.global.f64 	%fd107, [%rd42+16384];
	add.f64 	%fd108, %fd106, %fd107;
	ld.global.f64 	%fd109, [%rd42+20480];
	add.f64 	%fd110, %fd108, %fd109;
	ld.global.f64 	%fd111, [%rd42+24576];
	add.f64 	%fd112, %fd110, %fd111;
	ld.global.f64 	%fd113, [%rd42+28672];
	add.f64 	%fd342, %fd112, %fd113;
	add.s32 	%r276, %r276, 4096;
$L__BB8_36:
	setp.eq.s32 	%p12, %r42, 0;
	@%p12 bra 	$L__BB8_42;
	setp.lt.u32 	%p13, %r42, 4;
	@%p13 bra 	$L__BB8_39;
	cvt.u64.u32 	%rd43, %r276;
	add.s64 	%rd44, %rd104, %rd43;
	shl.b64 	%rd45, %rd44, 3;
	add.s64 	%rd46, %rd2, %rd45;
	ld.global.f64 	%fd115, [%rd46];
	add.f64 	%fd116, %fd342, %fd115;
	ld.global.f64 	%fd117, [%rd46+4096];
	add.f64 	%fd118, %fd116, %fd117;
	ld.global.f64 	%fd119, [%rd46+8192];
	add.f64 	%fd120, %fd118, %fd119;
	ld.global.f64 	%fd121, [%rd46+12288];
	add.f64 	%fd342, %fd120, %fd121;
	add.s32 	%r276, %r276, 2048;
$L__BB8_39:
	and.b32  	%r78, %r34, 3;
	setp.eq.s32 	%p14, %r78, 0;
	@%p14 bra 	$L__BB8_42;
	cvt.u64.u32 	%rd47, %r276;
	add.s64 	%rd48, %rd47, %rd103;
	shl.b64 	%rd49, %rd48, 3;
	add.s64 	%rd106, %rd2, %rd49;
	cvt.u16.u32 	%rs1, %r272;
	shr.u16 	%rs2, %rs1, 9;
	add.s16 	%rs3, %rs2, 1;
	cvt.u32.u16 	%r79, %rs3;
	and.b32  	%r80, %r79, 3;
	neg.s32 	%r279, %r80;
$L__BB8_41:
	.pragma "nounroll";
	ld.global.f64 	%fd122, [%rd106];
	add.f64 	%fd342, %fd342, %fd122;
	add.s64 	%rd106, %rd106, 4096;
	add.s32 	%r279, %r279, 1;
	setp.ne.s32 	%p15, %r279, 0;
	@%p15 bra 	$L__BB8_41;
$L__BB8_42:
	// begin inline asm
	mov.u32 %r81, %laneid;
	// end inline asm
	mov.b64 	%rd50, %fd342;
	mov.b64 	{%r83, %r88}, %rd50;
	mov.b32 	%r89, 1;
	mov.b32 	%r130, 31;
	mov.b32 	%r131, -1;
	// begin inline asm
	shfl.sync.down.b32 %r82, %r83, %r89, %r130, %r131;
	// end inline asm
	// begin inline asm
	shfl.sync.down.b32 %r87, %r88, %r89, %r130, %r131;
	// end inline asm
	mov.b64 	%rd51, {%r82, %r87};
	mov.b64 	%fd123, %rd51;
	setp.gt.s32 	%p16, %r81, 30;
	add.f64 	%fd124, %fd342, %fd123;
	selp.f64 	%fd125, %fd342, %fd124, %p16;
	mov.b64 	%rd52, %fd125;
	mov.b64 	{%r93, %r98}, %rd52;
	mov.b32 	%r99, 2;
	// begin inline asm
	shfl.sync.down.b32 %r92, %r93, %r99, %r130, %r131;
	// end inline asm
	// begin inline asm
	shfl.sync.down.b32 %r97, %r98, %r99, %r130, %r131;
	// end inline asm
	mov.b64 	%rd53, {%r92, %r97};
	mov.b64 	%fd126, %rd53;
	setp.gt.s32 	%p17, %r81, 29;
	add.f64 	%fd127, %fd125, %fd126;
	selp.f64 	%fd128, %fd125, %fd127, %p17;
	mov.b64 	%rd54, %fd128;
	mov.b64 	{%r103, %r108}, %rd54;
	mov.b32 	%r109, 4;
	// begin inline asm
	shfl.sync.down.b32 %r102, %r103, %r109, %r130, %r131;
	// end inline asm
	// begin inline asm
	shfl.sync.down.b32 %r107, %r108, %r109, %r130, %r131;
	// end inline asm
	mov.b64 	%rd55, {%r102, %r107};
	mov.b64 	%fd129, %rd55;
	setp.gt.s32 	%p18, %r81, 27;
	add.f64 	%fd130, %fd128, %fd129;
	selp.f64 	%fd131, %fd128, %fd130, %p18;
	mov.b64 	%rd56, %fd131;
	mov.b64 	{%r113, %r118}, %rd56;
	mov.b32 	%r119, 8;
	// begin inline asm
	shfl.sync.down.b32 %r112, %r113, %r119, %r130, %r131;
	// end inline asm
	// begin inline asm
	shfl.sync.down.b32 %r117, %r118, %r119, %r130, %r131;
	// end inline asm
	mov.b64 	%rd57, {%r112, %r117};
	mov.b64 	%fd132, %rd57;
	setp.gt.s32 	%p19, %r81, 23;
	add.f64 	%fd133, %fd131, %fd132;
	selp.f64 	%fd134, %fd131, %fd133, %p19;
	mov.b64 	%rd58, %fd134;
	mov.b64 	{%r123, %r128}, %rd58;
	mov.b32 	%r129, 16;
	// begin inline asm
	shfl.sync.down.b32 %r122, %r123, %r129, %r130, %r131;
	// end inline asm
	// begin inline asm
	shfl.sync.down.b32 %r127, %r128, %r129, %r130, %r131;
	// end inline asm
	mov.b64 	%rd59, {%r122, %r127};
	mov.b64 	%fd135, %rd59;
	setp.gt.s32 	%p20, %r81, 15;
	add.f64 	%fd37, %fd134, %fd135;
	selp.f64 	%fd343, %fd134, %fd37, %p20;
	setp.ne.s32 	%p21, %r81, 0;
	@%p21 bra 	$L__BB8_44;
	shr.u32 	%r132, %r27, 2;
	and.b32  	%r133, %r132, 248;
	mov.u32 	%r134, _ZZN3cub18CUB_300001_SM_10006detail6reduce18DeviceReduceKernelINS2_10policy_hubIdyN4cuda3std3__44plusIdEEE10Policy1000EN6thrust24THRUST_300001_SM_1000_NS6detail15normal_iteratorINSD_10device_ptrIdEEEEyS9_dNS7_10__identityEEEvT0_PT3_T1_NS0_13GridEvenShareISN_EET2_T4_E12temp_storage;
	add.s32 	%r135, %r134, %r133;
	st.shared.f64 	[%r135+16], %fd37;
$L__BB8_44:
	bar.sync 	0;
	setp.ne.s32 	%p22, %r27, 0;
	@%p22 bra 	$L__BB8_46;
	ld.shared.f64 	%fd136, [_ZZN3cub18CUB_300001_SM_10006detail6reduce18DeviceReduceKernelINS2_10policy_hubIdyN4cuda3std3__44plusIdEEE10Policy1000EN6thrust24THRUST_300001_SM_1000_NS6detail15normal_iteratorINSD_10device_ptrIdEEEEyS9_dNS7_10__identityEEEvT0_PT3_T1_NS0_13GridEvenShareISN_EET2_T4_E12temp_storage+24];
	add.f64 	%fd137, %fd343, %fd136;
	ld.shared.f64 	%fd138, [_ZZN3cub18CUB_300001_SM_10006detail6reduce18DeviceReduceKernelINS2_10policy_hubIdyN4cuda3std3__44plusIdEEE10Policy1000EN6thrust24THRUST_300001_SM_1000_NS6detail15normal_iteratorINSD_10device_ptrIdEEEEyS9_dNS7_10__identityEEEvT0_PT3_T1_NS0_13GridEvenShareISN_EET2_T4_E12temp_storage+32];
	add.f64 	%fd139, %fd137, %fd138;
	ld.shared.f64 	%fd140, [_ZZN3cub18CUB_300001_SM_10006detail6reduce18DeviceReduceKernelINS2_10policy_hubIdyN4cuda3std3__44plusIdEEE10Policy1000EN6thrust24THRUST_300001_SM_1000_NS6detail15normal_iteratorINSD_10device_ptrIdEEEEyS9_dNS7_10__identityEEEvT0_PT3_T1_NS0_13GridEvenShareISN_EET2_T4_E12temp_storage+40];
	add.f64 	%fd141, %fd139, %fd140;
	ld.shared.f64 	%fd142, [_ZZN3cub18CUB_300001_SM_10006detail6reduce18DeviceReduceKernelINS2_10policy_hubIdyN4cuda3std3__44plusIdEEE10Policy1000EN6thrust24THRUST_300001_SM_1000_NS6detail15normal_iteratorINSD_10device_ptrIdEEEEyS9_dNS7_10__identityEEEvT0_PT3_T1_NS0_13GridEvenShareISN_EET2_T4_E12temp_storage+48];
	add.f64 	%fd143, %fd141, %fd142;
	ld.shared.f64 	%fd144, [_ZZN3cub18CUB_300001_SM_10006detail6reduce18DeviceReduceKernelINS2_10policy_hubIdyN4cuda3std3__44plusIdEEE10Policy1000EN6thrust24THRUST_300001_SM_1000_NS6detail15normal_iteratorINSD_10device_ptrIdEEEEyS9_dNS7_10__identityEEEvT0_PT3_T1_NS0_13GridEvenShareISN_EET2_T4_E12temp_storage+56];
	add.f64 	%fd145, %fd143, %fd144;
	ld.shared.f64 	%fd146, [_ZZN3cub18CUB_300001_SM_10006detail6reduce18DeviceReduceKernelINS2_10policy_hubIdyN4cuda3std3__44plusIdEEE10Policy1000EN6thrust24THRUST_300001_SM_1000_NS6detail15normal_iteratorINSD_10device_ptrIdEEEEyS9_dNS7_10__identityEEEvT0_PT3_T1_NS0_13GridEvenShareISN_EET2_T4_E12temp_storage+64];
	add.f64 	%fd147, %fd145, %fd146;
	ld.shared.f64 	%fd148, [_ZZN3cub18CUB_300001_SM_10006detail6reduce18DeviceReduceKernelINS2_10policy_hubIdyN4cuda3std3__44plusIdEEE10Policy1000EN6thrust24THRUST_300001_SM_1000_NS6detail15normal_iteratorINSD_10device_ptrIdEEEEyS9_dNS7_10__identityEEEvT0_PT3_T1_NS0_13GridEvenShareISN_EET2_T4_E12temp_storage+72];
	add.f64 	%fd149, %fd147, %fd148;
	ld.shared.f64 	%fd150, [_ZZN3cub18CUB_300001_SM_10006detail6reduce18DeviceReduceKernelINS2_10policy_hubIdyN4cuda3std3__44plusIdEEE10Policy1000EN6thrust24THRUST_300001_SM_1000_NS6detail15normal_iteratorINSD_10device_ptrIdEEEEyS9_dNS7_10__identityEEEvT0_PT3_T1_NS0_13GridEvenShareISN_EET2_T4_E12temp_storage+80];
	add.f64 	%fd151, %fd149, %fd150;
	ld.shared.f64 	%fd152, [_ZZN3cub18CUB_300001_SM_10006detail6reduce18DeviceReduceKernelINS2_10policy_hubIdyN4cuda3std3__44plusIdEEE10Policy1000EN6thrust24THRUST_300001_SM_1000_NS6detail15normal_iteratorINSD_10device_ptrIdEEEEyS9_dNS7_10__identityEEEvT0_PT3_T1_NS0_13GridEvenShareISN_EET2_T4_E12temp_storage+88];
	add.f64 	%fd153, %fd151, %fd152;
	ld.shared.f64 	%fd154, [_ZZN3cub18CUB_300001_SM_10006detail6reduce18DeviceReduceKernelINS2_10policy_hubIdyN4cuda3std3__44plusIdEEE10Policy1000EN6thrust24THRUST_300001_SM_1000_NS6detail15normal_iteratorINSD_10device_ptrIdEEEEyS9_dNS7_10__identityEEEvT0_PT3_T1_NS0_13GridEvenShareISN_EET2_T4_E12temp_storage+96];
	add.f64 	%fd155, %fd153, %fd154;
	ld.shared.f64 	%fd156, [_ZZN3cub18CUB_300001_SM_10006detail6reduce18DeviceReduceKernelINS2_10policy_hubIdyN4cuda3std3__44plusIdEEE10Policy1000EN6thrust24THRUST_300001_SM_1000_NS6detail15normal_iteratorINSD_10device_ptrIdEEEEyS9_dNS7_10__identityEEEvT0_PT3_T1_NS0_13GridEvenShareISN_EET2_T4_E12temp_storage+104];
	add.f64 	%fd157, %fd155, %fd156;
	ld.shared.f64 	%fd158, [_ZZN3cub18CUB_300001_SM_10006detail6reduce18DeviceReduceKernelINS2_10policy_hubIdyN4cuda3std3__44plusIdEEE10Policy1000EN6thrust24THRUST_300001_SM_1000_NS6detail15normal_iteratorINSD_10device_ptrIdEEEEyS9_dNS7_10__identityEEEvT0_PT3_T1_NS0_13GridEvenShareISN_EET2_T4_E12temp_storage+112];
	add.f64 	%fd159, %fd157, %fd158;
	ld.shared.f64 	%fd160, [_ZZN3cub18CUB_300001_SM_10006detail6reduce18DeviceReduceKernelINS2_10policy_hubIdyN4cuda3std3__44plusIdEEE10Policy1000EN6thrust24THRUST_300001_SM_1000_NS6detail15normal_iteratorINSD_10device_ptrIdEEEEyS9_dNS7_10__identityEEEvT0_PT3_T1_NS0_13GridEvenShareISN_EET2_T4_E12temp_storage+120];
	add.f64 	%fd161, %fd159, %fd160;
	ld.shared.f64 	%fd162, [_ZZN3cub18CUB_300001_SM_10006detail6reduce18DeviceReduceKernelINS2_10policy_hubIdyN4cuda3std3__44plusIdEEE10Policy1000EN6thrust24THRUST_300001_SM_1000_NS6detail15normal_iteratorINSD_10device_ptrIdEEEEyS9_dNS7_10__identityEEEvT0_PT3_T1_NS0_13GridEvenShareISN_EET2_T4_E12temp_storage+128];
	add.f64 	%fd163, %fd161, %fd162;
	ld.shared.f64 	%fd164, [_ZZN3cub18CUB_300001_SM_10006detail6reduce18DeviceReduceKernelINS2_10policy_hubIdyN4cuda3std3__44plusIdEEE10Policy1000EN6thrust24THRUST_300001_SM_1000_NS6detail15normal_iteratorINSD_10device_ptrIdEEEEyS9_dNS7_10__identityEEEvT0_PT3_T1_NS0_13GridEvenShareISN_EET2_T4_E12temp_storage+136];
	add.f64 	%fd343, %fd163, %fd164;
$L__BB8_46:
	mov.u32 	%r263, %tid.x;
	setp.ne.s32 	%p64, %r263, 0;
	@%p64 bra 	$L__BB8_48;
	ld.param.u64 	%rd100, [_ZN3cub18CUB_300001_SM_10006detail6reduce18DeviceReduceKernelINS2_10policy_hubIdyN4cuda3std3__44plusIdEEE10Policy1000EN6thrust24THRUST_300001_SM_1000_NS6detail15normal_iteratorINSD_10device_ptrIdEEEEyS9_dNS7_10__identityEEEvT0_PT3_T1_NS0_13GridEvenShareISN_EET2_T4__param_1];
	cvta.to.global.u64 	%rd97, %rd100;
	mul.wide.u32 	%rd98, %r2, 8;
	add.s64 	%rd99, %rd97, %rd98;
	st.global.f64 	[%rd99], %fd343;
$L__BB8_48:
	ret;

}
	// .globl	_ZN3cub18CUB_300001_SM_10006detail6reduce28DeviceReduceSingleTileKernelINS2_10policy_hubIdyN4cuda3std3__44plusIdEEE10Policy1000EPdSC_iS9_ddNS7_10__identityEEEvT0_T1_T2_T3_T4_T6_
.visible .entry _ZN3cub18CUB_300001_SM_10006detail6reduce28DeviceReduceSingleTileKernelINS2_10policy_hubIdyN4cuda3std3__44plusIdEEE10Policy1000EPdSC_iS9_ddNS7_10__identityEEEvT0_T1_T2_T3_T4_T6_(
	.param .u64 .ptr .align 1 _ZN3cub18CUB_300001_SM_10006detail6reduce28DeviceReduceSingleTileKernelINS2_10policy_hubIdyN4cuda3std3__44plusIdEEE10Policy1000EPdSC_iS9_ddNS7_10__identityEEEvT0_T1_T2_T3_T4_T6__param_0,
	.param .u64 .ptr .align 1 _ZN3cub18CUB_300001_SM_10006detail6reduce28DeviceReduceSingleTileKernelINS2_10policy_hubIdyN4cuda3std3__44plusIdEEE10Policy1000EPdSC_iS9_ddNS7_10__identityEEEvT0_T1_T2_T3_T4_T6__param_1,
	.param .u32 _ZN3cub18CUB_300001_SM_10006detail6reduce28DeviceReduceSingleTileKernelINS2_10policy_hubIdyN4cuda3std3__44plusIdEEE10Policy1000EPdSC_iS9_ddNS7_10__identityEEEvT0_T1_T2_T3_T4_T6__param_2,
	.param .align 1 .b8 _ZN3cub18CUB_300001_SM_10006detail6reduce28DeviceReduceSingleTileKernelINS2_10policy_hubIdyN4cuda3std3__44plusIdEEE10Policy1000EPdSC_iS9_ddNS7_10__identityEEEvT0_T1_T2_T3_T4_T6__param_3[1],
	.param .f64 _ZN3cub18CUB_300001_SM_10006detail6reduce28DeviceReduceSingleTileKernelINS2_10policy_hubIdyN4cuda3std3__44plusIdEEE10Policy1000EPdSC_iS9_ddNS7_10__identityEEEvT0_T1_T2_T3_T4_T6__param_4,
	.param .align 1 .b8 _ZN3cub18CUB_300001_SM_10006detail6reduce28DeviceReduceSingleTileKernelINS2_10policy_hubIdyN4cuda3std3__44plusIdEEE10Policy1000EPdSC_iS9_ddNS7_10__identityEEEvT0_T1_T2_T3_T4_T6__param_5[1]
)
.maxntid 512
.minnctapersm 1
{
	.reg .pred 	%p<58>;
	.reg .b32 	%r<238>;
	.reg .b64 	%rd<104>;
	.reg .b64 	%fd<232>;
	// demoted variable
	.shared .align 8 .b8 _ZZN3cub18CUB_300001_SM_10006detail6reduce28DeviceReduceSingleTileKernelINS2_10policy_hubIdyN4cuda3std3__44plusIdEEE10Policy1000EPdSC_iS9_ddNS7_10__identityEEEvT0_T1_T2_T3_T4_T6_E12temp_storage[152];
	ld.param.u64 	%rd8, [_ZN3cub18CUB_300001_SM_10006detail6reduce28DeviceReduceSingleTileKernelINS2_10policy_hubIdyN4cuda3std3__44plusIdEEE10Policy1000EPdSC_iS9_ddNS7_10__identityEEEvT0_T1_T2_T3_T4_T6__param_0];
	ld.param.u64 	%rd9, [_ZN3cub18CUB_300001_SM_10006detail6reduce28DeviceReduceSingleTileKernelINS2_10policy_hubIdyN4cuda3std3__44plusIdEEE10Policy1000EPdSC_iS9_ddNS7_10__identityEEEvT0_T1_T2_T3_T4_T6__param_1];
	ld.param.u32 	%r34, [_ZN3cub18CUB_300001_SM_10006detail6reduce28DeviceReduceSingleTileKernelINS2_10policy_hubIdyN4cuda3std3__44plusIdEEE10Policy1000EPdSC_iS9_ddNS7_10__identityEEEvT0_T1_T2_T3_T4_T6__param_2];
	ld.param.f64 	%fd30, [_ZN3cub18CUB_300001_SM_10006detail6reduce28DeviceReduceSingleTileKernelINS2_10policy_hubIdyN4cuda3std3__44plusIdEEE10Policy1000EPdSC_iS9_ddNS7_10__identityEEEvT0_T1_T2_T3_T4_T6__param_4];
	cvta.to.global.u64 	%rd1, %rd9;
	setp.ne.s32 	%p1, %r34, 0;
	@%p1 bra 	$L__BB9_3;
	mov.u32 	%r224, %tid.x;
	setp.ne.s32 	%p57, %r224, 0;
	@%p57 bra 	$L__BB9_39;
	st.global.f64 	[%rd1], %fd30;
	bra.uni 	$L__BB9_39;
$L__BB9_3:
	setp.gt.s32 	%p2, %r34, 3583;
	@%p2 bra 	$L__BB9_21;
	mov.u32 	%r1, %tid.x;
	setp.ge.s32 	%p19, %r1, %r34;
	mov.f64 	%fd223, 0d0000000000000000;
	mov.u32 	%r228, %r1;
	@%p19 bra 	$L__BB9_6;
	mul.wide.u32 	%rd69, %r1, 8;
	add.s64 	%rd68, %rd8, %rd69;
	// begin inline asm
	ld.global.nc.u64 %rd67, [%rd68];
	// end inline asm
	mov.b64 	%fd223, %rd67;
	add.s32 	%r228, %r1, 512;
$L__BB9_6:
	setp.ge.s32 	%p20, %r228, %r34;
	@%p20 bra 	$L__BB9_12;
	not.b32 	%r100, %r228;
	add.s32 	%r4, %r34, %r100;
	and.b32  	%r101, %r4, 1536;
	setp.eq.s32 	%p21, %r101, 1536;
	@%p21 bra 	$L__BB9_10;
	mul.wide.u32 	%rd70, %r228, 8;
	add.s64 	%rd102, %rd8, %rd70;
	shr.u32 	%r102, %r4, 9;
	add.s32 	%r103, %r102, 1;
	and.b32  	%r104, %r103, 3;
	neg.s32 	%r226, %r104;
$L__BB9_9:
	.pragma "nounroll";
	// begin inline asm
	ld.global.nc.u64 %rd71, [%rd102];
	// end inline asm
	mov.b64 	%fd109, %rd71;
	add.f64 	%fd223, %fd223, %fd109;
	add.s32 	%r228, %r228, 512;
	add.s64 	%rd102, %rd102, 4096;
	add.s32 	%r226, %r226, 1;
	setp.ne.s32 	%p22, %r226, 0;
	@%p22 bra 	$L__BB9_9;
$L__BB9_10:
	setp.lt.u32 	%p23, %r4, 1536;
	@%p23 bra 	$L__BB9_12;
$L__BB9_11:
	mul.wide.s32 	%rd81, %r228, 8;
	add.s64 	%rd74, %rd8, %rd81;
	// begin inline asm
	ld.global.nc.u64 %rd73, [%rd74];
	// end inline asm
	mov.b64 	%fd110, %rd73;
	add.f64 	%fd111, %fd223, %fd110;
	add.s64 	%rd76, %rd74, 4096;
	// begin inline asm
	ld.global.nc.u64 %rd75, [%rd76];
	// end inline asm
	mov.b64 	%fd112, %rd75;
	add.f64 	%fd113, %fd111, %fd112;
	add.s64 	%rd78, %rd74, 8192;
	// begin inline asm
	ld.global.nc.u64 %rd77, [%rd78];
	// end inline asm
	mov.b64 	%fd114, %rd77;
	add.f64 	%fd115, %fd113, %fd114;
	add.s64 	%rd80, %rd74, 12288;
	// begin inline asm
	ld.global.nc.u64 %rd79, [%rd80];
	// end inline asm
	mov.b64 	%fd116, %rd79;
	add.f64 	%fd223, %fd115, %fd116;
	add.s32 	%r228, %r228, 2048;
	setp.lt.s32 	%p24, %r228, %r34;
	@%p24 bra 	$L__BB9_11;
$L__BB9_12:
	setp.lt.s32 	%p25, %r34, 512;
	@%p25 bra 	$L__BB9_17;
	// begin inline asm
	mov.u32 %r168, %laneid;
	// end inline asm
	mov.b64 	%rd92, %fd223;
	mov.b64 	{%r170, %r175}, %rd92;
	mov.b32 	%r176, 1;
	mov.b32 	%r217, 31;
	mov.b32 	%r218, -1;
	// begin inline asm
	shfl.sync.down.b32 %r169, %r170, %r176, %r217, %r218;
	// end inline asm
	// begin inline asm
	shfl.sync.down.b32 %r174, %r175, %r176, %r217, %r218;
	// end inline asm
	mov.b64 	%rd93, {%r169, %r174};
	mov.b64 	%fd175, %rd93;
	setp.gt.s32 	%p49, %r168, 30;
	add.f64 	%fd176, %fd223, %fd175;
	selp.f64 	%fd177, %fd223, %fd176, %p49;
	mov.b64 	%rd94, %fd177;
	mov.b64 	{%r180, %r185}, %rd94;
	mov.b32 	%r186, 2;
	// begin inline asm
	shfl.sync.down.b32 %r179, %r180, %r186, %r217, %r218;
	// end inline asm
	// begin inline asm
	shfl.sync.down.b32 %r184, %r185, %r186, %r217, %r218;
	// end inline asm
	mov.b64 	%rd95, {%r179, %r184};
	mov.b64 	%fd178, %rd95;
	setp.gt.s32 	%p50, %r168, 29;
	add.f64 	%fd179, %fd177, %fd178;
	selp.f64 	%fd180, %fd177, %fd179, %p50;
	mov.b64 	%rd96, %fd180;
	mov.b64 	{%r190, %r195}, %rd96;
	mov.b32 	%r196, 4;
	// begin inline asm
	shfl.sync.down.b32 %r189, %r190, %r196, %r217, %r218;
	// end inline asm
	// begin inline asm
	shfl.sync.down.b32 %r194, %r195, %r196, %r217, %r218;
	// end inline asm
	mov.b64 	%rd97, {%r189, %r194};
	mov.b64 	%fd181, %rd97;
	setp.gt.s32 	%p51, %r168, 27;
	add.f64 	%fd182, %fd180, %fd181;
	selp.f64 	%fd183, %fd180, %fd182, %p51;
	mov.b64 	%rd98, %fd183;
	mov.b64 	{%r200, %r205}, %rd98;
	mov.b32 	%r206, 8;
	// begin inline asm
	shfl.sync.down.b32 %r199, %r200, %r206, %r217, %r218;
	// end inline asm
	// begin inline asm
	shfl.sync.down.b32 %r204, %r205, %r206, %r217, %r218;
	// end inline asm
	mov.b64 	%rd99, {%r199, %r204};
	mov.b64 	%fd184, %rd99;
	setp.gt.s32 	%p52, %r168, 23;
	add.f64 	%fd185, %fd183, %fd184;
	selp.f64 	%fd186, %fd183, %fd185, %p52;
	mov.b64 	%rd100, %fd186;
	mov.b64 	{%r210, %r215}, %rd100;
	mov.b32 	%r216, 16;
	// begin inline asm
	shfl.sync.down.b32 %r209, %r210, %r216, %r217, %r218;
	// end inline asm
	// begin inline asm
	shfl.sync.down.b32 %r214, %r215, %r216, %r217, %r218;
	// end inline asm
	mov.b64 	%rd101, {%r209, %r214};
	mov.b64 	%fd187, %rd101;
	setp.gt.s32 	%p53, %r168, 15;
	add.f64 	%fd10, %fd186, %fd187;
	selp.f64 	%fd231, %fd186, %fd10, %p53;
	setp.ne.s32 	%p54, %r168, 0;
	@%p54 bra 	$L__BB9_15;
	shr.u32 	%r219, %r1, 2;
	and.b32  	%r220, %r219, 248;
	mov.u32 	%r221, _ZZN3cub18CUB_300001_SM_10006detail6reduce28DeviceReduceSingleTileKernelINS2_10policy_hubIdyN4cuda3std3__44plusIdEEE10Policy1000EPdSC_iS9_ddNS7_10__identityEEEvT0_T1_T2_T3_T4_T6_E12temp_storage;
	add.s32 	%r222, %r221, %r220;
	st.shared.f64 	[%r222+16], %fd10;
$L__BB9_15:
	bar.sync 	0;
	setp.ne.s32 	%p55, %r1, 0;
	@%p55 bra 	$L__BB9_37;
	ld.shared.f64 	%fd188, [_ZZN3cub18CUB_300001_SM_10006detail6reduce28DeviceReduceSingleTileKernelINS2_10policy_hubIdyN4cuda3std3__44plusIdEEE10Policy1000EPdSC_iS9_ddNS7_10__identityEEEvT0_T1_T2_T3_T4_T6_E12temp_storage+24];
	add.f64 	%fd189, %fd231, %fd188;
	ld.shared.f64 	%fd190, [_ZZN3cub18CUB_300001_SM_10006detail6reduce28DeviceReduceSingleTileKernelINS2_10policy_hubIdyN4cuda3std3__44plusIdEEE10Policy1000EPdSC_iS9_ddNS7_10__identityEEEvT0_T1_T2_T3_T4_T6_E12temp_storage+32];
	add.f64 	%fd191, %fd189, %fd190;
	ld.shared.f64 	%fd192, [_ZZN3cub18CUB_300001_SM_10006detail6reduce28DeviceReduceSingleTileKernelINS2_10policy_hubIdyN4cuda3std3__44plusIdEEE10Policy1000EPdSC_iS9_ddNS7_10__identityEEEvT0_T1_T2_T3_T4_T6_E12temp_storage+40];
	add.f64 	%fd193, %fd191, %fd192;
	ld.shared.f64 	%fd194, [_ZZN3cub18CUB_300001_SM_10006detail6reduce28DeviceReduceSingleTileKernelINS2_10policy_hubIdyN4cuda3std3__44plusIdEEE10Policy1000EPdSC_iS9_ddNS7_10__identityEEEvT0_T1_T2_T3_T4_T6_E12temp_storage+48];
	add.f64 	%fd195, %fd193, %fd194;
	ld.shared.f64 	%fd196, [_ZZN3cub18CUB_300001_SM_10006detail6reduce28DeviceReduceSingleTileKernelINS2_10policy_hubIdyN4cuda3std3__44plusIdEEE10Policy1000EPdSC_iS9_ddNS7_10__identityEEEvT0_T1_T2_T3_T4_T6_E12temp_storage+56];
	add.f64 	%fd197, %fd195, %fd196;
	ld.shared.f64 	%fd198, [_ZZN3cub18CUB_300001_SM_10006detail6reduce28DeviceReduceSingleTileKernelINS2_10policy_hubIdyN4cuda3std3__44plusIdEEE10Policy1000EPdSC_iS9_ddNS7_10__identityEEEvT0_T1_T2_T3_T4_T6_E12temp_storage+64];
	add.f64 	%fd199, %fd197, %fd198;
	ld.shared.f64 	%fd200, [_ZZN3cub18CUB_300001_SM_10006detail6reduce28DeviceReduceSingleTileKernelINS2_10policy_hubIdyN4cuda3std3__44plusIdEEE10Policy1000EPdSC_iS9_ddNS7_10__identityEEEvT0_T1_T2_T3_T4_T6_E12temp_storage+72];
	add.f64 	%fd201, %fd199, %fd200;
	ld.shared.f64 	%fd202, [_ZZN3cub18CUB_300001_SM_10006detail6reduce28DeviceReduceSingleTileKernelINS2_10policy_hubIdyN4cuda3std3__44plusIdEEE10Policy1000EPdSC_iS9_ddNS7_10__identityEEEvT0_T1_T2_T3_T4_T6_E12temp_storage+80];
	add.f64 	%fd203, %fd201, %fd202;
	ld.shared.f64 	%fd204, [_ZZN3cub18CUB_300001_SM_10006detail6reduce28DeviceReduceSingleTileKernelINS2_10policy_hubIdyN4cuda3std3__44plusIdEEE10Policy1000EPdSC_iS9_ddNS7_10__identityEEEvT0_T1_T2_T3_T4_T6_E12temp_storage+88];
	add.f64 	%fd205, %fd203, %fd204;
	ld.shared.f64 	%fd206, [_ZZN3cub18CUB_300001_SM_10006detail6reduce28DeviceReduceSingleTileKernelINS2_10policy_hubIdyN4cuda3std3__44plusIdEEE10Policy1000EPdSC_iS9_ddNS7_10__identityEEEvT0_T1_T2_T3_T4_T6_E12temp_storage+96];
	add.f64 	%fd207, %fd205, %fd206;
	ld.shared.f64 	%fd208, [_ZZN3cub18CUB_300001_SM_10006detail6reduce28DeviceReduceSingleTileKernelINS2_10policy_hubIdyN4cuda3std3__44plusIdEEE10Policy1000EPdSC_iS9_ddNS7_10__identityEEEvT0_T1_T2_T3_T4_T6_E12temp_storage+104];
	add.f64 	%fd209, %fd207, %fd208;
	ld.shared.f64 	%fd210, [_ZZN3cub18CUB_300001_SM_10006detail6reduce28DeviceReduceSingleTileKernelINS2_10policy_hubIdyN4cuda3std3__44plusIdEEE10Policy1000EPdSC_iS9_ddNS7_10__identityEEEvT0_T1_T2_T3_T4_T6_E12temp_storage+112];
	add.f64 	%fd211, %fd209, %fd210;
	ld.shared.f64 	%fd212, [_ZZN3cub18CUB_300001_SM_10006detail6reduce28DeviceReduceSingleTileKernelINS2_10policy_hubIdyN4cuda3std3__44plusIdEEE10Policy1000EPdSC_iS9_ddNS7_10__identityEEEvT0_T1_T2_T3_T4_T6_E12temp_storage+120];
	add.f64 	%fd213, %fd211, %fd212;
	ld.shared.f64 	%fd214, [_ZZN3cub18CUB_300001_SM_10006detail6reduce28DeviceReduceSingleTileKernelINS2_10policy_hubIdyN4cuda3std3__44plusIdEEE10Policy1000EPdSC_iS9_ddNS7_10__identityEEEvT0_T1_T2_T3_T4_T6_E12temp_storage+128];
	add.f64 	%fd215, %fd213, %fd214;
	ld.shared.f64 	%fd216, [_ZZN3cub18CUB_300001_SM_10006detail6reduce28DeviceReduceSingleTileKernelINS2_10policy_hubIdyN4cuda3std3__44plusIdEEE10Policy1000EPdSC_iS9_ddNS7_10__identityEEEvT0_T1_T2_T3_T4_T6_E12temp_storage+136];
	add.f64 	%fd231, %fd215, %fd216;
	bra.uni 	$L__BB9_37;
$L__BB9_17:
	// begin inline asm
	mov.u32 %r105, %laneid;
	// end inline asm
	and.b32  	%r156, %r1, 992;
	add.s32 	%r157, %r156, 32;
	setp.gt.s32 	%p26, %r157, %r34;
	not.b32 	%r158, %r156;
	add.s32 	%r159, %r34, %r158;
	selp.b32 	%r154, %r159, 31, %p26;
	mov.b64 	%rd82, %fd223;
	mov.b64 	{%r107, %r112}, %rd82;
	mov.b32 	%r113, 1;
	mov.b32 	%r155, -1;
	// begin inline asm
	shfl.sync.down.b32 %r106, %r107, %r113, %r154, %r155;
	// end inline asm
	// begin inline asm
	shfl.sync.down.b32 %r111, %r112, %r113, %r154, %r155;
	// end inline asm
	mov.b64 	%rd83, {%r106, %r111};
	mov.b64 	%fd117, %rd83;
	setp.lt.s32 	%p27, %r105, %r154;
	add.f64 	%fd118, %fd223, %fd117;
	selp.f64 	%fd119, %fd118, %fd223, %p27;
	mov.b64 	%rd84, %fd119;
	mov.b64 	{%r117, %r122}, %rd84;
	mov.b32 	%r123, 2;
	// begin inline asm
	shfl.sync.down.b32 %r116, %r117, %r123, %r154, %r155;
	// end inline asm
	// begin inline asm
	shfl.sync.down.b32 %r121, %r122, %r123, %r154, %r155;
	// end inline asm
	mov.b64 	%rd85, {%r116, %r121};
	mov.b64 	%fd120, %rd85;
	add.s32 	%r160, %r105, 2;
	setp.gt.s32 	%p28, %r160, %r154;
	add.f64 	%fd121, %fd119, %fd120;
	selp.f64 	%fd122, %fd119, %fd121, %p28;
	mov.b64 	%rd86, %fd122;
	mov.b64 	{%r127, %r132}, %rd86;
	mov.b32 	%r133, 4;
	// begin inline asm
	shfl.sync.down.b32 %r126, %r127, %r133, %r154, %r155;
	// end inline asm
	// begin inline asm
	shfl.sync.down.b32 %r131, %r132, %r133, %r154, %r155;
	// end inline asm
	mov.b64 	%rd87, {%r126, %r131};
	mov.b64 	%fd123, %rd87;
	add.s32 	%r161, %r105, 4;
	setp.gt.s32 	%p29, %r161, %r154;
	add.f64 	%fd124, %fd122, %fd123;
	selp.f64 	%fd125, %fd122, %fd124, %p29;
	mov.b64 	%rd88, %fd125;
	mov.b64 	{%r137, %r142}, %rd88;
	mov.b32 	%r143, 8;
	// begin inline asm
	shfl.sync.down.b32 %r136, %r137, %r143, %r154, %r155;
	// end inline asm
	// begin inline asm
	shfl.sync.down.b32 %r141, %r142, %r143, %r154, %r155;
	// end inline asm
	mov.b64 	%rd89, {%r136, %r141};
	mov.b64 	%fd126, %rd89;
	add.s32 	%r162, %r105, 8;
	setp.gt.s32 	%p30, %r162, %r154;
	add.f64 	%fd127, %fd125, %fd126;
	selp.f64 	%fd128, %fd125, %fd127, %p30;
	mov.b64 	%rd90, %fd128;
	mov.b64 	{%r147, %r152}, %rd90;
	mov.b32 	%r153, 16;
	// begin inline asm
	shfl.sync.down.b32 %r146, %r147, %r153, %r154, %r155;
	// end inline asm
	// begin inline asm
	shfl.sync.down.b32 %r151, %r152, %r153, %r154, %r155;
	// end inline asm
	mov.b64 	%rd91, {%r146, %r151};
	mov.b64 	%fd129, %rd91;
	add.s32 	%r163, %r105, 16;
	setp.gt.s32 	%p31, %r163, %r154;
	add.f64 	%fd130, %fd128, %fd129;
	selp.f64 	%fd231, %fd128, %fd130, %p31;
	setp.ne.s32 	%p32, %r105, 0;
	@%p32 bra 	$L__BB9_19;
	shr.u32 	%r164, %r1, 2;
	and.b32  	%r165, %r164, 248;
	mov.u32 	%r166, _ZZN3cub18CUB_300001_SM_10006detail6reduce28DeviceReduceSingleTileKernelINS2_10policy_hubIdyN4cuda3std3__44plusIdEEE10Policy1000EPdSC_iS9_ddNS7_10__identityEEEvT0_T1_T2_T3_T4_T6_E12temp_storage;
	add.s32 	%r167, %r166, %r165;
	st.shared.f64 	[%r167+16], %fd231;
$L__BB9_19:
	bar.sync 	0;
	setp.ne.s32 	%p33, %r1, 0;
	@%p33 bra 	$L__BB9_37;
	setp.gt.s32 	%p34, %r34, 32;
	ld.shared.f64 	%fd131, [_ZZN3cub18CUB_300001_SM_10006detail6reduce28DeviceReduceSingleTileKernelINS2_10policy_hubIdyN4cuda3std3__44plusIdEEE10Policy1000EPdSC_iS9_ddNS7_10__identityEEEvT0_T1_T2_T3_T4_T6_E12temp_storage+24];
	add.f64 	%fd132, %fd231, %fd131;
	selp.f64 	%fd133, %fd132, %fd231, %p34;
	setp.gt.s32 	%p35, %r34, 64;
	ld.shared.f64 	%fd134, [_ZZN3cub18CUB_300001_SM_10006detail6reduce28DeviceReduceSingleTileKernelINS2_10policy_hubIdyN4cuda3std3__44plusIdEEE10Policy1000EPdSC_iS9_ddNS7_10__identityEEEvT0_T1_T2_T3_T4_T6_E12temp_storage+32];
	add.f64 	%fd135, %fd134, %fd133;
	selp.f64 	%fd136, %fd135, %fd133, %p35;
	setp.gt.s32 	%p36, %r34, 96;
	ld.shared.f64 	%fd137, [_ZZN3cub18CUB_300001_SM_10006detail6reduce28DeviceReduceSingleTileKernelINS2_10policy_hubIdyN4cuda3std3__44plusIdEEE10Policy1000EPdSC_iS9_ddNS7_10__identityEEEvT0_T1_T2_T3_T4_T6_E12temp_storage+40];
	add.f64 	%fd138, %fd137, %fd136;
	selp.f64 	%fd139, %fd138, %fd136, %p36;
	setp.gt.s32 	%p37, %r34, 128;
	ld.shared.f64 	%fd140, [_ZZN3cub18CUB_300001_SM_10006detail6reduce28DeviceReduceSingleTileKernelINS2_10policy_hubIdyN4cuda3std3__44plusIdEEE10Policy1000EPdSC_iS9_ddNS7_10__identityEEEvT0_T1_T2_T3_T4_T6_E12temp_storage+48];
	add.f64 	%fd141, %fd140, %fd139;
	selp.f64 	%fd142, %fd141, %fd139, %p37;
	setp.gt.s32 	%p38, %r34, 160;
	ld.shared.f64 	%fd143, [_ZZN3cub18CUB_300001_SM_10006detail6reduce28DeviceReduceSingleTileKernelINS2_10policy_hubIdyN4cuda3std3__44plusIdEEE10Policy1000EPdSC_iS9_ddNS7_10__identityEEEvT0_T1_T2_T3_T4_T6_E12temp_storage+56];
	add.f64 	%fd144, %fd143, %fd142;
	selp.f64 	%fd145, %fd144, %fd142, %p38;
	setp.gt.s32 	%p39, %r34, 192;
	ld.shared.f64 	%fd146, [_ZZN3cub18CUB_300001_SM_10006detail6reduce28DeviceReduceSingleTileKernelINS2_10policy_hubIdyN4cuda3std3__44plusIdEEE10Policy1000EPdSC_iS9_ddNS7_10__identityEEEvT0_T1_T2_T3_T4_T6_E12temp_storage+64];
	add.f64 	%fd147, %fd146, %fd145;
	selp.f64 	%fd148, %fd147, %fd145, %p39;
	setp.gt.s32 	%p40, %r34, 224;
	ld.shared.f64 	%fd149, [_ZZN3cub18CUB_300001_SM_10006detail6reduce28DeviceReduceSingleTileKernelINS2_10policy_hubIdyN4cuda3std3__44plusIdEEE10Policy1000EPdSC_iS9_ddNS7_10__identityEEEvT0_T1_T2_T3_T4_T6_E12temp_storage+72];
	add.f64 	%fd150, %fd149, %fd148;
	selp.f64 	%fd151, %fd150, %fd148, %p40;
	setp.gt.s32 	%p41, %r34, 256;
	ld.shared.f64 	%fd152, [_ZZN3cub18CUB_300001_SM_10006detail6reduce28DeviceReduceSingleTileKernelINS2_10policy_hubIdyN4cuda3std3__44plusIdEEE10Policy1000EPdSC_iS9_ddNS7_10__identityEEEvT0_T1_T2_T3_T4_T6_E12temp_storage+80];
	add.f64 	%fd153, %fd152, %fd151;
	selp.f64 	%fd154, %fd153, %fd151, %p41;
	setp.gt.s32 	%p42, %r34, 288;
	ld.shared.f64 	%fd155, [_ZZN3cub18CUB_300001_SM_10006detail6reduce28DeviceReduceSingleTileKernelINS2_10policy_hubIdyN4cuda3std3__44plusIdEEE10Policy1000EPdSC_iS9_ddNS7_10__identityEEEvT0_T1_T2_T3_T4_T6_E12temp_storage+88];
	add.f64 	%fd156, %fd155, %fd154;
	selp.f64 	%fd157, %fd156, %fd154, %p42;
	setp.gt.s32 	%p43, %r34, 320;
	ld.shared.f64 	%fd158, [_ZZN3cub18CUB_300001_SM_10006detail6reduce28DeviceReduceSingleTileKernelINS2_10policy_hubIdyN4cuda3std3__44plusIdEEE10Policy1000EPdSC_iS9_ddNS7_10__identityEEEvT0_T1_T2_T3_T4_T6_E12temp_storage+96];
	add.f64 	%fd159, %fd158, %fd157;
	selp.f64 	%fd160, %fd159, %fd157, %p43;
	setp.gt.s32 	%p44, %r34, 352;
	ld.shared.f64 	%fd161, [_ZZN3cub18CUB_300001_SM_10006detail6reduce28DeviceReduceSingleTileKernelINS2_10policy_hubIdyN4cuda3std3__44plusIdEEE10Policy1000EPdSC_iS9_ddNS7_10__identityEEEvT0_T1_T2_T3_T4_T6_E12temp_storage+104];
	add.f64 	%fd162, %fd161, %fd160;
	selp.f64 	%fd163, %fd162, %fd160, %p44;
	setp.gt.s32 	%p45, %r34, 384;
	ld.shared.f64 	%fd164, [_ZZN3cub18CUB_300001_SM_10006detail6reduce28DeviceReduceSingleTileKernelINS2_10policy_hubIdyN4cuda3std3__44plusIdEEE10Policy1000EPdSC_iS9_ddNS7_10__identityEEEvT0_T1_T2_T3_T4_T6_E12temp_storage+112];
	add.f64 	%fd165, %fd164, %fd163;
	selp.f64 	%fd166, %fd165, %fd163, %p45;
	setp.gt.s32 	%p46, %r34, 416;
	ld.shared.f64 	%fd167, [_ZZN3cub18CUB_300001_SM_10006detail6reduce28DeviceReduceSingleTileKernelINS2_10policy_hubIdyN4cuda3std3__44plusIdEEE10Policy1000EPdSC_iS9_ddNS7_10__identityEEEvT0_T1_T2_T3_T4_T6_E12temp_storage+120];
	add.f64 	%fd168, %fd167, %fd166;
	selp.f64 	%fd169, %fd168, %fd166, %p46;
	setp.gt.s32 	%p47, %r34, 448;
	ld.shared.f64 	%fd170, [_ZZN3cub18CUB_300001_SM_10006detail6reduce28DeviceReduceSingleTileKernelINS2_10policy_hubIdyN4cuda3std3__44plusIdEEE10Policy1000EPdSC_iS9_ddNS7_10__identityEEEvT0_T1_T2_T3_T4_T6_E12temp_storage+128];
	add.f64 	%fd171, %fd170, %fd169;
	selp.f64 	%fd172, %fd171, %fd169, %p47;
	setp.gt.s32 	%p48, %r34, 480;
	ld.shared.f64 	%fd173, [_ZZN3cub18CUB_300001_SM_10006detail6reduce28DeviceReduceSingleTileKernelINS2_10policy_hubIdyN4cuda3std3__44plusIdEEE10Policy1000EPdSC_iS9_ddNS7_10__identityEEEvT0_T1_T2_T3_T4_T6_E12temp_storage+136];
	add.f64 	%fd174, %fd173, %fd172;
	selp.f64 	%fd231, %fd174, %fd172, %p48;
	bra.uni 	$L__BB9_37;
$L__BB9_21:
	mov.u32 	%r13, %tid.x;
	mul.wide.u32 	%rd24, %r13, 8;
	add.s64 	%rd11, %rd8, %rd24;
	// begin inline asm
	ld.global.nc.u64 %rd10, [%rd11];
	// end inline asm
	mov.b64 	%fd31, %rd10;
	add.s64 	%rd13, %rd11, 4096;
	// begin inline asm
	ld.global.nc.u64 %rd12, [%rd13];
	// end inline asm
	mov.b64 	%fd32, %rd12;
	add.s64 	%rd15, %rd11, 8192;
	// begin inline asm
	ld.global.nc.u64 %rd14, [%rd15];
	// end inline asm
	mov.b64 	%fd33, %rd14;
	add.s64 	%rd17, %rd11, 12288;
	// begin inline asm
	ld.global.nc.u64 %rd16, [%rd17];
	// end inline asm
	mov.b64 	%fd34, %rd16;
	add.s64 	%rd19, %rd11, 16384;
	// begin inline asm
	ld.global.nc.u64 %rd18, [%rd19];
	// end inline asm
	mov.b64 	%fd35, %rd18;
	add.s64 	%rd21, %rd11, 20480;
	// begin inline asm
	ld.global.nc.u64 %rd20, [%rd21];
	// end inline asm
	mov.b64 	%fd36, %rd20;
	add.s64 	%rd23, %rd11, 24576;
	// begin inline asm
	ld.global.nc.u64 %rd22, [%rd23];
	// end inline asm
	mov.b64 	%fd37, %rd22;
	add.f64 	%fd38, %fd31, %fd32;
	add.f64 	%fd39, %fd38, %fd33;
	add.f64 	%fd40, %fd39, %fd34;
	add.f64 	%fd41, %fd40, %fd35;
	add.f64 	%fd42, %fd41, %fd36;
	add.f64 	%fd230, %fd42, %fd37;
	setp.lt.u32 	%p3, %r34, 7168;
	mov.b32 	%r231, 3584;
	@%p3 bra 	$L__BB9_25;
	add.s32 	%r14, %r34, -3584;
	mov.b32 	%r231, 3584;
$L__BB9_23:
	add.s32 	%r37, %r231, %r13;
	mul.wide.u32 	%rd39, %r37, 8;
	add.s64 	%rd26, %rd8, %rd39;
	// begin inline asm
	ld.global.nc.u64 %rd25, [%rd26];
	// end inline asm
	mov.b64 	%fd43, %rd25;
	add.s64 	%rd28, %rd26, 4096;
	// begin inline asm
	ld.global.nc.u64 %rd27, [%rd28];
	// end inline asm
	mov.b64 	%fd44, %rd27;
	add.s64 	%rd30, %rd26, 8192;
	// begin inline asm
	ld.global.nc.u64 %rd29, [%rd30];
	// end inline asm
	mov.b64 	%fd45, %rd29;
	add.s64 	%rd32, %rd26, 12288;
	// begin inline asm
	ld.global.nc.u64 %rd31, [%rd32];
	// end inline asm
	mov.b64 	%fd46, %rd31;
	add.s64 	%rd34, %rd26, 16384;
	// begin inline asm
	ld.global.nc.u64 %rd33, [%rd34];
	// end inline asm
	mov.b64 	%fd47, %rd33;
	add.s64 	%rd36, %rd26, 20480;
	// begin inline asm
	ld.global.nc.u64 %rd35, [%rd36];
	// end inline asm
	mov.b64 	%fd48, %rd35;
	add.s64 	%rd38, %rd26, 24576;
	// begin inline asm
	ld.global.nc.u64 %rd37, [%rd38];
	// end inline asm
	mov.b64 	%fd49, %rd37;
	add.f64 	%fd50, %fd230, %fd43;
	add.f64 	%fd51, %fd50, %fd44;
	add.f64 	%fd52, %fd51, %fd45;
	add.f64 	%fd53, %fd52, %fd46;
	add.f64 	%fd54, %fd53, %fd47;
	add.f64 	%fd55, %fd54, %fd48;
	add.f64 	%fd230, %fd55, %fd49;
	sub.s32 	%r38, %r34, %r231;
	setp.lt.s32 	%p4, %r38, 3584;
	@%p4 bra 	$L__BB9_33;
	add.s32 	%r231, %r231, 3584;
	setp.le.s32 	%p5, %r231, %r14;
	@%p5 bra 	$L__BB9_23;
$L__BB9_25:
	setp.le.s32 	%p6, %r34, %r231;
	@%p6 bra 	$L__BB9_33;
	sub.s32 	%r18, %r34, %r231;
	setp.ge.s32 	%p7, %r13, %r18;
	@%p7 bra 	$L__BB9_33;
	not.b32 	%r39, %r13;
	add.s32 	%r40, %r34, %r39;
	sub.s32 	%r19, %r40, %r231;
	and.b32  	%r41, %r19, 1536;
	setp.eq.s32 	%p8, %r41, 1536;
	mov.u32 	%r235, %r13;
	@%p8 bra 	$L__BB9_30;
	add.s32 	%r233, %r13, %r231;
	shr.u32 	%r42, %r19, 9;
	add.s32 	%r43, %r42, 1;
	and.b32  	%r44, %r43, 3;
	neg.s32 	%r232, %r44;
	mov.u32 	%r235, %r13;
$L__BB9_29:
	.pragma "nounroll";
	mul.wide.u32 	%rd42, %r233, 8;
	add.s64 	%rd41, %rd8, %rd42;
	// begin inline asm
	ld.global.nc.u64 %rd40, [%rd41];
	// end inline asm
	mov.b64 	%fd57, %rd40;
	add.f64 	%fd230, %fd230, %fd57;
	add.s32 	%r235, %r235, 512;
	add.s32 	%r233, %r233, 512;
	add.s32 	%r232, %r232, 1;
	setp.ne.s32 	%p9, %r232, 0;
	@%p9 bra 	$L__BB9_29;
$L__BB9_30:
	setp.lt.u32 	%p10, %r19, 1536;
	@%p10 bra 	$L__BB9_33;
	cvt.u64.u32 	%rd43, %r235;
	cvt.u64.u32 	%rd44, %r231;
	add.s64 	%rd45, %rd43, %rd44;
	shl.b64 	%rd46, %rd45, 3;
	add.s64 	%rd47, %rd46, %rd8;
	add.s64 	%rd103, %rd47, 8192;
	add.s32 	%r236, %r235, %r231;
$L__BB9_32:
	mul.wide.u32 	%rd56, %r236, 8;
	add.s64 	%rd49, %rd8, %rd56;
	// begin inline asm
	ld.global.nc.u64 %rd48, [%rd49];
	// end inline asm
	mov.b64 	%fd58, %rd48;
	add.f64 	%fd59, %fd230, %fd58;
	add.s64 	%rd51, %rd103, -4096;
	// begin inline asm
	ld.global.nc.u64 %rd50, [%rd51];
	// end inline asm
	mov.b64 	%fd60, %rd50;
	add.f64 	%fd61, %fd59, %fd60;
	// begin inline asm
	ld.global.nc.u64 %rd52, [%rd103];
	// end inline asm
	mov.b64 	%fd62, %rd52;
	add.f64 	%fd63, %fd61, %fd62;
	add.s64 	%rd55, %rd103, 4096;
	// begin inline asm
	ld.global.nc.u64 %rd54, [%rd55];
	// end inline asm
	mov.b64 	%fd64, %rd54;
	add.f64 	%fd230, %fd63, %fd64;
	add.s32 	%r235, %r235, 2048;
	add.s64 	%rd103, %rd103, 16384;
	add.s32 	%r236, %r236, 2048;
	setp.lt.s32 	%p11, %r235, %r18;
	@%p11 bra 	$L__BB9_32;
$L__BB9_33:
	// begin inline asm
	mov.u32 %r45, %laneid;
	// end inline asm
	mov.b64 	%rd57, %fd230;
	mov.b64 	{%r47, %r52}, %rd57;
	mov.b32 	%r53, 1;
	mov.b32 	%r94, 31;
	mov.b32 	%r95, -1;
	// begin inline asm
	shfl.sync.down.b32 %r46, %r47, %r53, %r94, %r95;
	// end inline asm
	// begin inline asm
	shfl.sync.down.b32 %r51, %r52, %r53, %r94, %r95;
	// end inline asm
	mov.b64 	%rd58, {%r46, %r51};
	mov.b64 	%fd65, %rd58;
	setp.gt.s32 	%p12, %r45, 30;
	add.f64 	%fd66, %fd230, %fd65;
	selp.f64 	%fd67, %fd230, %fd66, %p12;
	mov.b64 	%rd59, %fd67;
	mov.b64 	{%r57, %r62}, %rd59;
	mov.b32 	%r63, 2;
	// begin inline asm
	shfl.sync.down.b32 %r56, %r57, %r63, %r94, %r95;
	// end inline asm
	// begin inline asm
	shfl.sync.down.b32 %r61, %r62, %r63, %r94, %r95;
	// end inline asm
	mov.b64 	%rd60, {%r56, %r61};
	mov.b64 	%fd68, %rd60;
	setp.gt.s32 	%p13, %r45, 29;
	add.f64 	%fd69, %fd67, %fd68;
	selp.f64 	%fd70, %fd67, %fd69, %p13;
	mov.b64 	%rd61, %fd70;
	mov.b64 	{%r67, %r72}, %rd61;
	mov.b32 	%r73, 4;
	// begin inline asm
	shfl.sync.down.b32 %r66, %r67, %r73, %r94, %r95;
	// end inline asm
	// begin inline asm
	shfl.sync.down.b32 %r71, %r72, %r73, %r94, %r95;
	// end inline asm
	mov.b64 	%rd62, {%r66, %r71};
	mov.b64 	%fd71, %rd62;
	setp.gt.s32 	%p14, %r45, 27;
	add.f64 	%fd72, %fd70, %fd71;
	selp.f64 	%fd73, %fd70, %fd72, %p14;
	mov.b64 	%rd63, %fd73;
	mov.b64 	{%r77, %r82}, %rd63;
	mov.b32 	%r83, 8;
	// begin inline asm
	shfl.sync.down.b32 %r76, %r77, %r83, %r94, %r95;
	// end inline asm
	// begin inline asm
	shfl.sync.down.b32 %r81, %r82, %r83, %r94, %r95;
	// end inline asm
	mov.b64 	%rd64, {%r76, %r81};
	mov.b64 	%fd74, %rd64;
	setp.gt.s32 	%p15, %r45, 23;
	add.f64 	%fd75, %fd73, %fd74;
	selp.f64 	%fd76, %fd73, %fd75, %p15;
	mov.b64 	%rd65, %fd76;
	mov.b64 	{%r87, %r92}, %rd65;
	mov.b32 	%r93, 16;
	// begin inline asm
	shfl.sync.down.b32 %r86, %r87, %r93, %r94, %r95;
	// end inline asm
	// begin inline asm
	shfl.sync.down.b32 %r91, %r92, %r93, %r94, %r95;
	// end inline asm
	mov.b64 	%rd66, {%r86, %r91};
	mov.b64 	%fd77, %rd66;
	setp.gt.s32 	%p16, %r45, 15;
	add.f64 	%fd26, %fd76, %fd77;
	selp.f64 	%fd231, %fd76, %fd26, %p16;
	setp.ne.s32 	%p17, %r45, 0;
	@%p17 bra 	$L__BB9_35;
	shr.u32 	%r96, %r13, 2;
	and.b32  	%r97, %r96, 248;
	mov.u32 	%r98, _ZZN3cub18CUB_300001_SM_10006detail6reduce28DeviceReduceSingleTileKernelINS2_10policy_hubIdyN4cuda3std3__44plusIdEEE10Policy1000EPdSC_iS9_ddNS7_10__identityEEEvT0_T1_T2_T3_T4_T6_E12temp_storage;
	add.s32 	%r99, %r98, %r97;
	st.shared.f64 	[%r99+16], %fd26;
$L__BB9_35:
	bar.sync 	0;
	setp.ne.s32 	%p18, %r13, 0;
	@%p18 bra 	$L__BB9_37;
	ld.shared.f64 	%fd78, [_ZZN3cub18CUB_300001_SM_10006detail6reduce28DeviceReduceSingleTileKernelINS2_10policy_hubIdyN4cuda3std3__44plusIdEEE10Policy1000EPdSC_iS9_ddNS7_10__identityEEEvT0_T1_T2_T3_T4_T6_E12temp_storage+24];
	add.f64 	%fd79, %fd231, %fd78;
	ld.shared.f64 	%fd80, [_ZZN3cub18CUB_300001_SM_10006detail6reduce28DeviceReduceSingleTileKernelINS2_10policy_hubIdyN4cuda3std3__44plusIdEEE10Policy1000EPdSC_iS9_ddNS7_10__identityEEEvT0_T1_T2_T3_T4_T6_E12temp_storage+32];
	add.f64 	%fd81, %fd79, %fd80;
	ld.shared.f64 	%fd82, [_ZZN3cub18CUB_300001_SM_10006detail6reduce28DeviceReduceSingleTileKernelINS2_10policy_hubIdyN4cuda3std3__44plusIdEEE10Policy1000EPdSC_iS9_ddNS7_10__identityEEEvT0_T1_T2_T3_T4_T6_E12temp_storage+40];
	add.f64 	%fd83, %fd81, %fd82;
	ld.shared.f64 	%fd84, [_ZZN3cub18CUB_300001_SM_10006detail6reduce28DeviceReduceSingleTileKernelINS2_10policy_hubIdyN4cuda3std3__44plusIdEEE10Policy1000EPdSC_iS9_ddNS7_10__identityEEEvT0_T1_T2_T3_T4_T6_E12temp_storage+48];
	add.f64 	%fd85, %fd83, %fd84;
	ld.shared.f64 	%fd86, [_ZZN3cub18CUB_300001_SM_10006detail6reduce28DeviceReduceSingleTileKernelINS2_10policy_hubIdyN4cuda3std3__44plusIdEEE10Policy1000EPdSC_iS9_ddNS7_10__identityEEEvT0_T1_T2_T3_T4_T6_E12temp_storage+56];
	add.f64 	%fd87, %fd85, %fd86;
	ld.shared.f64 	%fd88, [_ZZN3cub18CUB_300001_SM_10006detail6reduce28DeviceReduceSingleTileKernelINS2_10policy_hubIdyN4cuda3std3__44plusIdEEE10Policy1000EPdSC_iS9_ddNS7_10__identityEEEvT0_T1_T2_T3_T4_T6_E12temp_storage+64];
	add.f64 	%fd89, %fd87, %fd88;
	ld.shared.f64 	%fd90, [_ZZN3cub18CUB_300001_SM_10006detail6reduce28DeviceReduceSingleTileKernelINS2_10policy_hubIdyN4cuda3std3__44plusIdEEE10Policy1000EPdSC_iS9_ddNS7_10__identityEEEvT0_T1_T2_T3_T4_T6_E12temp_storage+72];
	add.f64 	%fd91, %fd89, %fd90;
	ld.shared.f64 	%fd92, [_ZZN3cub18CUB_300001_SM_10006detail6reduce28DeviceReduceSingleTileKernelINS2_10policy_hubIdyN4cuda3std3__44plusIdEEE10Policy1000EPdSC_iS9_ddNS7_10__identityEEEvT0_T1_T2_T3_T4_T6_E12temp_storage+80];
	add.f64 	%fd93, %fd91, %fd92;
	ld.shared.f64 	%fd94, [_ZZN3cub18CUB_300001_SM_10006detail6reduce28DeviceReduceSingleTileKernelINS2_10policy_hubIdyN4cuda3std3__44plusIdEEE10Policy1000EPdSC_iS9_ddNS7_10__identityEEEvT0_T1_T2_T3_T4_T6_E12temp_storage+88];
	add.f64 	%fd95, %fd93, %fd94;
	ld.shared.f64 	%fd96, [_ZZN3cub18CUB_300001_SM_10006detail6reduce28DeviceReduceSingleTileKernelINS2_10policy_hubIdyN4cuda3std3__44plusIdEEE10Policy1000EPdSC_iS9_ddNS7_10__identityEEEvT0_T1_T2_T3_T4_T6_E12temp_storage+96];
	add.f64 	%fd97, %fd95, %fd96;
	ld.shared.f64 	%fd98, [_ZZN3cub18CUB_300001_SM_10006detail6reduce28DeviceReduceSingleTileKernelINS2_10policy_hubIdyN4cuda3std3__44plusIdEEE10Policy1000EPdSC_iS9_ddNS7_10__identityEEEvT0_T1_T2_T3_T4_T6_E12temp_storage+104];
	add.f64 	%fd99, %fd97, %fd98;
	ld.shared.f64 	%fd100, [_ZZN3cub18CUB_300001_SM_10006detail6reduce28DeviceReduceSingleTileKernelINS2_10policy_hubIdyN4cuda3std3__44plusIdEEE10Policy1000EPdSC_iS9_ddNS7_10__identityEEEvT0_T1_T2_T3_T4_T6_E12temp_storage+112];
	add.f64 	%fd101, %fd99, %fd100;
	ld.shared.f64 	%fd102, [_ZZN3cub18CUB_300001_SM_10006detail6reduce28DeviceReduceSingleTileKernelINS2_10policy_hubIdyN4cuda3std3__44plusIdEEE10Policy1000EPdSC_iS9_ddNS7_10__identityEEEvT0_T1_T2_T3_T4_T6_E12temp_storage+120];
	add.f64 	%fd103, %fd101, %fd102;
	ld.shared.f64 	%fd104, [_ZZN3cub18CUB_300001_SM_10006detail6reduce28DeviceReduceSingleTileKernelINS2_10policy_hubIdyN4cuda3std3__44plusIdEEE10Policy1000EPdSC_iS9_ddNS7_10__identityEEEvT0_T1_T2_T3_T4_T6_E12temp_storage+128];
	add.f64 	%fd105, %fd103, %fd104;
	ld.shared.f64 	%fd106, [_ZZN3cub18CUB_300001_SM_10006detail6reduce28DeviceReduceSingleTileKernelINS2_10policy_hubIdyN4cuda3std3__44plusIdEEE10Policy1000EPdSC_iS9_ddNS7_10__identityEEEvT0_T1_T2_T3_T4_T6_E12temp_storage+136];
	add.f64 	%fd231, %fd105, %fd106;
$L__BB9_37:
	mov.u32 	%r223, %tid.x;
	setp.ne.s32 	%p56, %r223, 0;
	@%p56 bra 	$L__BB9_39;
	add.f64 	%fd217, %fd30, %fd231;
	st.global.f64 	[%rd1], %fd217;
$L__BB9_39:
	ret;

}


// ===== COMPILED SASS (sm_100) =====

	.target	sm_100

	.elftype	@"ET_EXEC"


//--------------------- .note.nv.tkinfo           --------------------------
	.section	.note.nv.tkinfo,"",@"SHT_NOTE"
	.sectionflags	@"SHF_NOTE_NV_TKINFO"
	.tkinfo
        /*0018*/ 	.word	0x00000002
        /*0030*/ 	.string	""
        /*0030*/ 	.string	"ptxas"
        /*0030*/ 	.string	"Cuda compilation tools, release 13.0, V13.0.88"
        /*0030*/ 	.string	"Build cuda_13.0.r13.0/compiler.36424714_0"
        /*0030*/ 	.string	"-arch sm_100 -m 64 "



//--------------------- .note.nv.cuinfo           --------------------------
	.section	.note.nv.cuinfo,"",@"SHT_NOTE"
	.sectionflags	@"SHF_NOTE_NV_CUINFO"
        /*0018*/ 	.short	0x0002
        /*001a*/ 	.short	0x0064
        /*001c*/ 	.short	0x0082
	.zero		2


//--------------------- .nv.info                  --------------------------
	.section	.nv.info,"",@"SHT_CUDA_INFO"
	.align	4


	//----- nvinfo : EIATTR_REGCOUNT
	.align		4
        /*0000*/ 	.byte	0x04, 0x2f
        /*0002*/ 	.short	(.L_44 - .L_43)
	.align		4
.L_43:
        /*0004*/ 	.word	index@(_ZN3cub18CUB_300001_SM_10006detail11EmptyKernelIvEEvv)
        /*0008*/ 	.word	0x00000004


	//----- nvinfo : EIATTR_FRAME_SIZE
	.align		4
.L_44:
        /*000c*/ 	.byte	0x04, 0x11
        /*000e*/ 	.short	(.L_46 - .L_45)
	.align		4
.L_45:
        /*0010*/ 	.word	index@(_ZN3cub18CUB_300001_SM_10006detail11EmptyKernelIvEEvv)
        /*0014*/ 	.word	0x00000000


	//----- nvinfo : EIATTR_REGCOUNT
	.align		4
.L_46:
        /*0018*/ 	.byte	0x04, 0x2f
        /*001a*/ 	.short	(.L_48 - .L_47)
	.align		4
.L_47:
        /*001c*/ 	.word	index@(_ZN3cub18CUB_300001_SM_10006detail8for_each13static_kernelINS2_12policy_hub_t12policy_500_tEmN6thrust24THRUST_300001_SM_1000_NS8cuda_cub20__uninitialized_fill7functorINS7_10device_ptrIdEEdEEEEvT0_T1_)
        /*0020*/ 	.word	0x00000009


	//----- nvinfo : EIATTR_FRAME_SIZE
	.align		4
.L_48:
        /*0024*/ 	.byte	0x04, 0x11
        /*0026*/ 	.short	(.L_50 - .L_49)
	.align		4
.L_49:
        /*0028*/ 	.word	index@(_ZN3cub18CUB_300001_SM_10006detail8for_each13static_kernelINS2_12policy_hub_t12policy_500_tEmN6thrust24THRUST_300001_SM_1000_NS8cuda_cub20__uninitialized_fill7functorINS7_10device_ptrIdEEdEEEEvT0_T1_)
        /*002c*/ 	.word	0x00000000


	//----- nvinfo : EIATTR_REGCOUNT
	.align		4
.L_50:
        /*0030*/ 	.byte	0x04, 0x2f
        /*0032*/ 	.short	(.L_52 - .L_51)
	.align		4
.L_51:
        /*0034*/ 	.word	index@(_ZN3cub18CUB_300001_SM_10006detail9transform16transform_kernelINS2_10policy_hubILb1EN4cuda3std3__45tupleIJN6thrust24THRUST_300001_SM_1000_NS6detail15normal_iteratorINSA_10device_ptrIdEEEESF_EEEE10policy1000Ei12diff_functorSF_JPdSK_EEEvT0_iT1_T2_DpNS2_10kernel_argIT3_EE)
        /*0038*/ 	.word	0x00000020


	//----- nvinfo : EIATTR_FRAME_SIZE
	.align		4
.L_52:
        /*003c*/ 	.byte	0x04, 0x11
        /*003e*/ 	.short	(.L_54 - .L_53)
	.align		4
.L_53:
        /*0040*/ 	.word	index@(_ZN3cub18CUB_300001_SM_10006detail9transform16transform_kernelINS2_10policy_hubILb1EN4cuda3std3__45tupleIJN6thrust24THRUST_300001_SM_1000_NS6detail15normal_iteratorINSA_10device_ptrIdEEEESF_EEEE10policy1000Ei12diff_functorSF_JPdSK_EEEvT0_iT1_T2_DpNS2_10kernel_argIT3_EE)
        /*0044*/ 	.word	0x00000000


	//----- nvinfo : EIATTR_REGCOUNT
	.align		4
.L_54:
        /*0048*/ 	.byte	0x04, 0x2f
        /*004a*/ 	.short	(.L_56 - .L_55)
	.align		4
.L_55:
        /*004c*/ 	.word	index@(_ZN3cub18CUB_300001_SM_10006detail9transform16transform_kernelINS2_10policy_hubILb1EN4cuda3std3__45tupleIJN6thrust24THRUST_300001_SM_1000_NS6detail15normal_iteratorINSA_10device_ptrIdEEEESF_EEEE10policy1000El12diff_functorSF_JPdSK_EEEvT0_iT1_T2_DpNS2_10kernel_argIT3_EE)
        /*0050*/ 	.word	0x00000020


	//----- nvinfo : EIATTR_FRAME_SIZE
	.align		4
.L_56:
        /*0054*/ 	.byte	0x04, 0x11
        /*0056*/ 	.short	(.L_58 - .L_57)
	.align		4
.L_57:
        /*0058*/ 	.word	index@(_ZN3cub18CUB_300001_SM_10006detail9transform16transform_kernelINS2_10policy_hubILb1EN4cuda3std3__45tupleIJN6thrust24THRUST_300001_SM_1000_NS6detail15normal_iteratorINSA_10device_ptrIdEEEESF_EEEE10policy1000El12diff_functorSF_JPdSK_EEEvT0_iT1_T2_DpNS2_10kernel_argIT3_EE)
        /*005c*/ 	.word	0x00000000


	//----- nvinfo : EIATTR_REGCOUNT
	.align		4
.L_58:
        /*0060*/ 	.byte	0x04, 0x2f
        /*0062*/ 	.short	(.L_60 - .L_59)
	.align		4
.L_59:
        /*0064*/ 	.word	index@(_ZN3cub18CUB_300001_SM_10006detail6reduce28DeviceReduceSingleTileKernelINS2_10policy_hubIdjN4cuda3std3__44plusIdEEE10Policy1000EN6thrust24THRUST_300001_SM_1000_NS6detail15normal_iteratorINSD_10device_ptrIdEEEEPdjS9_ddNS7_10__identityEEEvT0_T1_T2_T3_T4_T6_)
        /*0068*/ 	.word	0x0000002d


	//----- nvinfo : EIATTR_FRAME_SIZE
	.align		4
.L_60:
        /*006c*/ 	.byte	0x04, 0x11
        /*006e*/ 	.short	(.L_62 - .L_61)
	.align		4
.L_61:
        /*0070*/ 	.word	index@(_ZN3cub18CUB_300001_SM_10006detail6reduce28DeviceReduceSingleTileKernelINS2_10policy_hubIdjN4cuda3std3__44plusIdEEE10Policy1000EN6thrust24THRUST_300001_SM_1000_NS6detail15normal_iteratorINSD_10device_ptrIdEEEEPdjS9_ddNS7_10__identityEEEvT0_T1_T2_T3_T4_T6_)
        /*0074*/ 	.word	0x00000000


	//----- nvinfo : EIATTR_REGCOUNT
	.align		4
.L_62:
        /*0078*/ 	.byte	0x04, 0x2f
        /*007a*/ 	.short	(.L_64 - .L_63)
	.align		4
.L_63:
        /*007c*/ 	.word	index@(_ZN3cub18CUB_300001_SM_10006detail6reduce18DeviceReduceKernelINS2_10policy_hubIdjN4cuda3std3__44plusIdEEE10Policy1000EN6thrust24THRUST_300001_SM_1000_NS6detail15normal_iteratorINSD_10device_ptrIdEEEEjS9_dNS7_10__identityEEEvT0_PT3_T1_NS0_13GridEvenShareISN_EET2_T4_)
        /*0080*/ 	.word	0x00000020


	//----- nvinfo : EIATTR_FRAME_SIZE
	.align		4
.L_64:
        /*0084*/ 	.byte	0x04, 0x11
        /*0086*/ 	.short	(.L_66 - .L_65)
	.align		4
.L_65:
        /*0088*/ 	.word	index@(_ZN3cub18CUB_300001_SM_10006detail6reduce18DeviceReduceKernelINS2_10policy_hubIdjN4cuda3std3__44plusIdEEE10Policy1000EN6thrust24THRUST_300001_SM_1000_NS6detail15normal_iteratorINSD_10device_ptrIdEEEEjS9_dNS7_10__identityEEEvT0_PT3_T1_NS0_13GridEvenShareISN_EET2_T4_)
        /*008c*/ 	.word	0x00000000


	//----- nvinfo : EIATTR_REGCOUNT
	.align		4
.L_66:
        /*0090*/ 	.byte	0x04, 0x2f
        /*0092*/ 	.short	(.L_68 - .L_67)
	.align		4
.L_67:
        /*0094*/ 	.word	index@(_ZN3cub18CUB_300001_SM_10006detail6reduce28DeviceReduceSingleTileKernelINS2_10policy_hubIdjN4cuda3std3__44plusIdEEE10Policy1000EPdSC_iS9_ddNS7_10__identityEEEvT0_T1_T2_T3_T4_T6_)
        /*0098*/ 	.word	0x00000030


	//----- nvinfo : EIATTR_FRAME_SIZE
	.align		4
.L_68:
        /*009c*/ 	.byte	0x04, 0x11
        /*009e*/ 	.short	(.L_70 - .L_69)
	.align		4
.L_69:
        /*00a0*/ 	.word	index@(_ZN3cub18CUB_300001_SM_10006detail6reduce28DeviceReduceSingleTileKernelINS2_10policy_hubIdjN4cuda3std3__44plusIdEEE10Policy1000EPdSC_iS9_ddNS7_10__identityEEEvT0_T1_T2_T3_T4_T6_)
        /*00a4*/ 	.word	0x00000000


	//----- nvinfo : EIATTR_REGCOUNT
	.align		4
.L_70:
        /*00a8*/ 	.byte	0x04, 0x2f
        /*00aa*/ 	.short	(.L_72 - .L_71)
	.align		4
.L_71:
        /*00ac*/ 	.word	index@(_ZN3cub18CUB_300001_SM_10006detail6reduce28DeviceReduceSingleTileKernelINS2_10policy_hubIdyN4cuda3std3__44plusIdEEE10Policy1000EN6thrust24THRUST_300001_SM_1000_NS6detail15normal_iteratorINSD_10device_ptrIdEEEEPdyS9_ddNS7_10__identityEEEvT0_T1_T2_T3_T4_T6_)
        /*00b0*/ 	.word	0x0000002e


	//----- nvinfo : EIATTR_FRAME_SIZE
	.align		4
.L_72:
        /*00b4*/ 	.byte	0x04, 0x11
        /*00b6*/ 	.short	(.L_74 - .L_73)
	.align		4
.L_73:
        /*00b8*/ 	.word	index@(_ZN3cub18CUB_300001_SM_10006detail6reduce28DeviceReduceSingleTileKernelINS2_10policy_hubIdyN4cuda3std3__44plusIdEEE10Policy1000EN6thrust24THRUST_300001_SM_1000_NS6detail15normal_iteratorINSD_10device_ptrIdEEEEPdyS9_ddNS7_10__identityEEEvT0_T1_T2_T3_T4_T6_)
        /*00bc*/ 	.word	0x00000000


	//----- nvinfo : EIATTR_REGCOUNT
	.align		4
.L_74:
        /*00c0*/ 	.byte	0x04, 0x2f
        /*00c2*/ 	.short	(.L_76 - .L_75)
	.align		4
.L_75:
        /*00c4*/ 	.word	index@(_ZN3cub18CUB_300001_SM_10006detail6reduce18DeviceReduceKernelINS2_10policy_hubIdyN4cuda3std3__44plusIdEEE10Policy1000EN6thrust24THRUST_300001_SM_1000_NS6detail15normal_iteratorINSD_10device_ptrIdEEEEyS9_dNS7_10__identityEEEvT0_PT3_T1_NS0_13GridEvenShareISN_EET2_T4_)
        /*00c8*/ 	.word	0x0000001d


	//----- nvinfo : EIATTR_FRAME_SIZE
	.align		4
.L_76:
        /*00cc*/ 	.byte	0x04, 0x11
        /*00ce*/ 	.short	(.L_78 - .L_77)
	.align		4
.L_77:
        /*00d0*/ 	.word	index@(_ZN3cub18CUB_300001_SM_10006detail6reduce18DeviceReduceKernelINS2_10policy_hubIdyN4cuda3std3__44plusIdEEE10Policy1000EN6thrust24THRUST_300001_SM_1000_NS6detail15normal_iteratorINSD_10device_ptrIdEEEEyS9_dNS7_10__identityEEEvT0_PT3_T1_NS0_13GridEvenShareISN_EET2_T4_)
        /*00d4*/ 	.word	0x00000000


	//----- nvinfo : EIATTR_REGCOUNT
	.align		4
.L_78:
        /*00d8*/ 	.byte	0x04, 0x2f
        /*00da*/ 	.short	(.L_80 - .L_79)
	.align		4
.L_79:
        /*00dc*/ 	.word	index@(_ZN3cub18CUB_300001_SM_10006detail6reduce28DeviceReduceSingleTileKernelINS2_10policy_hubIdyN4cuda3std3__44plusIdEEE10Policy1000EPdSC_iS9_ddNS7_10__identityEEEvT0_T1_T2_T3_T4_T6_)
        /*00e0*/ 	.word	0x00000030


	//----- nvinfo : EIATTR_FRAME_SIZE
	.align		4
.L_80:
        /*00e4*/ 	.byte	0x04, 0x11
        /*00e6*/ 	.short	(.L_82 - .L_81)
	.align		4
.L_81:
        /*00e8*/ 	.word	index@(_ZN3cub18CUB_300001_SM_10006detail6reduce28DeviceReduceSingleTileKernelINS2_10policy_hubIdyN4cuda3std3__44plusIdEEE10Policy1000EPdSC_iS9_ddNS7_10__identityEEEvT0_T1_T2_T3_T4_T6_)
        /*00ec*/ 	.word	0x00000000


	//----- nvinfo : EIATTR_MIN_STACK_SIZE
	.align		4
.L_82:
        /*00f0*/ 	.byte	0x04, 0x12
        /*00f2*/ 	.short	(.L_84 - .L_83)
	.align		4
.L_83:
        /*00f4*/ 	.word	index@(_ZN3cub18CUB_300001_SM_10006detail6reduce28DeviceReduceSingleTileKernelINS2_10policy_hubIdyN4cuda3std3__44plusIdEEE10Policy1000EPdSC_iS9_ddNS7_10__identityEEEvT0_T1_T2_T3_T4_T6_)
        /*00f8*/ 	.word	0x00000000


	//----- nvinfo : EIATTR_MIN_STACK_SIZE
	.align		4
.L_84:
        /*00fc*/ 	.byte	0x04, 0x12
        /*00fe*/ 	.short	(.L_86 - .L_85)
	.align		4
.L_85:
        /*0100*/ 	.word	index@(_ZN3cub18CUB_300001_SM_10006detail6reduce18DeviceReduceKernelINS2_10policy_hubIdyN4cuda3std3__44plusIdEEE10Policy1000EN6thrust24THRUST_300001_SM_1000_NS6detail15normal_iteratorINSD_10device_ptrIdEEEEyS9_dNS7_10__identityEEEvT0_PT3_T1_NS0_13GridEvenShareISN_EET2_T4_)
        /*0104*/ 	.word	0x00000000


	//----- nvinfo : EIATTR_MIN_STACK_SIZE
	.align		4
.L_86:
        /*0108*/ 	.byte	0x04, 0x12
        /*010a*/ 	.short	(.L_88 - .L_87)
	.align		4
.L_87:
        /*010c*/ 	.word	index@(_ZN3cub18CUB_300001_SM_10006detail6reduce28DeviceReduceSingleTileKernelINS2_10policy_hubIdyN4cuda3std3__44plusIdEEE10Policy1000EN6thrust24THRUST_300001_SM_1000_NS6detail15normal_iteratorINSD_10device_ptrIdEEEEPdyS9_ddNS7_10__identityEEEvT0_T1_T2_T3_T4_T6_)
        /*0110*/ 	.word	0x00000000


	//----- nvinfo : EIATTR_MIN_STACK_SIZE
	.align		4
.L_88:
        /*0114*/ 	.byte	0x04, 0x12
        /*0116*/ 	.short	(.L_90 - .L_89)
	.align		4
.L_89:
        /*0118*/ 	.word	index@(_ZN3cub18CUB_300001_SM_10006detail6reduce28DeviceReduceSingleTileKernelINS2_10policy_hubIdjN4cuda3std3__44plusIdEEE10Policy1000EPdSC_iS9_ddNS7_10__identityEEEvT0_T1_T2_T3_T4_T6_)
        /*011c*/ 	.word	0x00000000


	//----- nvinfo : EIATTR_MIN_STACK_SIZE
	.align		4
.L_90:
        /*0120*/ 	.byte	0x04, 0x12
        /*0122*/ 	.short	(.L_92 - .L_91)
	.align		4
.L_91:
        /*0124*/ 	.word	index@(_ZN3cub18CUB_300001_SM_10006detail6reduce18DeviceReduceKernelINS2_10policy_hubIdjN4cuda3std3__44plusIdEEE10Policy1000EN6thrust24THRUST_300001_SM_1000_NS6detail15normal_iteratorINSD_10device_ptrIdEEEEjS9_dNS7_10__identityEEEvT0_PT3_T1_NS0_13GridEvenShareISN_EET2_T4_)
        /*0128*/ 	.word	0x00000000


	//----- nvinfo : EIATTR_MIN_STACK_SIZE
	.align		4
.L_92:
        /*012c*/ 	.byte	0x04, 0x12
        /*012e*/ 	.short	(.L_94 - .L_93)
	.align		4
.L_93:
        /*0130*/ 	.word	index@(_ZN3cub18CUB_300001_SM_10006detail6reduce28DeviceReduceSingleTileKernelINS2_10policy_hubIdjN4cuda3std3__44plusIdEEE10Policy1000EN6thrust24THRUST_300001_SM_1000_NS6detail15normal_iteratorINSD_10device_ptrIdEEEEPdjS9_ddNS7_10__identityEEEvT0_T1_T2_T3_T4_T6_)
        /*0134*/ 	.word	0x00000000


	//----- nvinfo : EIATTR_MIN_STACK_SIZE
	.align		4
.L_94:
        /*0138*/ 	.byte	0x04, 0x12
        /*013a*/ 	.short	(.L_96 - .L_95)
	.align		4
.L_95:
        /*013c*/ 	.word	index@(_ZN3cub18CUB_300001_SM_10006detail9transform16transform_kernelINS2_10policy_hubILb1EN4cuda3std3__45tupleIJN6thrust24THRUST_300001_SM_1000_NS6detail15normal_iteratorINSA_10device_ptrIdEEEESF_EEEE10policy1000El12diff_functorSF_JPdSK_EEEvT0_iT1_T2_DpNS2_10kernel_argIT3_EE)
        /*0140*/ 	.word	0x00000000


	//----- nvinfo : EIATTR_MIN_STACK_SIZE
	.align		4
.L_96:
        /*0144*/ 	.byte	0x04, 0x12
        /*0146*/ 	.short	(.L_98 - .L_97)
	.align		4
.L_97:
        /*0148*/ 	.word	index@(_ZN3cub18CUB_300001_SM_10006detail9transform16transform_kernelINS2_10policy_hubILb1EN4cuda3std3__45tupleIJN6thrust24THRUST_300001_SM_1000_NS6detail15normal_iteratorINSA_10device_ptrIdEEEESF_EEEE10policy1000Ei12diff_functorSF_JPdSK_EEEvT0_iT1_T2_DpNS2_10kernel_argIT3_EE)
        /*014c*/ 	.word	0x00000000


	//----- nvinfo : EIATTR_MIN_STACK_SIZE
	.align		4
.L_98:
        /*0150*/ 	.byte	0x04, 0x12
        /*0152*/ 	.short	(.L_100 - .L_99)
	.align		4
.L_99:
        /*0154*/ 	.word	index@(_ZN3cub18CUB_300001_SM_10006detail8for_each13static_kernelINS2_12policy_hub_t12policy_500_tEmN6thrust24THRUST_300001_SM_1000_NS8cuda_cub20__uninitialized_fill7functorINS7_10device_ptrIdEEdEEEEvT0_T1_)
        /*0158*/ 	.word	0x00000000


	//----- nvinfo : EIATTR_MIN_STACK_SIZE
	.align		4
.L_100:
        /*015c*/ 	.byte	0x04, 0x12
        /*015e*/ 	.short	(.L_102 - .L_101)
	.align		4
.L_101:
        /*0160*/ 	.word	index@(_ZN3cub18CUB_300001_SM_10006detail11EmptyKernelIvEEvv)
        /*0164*/ 	.word	0x00000000
.L_102:


//--------------------- .nv.compat                --------------------------
	.section	.nv.compat,"",@"SHT_CUDA_COMPAT_INFO"
	.align	4
        /*0000*/ 	.byte	0x02, 0x09, 0x00, 0x00, 0x02, 0x02, 0x01, 0x00, 0x02, 0x05, 0x05, 0x00, 0x03, 0x07, 0x01, 0x01
        /*0010*/ 	.byte	0x02, 0x03, 0x00, 0x00, 0x02, 0x06, 0x01, 0x00, 0x04, 0x0b, 0x08, 0x00, 0x01, 0x00, 0x00, 0x00
        /*0020*/ 	.byte	0x00, 0x00, 0x00, 0x00


//--------------------- .nv.info._ZN3cub18CUB_300001_SM_10006detail6reduce28DeviceReduceSingleTileKernelINS2_10policy_hubIdyN4cuda3std3__44plusIdEEE10Policy1000EPdSC_iS9_ddNS7_10__identityEEEvT0_T1_T2_T3_T4_T6_ --------------------------
	.section	.nv.info._ZN3cub18CUB_300001_SM_10006detail6reduce28DeviceReduceSingleTileKernelINS2_10policy_hubIdyN4cuda3std3__44plusIdEEE10Policy1000EPdSC_iS9_ddNS7_10__identityEEEvT0_T1_T2_T3_T4_T6_,"",@"SHT_CUDA_INFO"
	.sectionflags	@""
	.align	4


	//----- nvinfo : EIATTR_CUDA_API_VERSION
	.align		4
        /*0000*/ 	.byte	0x04, 0x37
        /*0002*/ 	.short	(.L_104 - .L_103)
.L_103:
        /*0004*/ 	.word	0x00000082


	//----- nvinfo : EIATTR_KPARAM_INFO
	.align		4
.L_104:
        /*0008*/ 	.byte	0x04, 0x17
        /*000a*/ 	.short	(.L_106 - .L_105)
.L_105:
        /*000c*/ 	.word	0x00000000
        /*0010*/ 	.short	0x0005
        /*0012*/ 	.short	0x0020
        /*0014*/ 	.byte	0x00, 0xf0, 0x05, 0x00


	//----- nvinfo : EIATTR_KPARAM_INFO
	.align		4
.L_106:
        /*0018*/ 	.byte	0x04, 0x17
        /*001a*/ 	.short	(.L_108 - .L_107)
.L_107:
        /*001c*/ 	.word	0x00000000
        /*0020*/ 	.short	0x0004
        /*0022*/ 	.short	0x0018
        /*0024*/ 	.byte	0x00, 0xf0, 0x21, 0x00


	//----- nvinfo : EIATTR_KPARAM_INFO
	.align		4
.L_108:
        /*0028*/ 	.byte	0x04, 0x17
        /*002a*/ 	.short	(.L_110 - .L_109)
.L_109:
        /*002c*/ 	.word	0x00000000
        /*0030*/ 	.short	0x0003
        /*0032*/ 	.short	0x0014
        /*0034*/ 	.byte	0x00, 0xf0, 0x05, 0x00


	//----- nvinfo : EIATTR_KPARAM_INFO
	.align		4
.L_110:
        /*0038*/ 	.byte	0x04, 0x17
        /*003a*/ 	.short	(.L_112 - .L_111)
.L_111:
        /*003c*/ 	.word	0x00000000
        /*0040*/ 	.short	0x0002
        /*0042*/ 	.short	0x0010
        /*0044*/ 	.byte	0x00, 0xf0, 0x11, 0x00


	//----- nvinfo : EIATTR_KPARAM_INFO
	.align		4
.L_112:
        /*0048*/ 	.byte	0x04, 0x17
        /*004a*/ 	.short	(.L_114 - .L_113)
.L_113:
        /*004c*/ 	.word	0x00000000
        /*0050*/ 	.short	0x0001
        /*0052*/ 	.short	0x0008
        /*0054*/ 	.byte	0x00, 0xf5, 0x21, 0x00


	//----- nvinfo : EIATTR_KPARAM_INFO
	.align		4
.L_114:
        /*0058*/ 	.byte	0x04, 0x17
        /*005a*/ 	.short	(.L_116 - .L_115)
.L_115:
        /*005c*/ 	.word	0x00000000
        /*0060*/ 	.short	0x0000
        /*0062*/ 	.short	0x0000
        /*0064*/ 	.byte	0x00, 0xf5, 0x21, 0x00


	//----- nvinfo : EIATTR_SPARSE_MMA_MASK
	.align		4
.L_116:
        /*0068*/ 	.byte	0x03, 0x50
        /*006a*/ 	.short	0x0000


	//----- nvinfo : EIATTR_MAXREG_COUNT
	.align		4
        /*006c*/ 	.byte	0x03, 0x1b
        /*006e*/ 	.short	0x0080


	//----- nvinfo : EIATTR_NUM_BARRIERS
	.align		4
        /*0070*/ 	.byte	0x02, 0x4c
        /*0072*/ 	.byte	0x01
	.zero		1


	//----- nvinfo : EIATTR_MERCURY_ISA_VERSION
	.align		4
        /*0074*/ 	.byte	0x03, 0x5f
        /*0076*/ 	.short	0x0101


	//----- nvinfo : EIATTR_COOP_GROUP_MASK_REGIDS
	.align		4
        /*0078*/ 	.byte	0x04, 0x29
        /*007a*/ 	.short	(.L_118 - .L_117)


	//   ....[0]....
.L_117:
        /*007c*/ 	.word	0xffffffff


	//   ....[1]....
        /*0080*/ 	.word	0xffffffff


	//   ....[2]....
        /*0084*/ 	.word	0xffffffff


	//   ....[3]....
        /*0088*/ 	.word	0xffffffff


	//   ....[4]....
        /*008c*/ 	.word	0xffffffff


	//   ....[5]....
        /*0090*/ 	.word	0xffffffff


	//   ....[6]....
        /*0094*/ 	.word	0xffffffff


	//   ....[7]....
        /*0098*/ 	.word	0xffffffff


	//   ....[8]....
        /*009c*/ 	.word	0xffffffff


	//   ....[9]....
        /*00a0*/ 	.word	0xffffffff


	//   ....[10]....
        /*00a4*/ 	.word	0xffffffff


	//   ....[11]....
        /*00a8*/ 	.word	0xffffffff


	//   ....[12]....
        /*00ac*/ 	.word	0xffffffff


	//   ....[13]....
        /*00b0*/ 	.word	0xffffffff


	//   ....[14]....
        /*00b4*/ 	.word	0xffffffff


	//   ....[15]....
        /*00b8*/ 	.word	0xffffffff


	//   ....[16]....
        /*00bc*/ 	.word	0xffffffff


	//   ....[17]....
        /*00c0*/ 	.word	0xffffffff


	//   ....[18]....
        /*00c4*/ 	.word	0xffffffff


	//   ....[19]....
        /*00c8*/ 	.word	0xffffffff


	//   ....[20]....
        /*00cc*/ 	.word	0xffffffff


	//   ....[21]....
        /*00d0*/ 	.word	0xffffffff


	//   ....[22]....
        /*00d4*/ 	.word	0xffffffff


	//   ....[23]....
        /*00d8*/ 	.word	0xffffffff


	//   ....[24]....
        /*00dc*/ 	.word	0xffffffff


	//   ....[25]....
        /*00e0*/ 	.word	0xffffffff


	//   ....[26]....
        /*00e4*/ 	.word	0xffffffff


	//   ....[27]....
        /*00e8*/ 	.word	0xffffffff


	//   ....[28]....
        /*00ec*/ 	.word	0xffffffff


	//   ....[29]....
        /*00f0*/ 	.word	0xffffffff


	//----- nvinfo : EIATTR_COOP_GROUP_INSTR_OFFSETS
	.align		4
.L_118:
        /*00f4*/ 	.byte	0x04, 0x28
        /*00f6*/ 	.short	(.L_120 - .L_119)


	//   ....[0]....
.L_119:
        /*00f8*/ 	.word	0x00000960


	//   ....[1]....
        /*00fc*/ 	.word	0x00000970


	//   ....[2]....
        /*0100*/ 	.word	0x000009e0


	//   ....[3]....
        /*0104*/ 	.word	0x00000a10


	//   ....[4]....
        /*0108*/ 	.word	0x00000a70


	//   ....[5]....
        /*010c*/ 	.word	0x00000a80


	//   ....[6]....
        /*0110*/ 	.word	0x00000ae0


	//   ....[7]....
        /*0114*/ 	.word	0x00000af0


	//   ....[8]....
        /*0118*/ 	.word	0x00000b40


	//   ....[9]....
        /*011c*/ 	.word	0x00000b60


	//   ....[10]....
        /*0120*/ 	.word	0x00000e10


	//   ....[11]....
        /*0124*/ 	.word	0x00000e20


	//   ....[12]....
        /*0128*/ 	.word	0x00000eb0


	//   ....[13]....
        /*012c*/ 	.word	0x00000ed0


	//   ....[14]....
        /*0130*/ 	.word	0x00000f20


	//   ....[15]....
        /*0134*/ 	.word	0x00000f40


	//   ....[16]....
        /*0138*/ 	.word	0x00000f90


	//   ....[17]....
        /*013c*/ 	.word	0x00000fb0


	//   ....[18]....
        /*0140*/ 	.word	0x00001000


	//   ....[19]....
        /*0144*/ 	.word	0x00001030


	//   ....[20]....
        /*0148*/ 	.word	0x000020b0


	//   ....[21]....
        /*014c*/ 	.word	0x000020c0


	//   ....[22]....
        /*0150*/ 	.word	0x00002130


	//   ....[23]....
        /*0154*/ 	.word	0x00002140


	//   ....[24]....
        /*0158*/ 	.word	0x000021a0


	//   ....[25]....
        /*015c*/ 	.word	0x000021b0


	//   ....[26]....
        /*0160*/ 	.word	0x00002200


	//   ....[27]....
        /*0164*/ 	.word	0x00002220


	//   ....[28]....
        /*0168*/ 	.word	0x00002280


	//   ....[29]....
        /*016c*/ 	.word	0x000022b0


	//----- nvinfo : EIATTR_VRC_CTA_INIT_COUNT
	.align		4
.L_120:
        /*0170*/ 	.byte	0x02, 0x4a
	.zero		1
	.zero		1


	//----- nvinfo : EIATTR_EXIT_INSTR_OFFSETS
	.align		4
        /*0174*/ 	.byte	0x04, 0x1c
        /*0176*/ 	.short	(.L_122 - .L_121)


	//   ....[0]....
.L_121:
        /*0178*/ 	.word	0x00000080


	//   ....[1]....
        /*017c*/ 	.word	0x000000c0


	//   ....[2]....
        /*0180*/ 	.word	0x00002510


	//   ....[3]....
        /*0184*/ 	.word	0x00002560


	//----- nvinfo : EIATTR_MAX_THREADS
	.align		4
.L_122:
        /*0188*/ 	.byte	0x04, 0x05
        /*018a*/ 	.short	(.L_124 - .L_123)
.L_123:
        /*018c*/ 	.word	0x00000200
        /*0190*/ 	.word	0x00000001
        /*0194*/ 	.word	0x00000001


	//----- nvinfo : EIATTR_CRS_STACK_SIZE
	.align		4
.L_124:
        /*0198*/ 	.byte	0x04, 0x1e
        /*019a*/ 	.short	(.L_126 - .L_125)
.L_125:
        /*019c*/ 	.word	0x00000000


	//----- nvinfo : EIATTR_CBANK_PARAM_SIZE
	.align		4
.L_126:
        /*01a0*/ 	.byte	0x03, 0x19
        /*01a2*/ 	.short	0x0021


	//----- nvinfo : EIATTR_PARAM_CBANK
	.align		4
        /*01a4*/ 	.byte	0x04, 0x0a
        /*01a6*/ 	.short	(.L_128 - .L_127)
	.align		4
.L_127:
        /*01a8*/ 	.word	index@(.nv.constant0._ZN3cub18CUB_300001_SM_10006detail6reduce28DeviceReduceSingleTileKernelINS2_10policy_hubIdyN4cuda3std3__44plusIdEEE10Policy1000EPdSC_iS9_ddNS7_10__identityEEEvT0_T1_T2_T3_T4_T6_)
        /*01ac*/ 	.short	0x0380
        /*01ae*/ 	.short	0x0021


	//----- nvinfo : EIATTR_SW_WAR
	.align		4
.L_128:
        /*01b0*/ 	.byte	0x04, 0x36
        /*01b2*/ 	.short	(.L_130 - .L_129)
.L_129:
        /*01b4*/ 	.word	0x00000008
.L_130:


//--------------------- .nv.info._ZN3cub18CUB_300001_SM_10006detail6reduce18DeviceReduceKernelINS2_10policy_hubIdyN4cuda3std3__44plusIdEEE10Policy1000EN6thrust24THRUST_300001_SM_1000_NS6detail15normal_iteratorINSD_10device_ptrIdEEEEyS9_dNS7_10__identityEEEvT0_PT3_T1_NS0_13GridEvenShareISN_EET2_T4_ --------------------------
	.section	.nv.info._ZN3cub18CUB_300001_SM_10006detail6reduce18DeviceReduceKernelINS2_10policy_hubIdyN4cuda3std3__44plusIdEEE10Policy1000EN6thrust24THRUST_300001_SM_1000_NS6detail15normal_iteratorINSD_10device_ptrIdEEEEyS9_dNS7_10__identityEEEvT0_PT3_T1_NS0_13GridEvenShareISN_EET2_T4_,"",@"SHT_CUDA_INFO"
	.sectionflags	@""
	.align	4


	//----- nvinfo : EIATTR_CUDA_API_VERSION
	.align		4
        /*0000*/ 	.byte	0x04, 0x37
        /*0002*/ 	.short	(.L_132 - .L_131)
.L_131:
        /*0004*/ 	.word	0x00000082


	//----- nvinfo : EIATTR_KPARAM_INFO
	.align		4
.L_132:
        /*0008*/ 	.byte	0x04, 0x17
        /*000a*/ 	.short	(.L_134 - .L_133)
.L_133:
        /*000c*/ 	.word	0x00000000
        /*0010*/ 	.short	0x0005
        /*0012*/ 	.short	0x0061
        /*0014*/ 	.byte	0x00, 0xf0, 0x05, 0x00


	//----- nvinfo : EIATTR_KPARAM_INFO
	.align		4
.L_134:
        /*0018*/ 	.byte	0x04, 0x17
        /*001a*/ 	.short	(.L_136 - .L_135)
.L_135:
        /*001c*/ 	.word	0x00000000
        /*0020*/ 	.short	0x0004
        /*0022*/ 	.short	0x0060
        /*0024*/ 	.byte	0x00, 0xf0, 0x05, 0x00


	//----- nvinfo : EIATTR_KPARAM_INFO
	.align		4
.L_136:
        /*0028*/ 	.byte	0x04, 0x17
        /*002a*/ 	.short	(.L_138 - .L_137)
.L_137:
        /*002c*/ 	.word	0x00000000
        /*0030*/ 	.short	0x0003
        /*0032*/ 	.short	0x0018
        /*0034*/ 	.byte	0x00, 0xf0, 0x21, 0x01


	//----- nvinfo : EIATTR_KPARAM_INFO
	.align		4
.L_138:
        /*0038*/ 	.byte	0x04, 0x17
        /*003a*/ 	.short	(.L_140 - .L_139)
.L_139:
        /*003c*/ 	.word	0x00000000
        /*0040*/ 	.short	0x0002
        /*0042*/ 	.short	0x0010
        /*0044*/ 	.byte	0x00, 0xf0, 0x21, 0x00


	//----- nvinfo : EIATTR_KPARAM_INFO
	.align		4
.L_140:
        /*0048*/ 	.byte	0x04, 0x17
        /*004a*/ 	.short	(.L_142 - .L_141)
.L_141:
        /*004c*/ 	.word	0x00000000
        /*0050*/ 	.short	0x0001
        /*0052*/ 	.short	0x0008
        /*0054*/ 	.byte	0x00, 0xf5, 0x21, 0x00


	//----- nvinfo : EIATTR_KPARAM_INFO
	.align		4
.L_142:
        /*0058*/ 	.byte	0x04, 0x17
        /*005a*/ 	.short	(.L_144 - .L_143)
.L_143:
        /*005c*/ 	.word	0x00000000
        /*0060*/ 	.short	0x0000
        /*0062*/ 	.short	0x0000
        /*0064*/ 	.byte	0x00, 0xf0, 0x21, 0x00


	//----- nvinfo : EIATTR_SPARSE_MMA_MASK
	.align		4
.L_144:
        /*0068*/ 	.byte	0x03, 0x50
        /*006a*/ 	.short	0x0000


	//----- nvinfo : EIATTR_MAXREG_COUNT
	.align		4
        /*006c*/ 	.byte	0x03, 0x1b
        /*006e*/ 	.short	0x0080


	//----- nvinfo : EIATTR_NUM_BARRIERS
	.align		4
        /*0070*/ 	.byte	0x02, 0x4c
        /*0072*/ 	.byte	0x01
	.zero		1


	//----- nvinfo : EIATTR_MERCURY_ISA_VERSION
	.align		4
        /*0074*/ 	.byte	0x03, 0x5f
        /*0076*/ 	.short	0x0101


	//----- nvinfo : EIATTR_COOP_GROUP_MASK_REGIDS
	.align		4
        /*0078*/ 	.byte	0x04, 0x29
        /*007a*/ 	.short	(.L_146 - .L_145)


	//   ....[0]....
.L_145:
        /*007c*/ 	.word	0xffffffff


	//   ....[1]....
        /*0080*/ 	.word	0xffffffff


	//   ....[2]....
        /*0084*/ 	.word	0xffffffff


	//   ....[3]....
        /*0088*/ 	.word	0xffffffff


	//   ....[4]....
        /*008c*/ 	.word	0xffffffff


	//   ....[5]....
        /*0090*/ 	.word	0xffffffff


	//   ....[6]....
        /*0094*/ 	.word	0xffffffff


	//   ....[7]....
        /*0098*/ 	.word	0xffffffff


	//   ....[8]....
        /*009c*/ 	.word	0xffffffff


	//   ....[9]....
        /*00a0*/ 	.word	0xffffffff


	//   ....[10]....
        /*00a4*/ 	.word	0xffffffff


	//   ....[11]....
        /*00a8*/ 	.word	0xffffffff


	//   ....[12]....
        /*00ac*/ 	.word	0xffffffff


	//   ....[13]....
        /*00b0*/ 	.word	0xffffffff


	//   ....[14]....
        /*00b4*/ 	.word	0xffffffff


	//   ....[15]....
        /*00b8*/ 	.word	0xffffffff


	//   ....[16]....
        /*00bc*/ 	.word	0xffffffff


	//   ....[17]....
        /*00c0*/ 	.word	0xffffffff


	//   ....[18]....
        /*00c4*/ 	.word	0xffffffff


	//   ....[19]....
        /*00c8*/ 	.word	0xffffffff


	//   ....[20]....
        /*00cc*/ 	.word	0xffffffff


	//   ....[21]....
        /*00d0*/ 	.word	0xffffffff


	//   ....[22]....
        /*00d4*/ 	.word	0xffffffff


	//   ....[23]....
        /*00d8*/ 	.word	0xffffffff


	//   ....[24]....
        /*00dc*/ 	.word	0xffffffff


	//   ....[25]....
        /*00e0*/ 	.word	0xffffffff


	//   ....[26]....
        /*00e4*/ 	.word	0xffffffff


	//   ....[27]....
        /*00e8*/ 	.word	0xffffffff


	//   ....[28]....
        /*00ec*/ 	.word	0xffffffff


	//   ....[29]....
        /*00f0*/ 	.word	0xffffffff


	//----- nvinfo : EIATTR_COOP_GROUP_INSTR_OFFSETS
	.align		4
.L_146:
        /*00f4*/ 	.byte	0x04, 0x28
        /*00f6*/ 	.short	(.L_148 - .L_147)


	//   ....[0]....
.L_147:
        /*00f8*/ 	.word	0x000009a0


	//   ....[1]....
        /*00fc*/ 	.word	0x000009b0


	//   ....[2]....
        /*0100*/ 	.word	0x00000a20


	//   ....[3]....
        /*0104*/ 	.word	0x00000a40


	//   ....[4]....
        /*0108*/ 	.word	0x00000ab0


	//   ....[5]....
        /*010c*/ 	.word	0x00000ac0


	//   ....[6]....
        /*0110*/ 	.word	0x00000b10


	//   ....[7]....
        /*0114*/ 	.word	0x00000b30


	//   ....[8]....
        /*0118*/ 	.word	0x00000ba0


	//   ....[9]....
        /*011c*/ 	.word	0x00000bb0


	//   ....[10]....
        /*0120*/ 	.word	0x00000e50


	//   ....[11]....
        /*0124*/ 	.word	0x00000e60


	//   ....[12]....
        /*0128*/ 	.word	0x00000ee0


	//   ....[13]....
        /*012c*/ 	.word	0x00000f00


	//   ....[14]....
        /*0130*/ 	.word	0x00000f50


	//   ....[15]....
        /*0134*/ 	.word	0x00000f80


	//   ....[16]....
        /*0138*/ 	.word	0x00000fd0


	//   ....[17]....
        /*013c*/ 	.word	0x00000ff0


	//   ....[18]....
        /*0140*/ 	.word	0x00001060


	//   ....[19]....
        /*0144*/ 	.word	0x00001090


	//   ....[20]....
        /*0148*/ 	.word	0x00002360


	//   ....[21]....
        /*014c*/ 	.word	0x00002370


	//   ....[22]....
        /*0150*/ 	.word	0x000023f0


	//   ....[23]....
        /*0154*/ 	.word	0x00002400


	//   ....[24]....
        /*0158*/ 	.word	0x00002460


	//   ....[25]....
        /*015c*/ 	.word	0x00002470


	//   ....[26]....
        /*0160*/ 	.word	0x000024c0


	//   ....[27]....
        /*0164*/ 	.word	0x000024f0


	//   ....[28]....
        /*0168*/ 	.word	0x00002570


	//   ....[29]....
        /*016c*/ 	.word	0x00002580


	//----- nvinfo : EIATTR_VRC_CTA_INIT_COUNT
	.align		4
.L_148:
        /*0170*/ 	.byte	0x02, 0x4a
	.zero		1
	.zero		1


	//----- nvinfo : EIATTR_EXIT_INSTR_OFFSETS
	.align		4
        /*0174*/ 	.byte	0x04, 0x1c
        /*0176*/ 	.short	(.L_150 - .L_149)


	//   ....[0]....
.L_149:
        /*0178*/ 	.word	0x000027b0


	//   ....[1]....
        /*017c*/ 	.word	0x00002810


	//----- nvinfo : EIATTR_MAX_THREADS
	.align		4
.L_150:
        /*0180*/ 	.byte	0x04, 0x05
        /*0182*/ 	.short	(.L_152 - .L_151)
.L_151:
        /*0184*/ 	.word	0x00000200
        /*0188*/ 	.word	0x00000001
        /*018c*/ 	.word	0x00000001


	//----- nvinfo : EIATTR_CRS_STACK_SIZE
	.align		4
.L_152:
        /*0190*/ 	.byte	0x04, 0x1e
        /*0192*/ 	.short	(.L_154 - .L_153)
.L_153:
        /*0194*/ 	.word	0x00000000


	//----- nvinfo : EIATTR_CBANK_PARAM_SIZE
	.align		4
.L_154:
        /*0198*/ 	.byte	0x03, 0x19
        /*019a*/ 	.short	0x0062


	//----- nvinfo : EIATTR_PARAM_CBANK
	.align		4
        /*019c*/ 	.byte	0x04, 0x0a
        /*019e*/ 	.short	(.L_156 - .L_155)
	.align		4
.L_155:
        /*01a0*/ 	.word	index@(.nv.constant0._ZN3cub18CUB_300001_SM_10006detail6reduce18DeviceReduceKernelINS2_10policy_hubIdyN4cuda3std3__44plusIdEEE10Policy1000EN6thrust24THRUST_300001_SM_1000_NS6detail15normal_iteratorINSD_10device_ptrIdEEEEyS9_dNS7_10__identityEEEvT0_PT3_T1_NS0_13GridEvenShareISN_EET2_T4_)
        /*01a4*/ 	.short	0x0380
        /*01a6*/ 	.short	0x0062


	//----- nvinfo : EIATTR_SW_WAR
	.align		4
.L_156:
        /*01a8*/ 	.byte	0x04, 0x36
        /*01aa*/ 	.short	(.L_158 - .L_157)
.L_157:
        /*01ac*/ 	.word	0x00000008
.L_158:


//--------------------- .nv.info._ZN3cub18CUB_300001_SM_10006detail6reduce28DeviceReduceSingleTileKernelINS2_10policy_hubIdyN4cuda3std3__44plusIdEEE10Policy1000EN6thrust24THRUST_300001_SM_1000_NS6detail15normal_iteratorINSD_10device_ptrIdEEEEPdyS9_ddNS7_10__identityEEEvT0_T1_T2_T3_T4_T6_ --------------------------
	.section	.nv.info._ZN3cub18CUB_300001_SM_10006detail6reduce28DeviceReduceSingleTileKernelINS2_10policy_hubIdyN4cuda3std3__44plusIdEEE10Policy1000EN6thrust24THRUST_300001_SM_1000_NS6detail15normal_iteratorINSD_10device_ptrIdEEEEPdyS9_ddNS7_10__identityEEEvT0_T1_T2_T3_T4_T6_,"",@"SHT_CUDA_INFO"
	.sectionflags	@""
	.align	4


	//----- nvinfo : EIATTR_CUDA_API_VERSION
	.align		4
        /*0000*/ 	.byte	0x04, 0x37
        /*0002*/ 	.short	(.L_160 - .L_159)
.L_159:
        /*0004*/ 	.word	0x00000082


	//----- nvinfo : EIATTR_KPARAM_INFO
	.align		4
.L_160:
        /*0008*/ 	.byte	0x04, 0x17
        /*000a*/ 	.short	(.L_162 - .L_161)
.L_161:
        /*000c*/ 	.word	0x00000000
        /*0010*/ 	.short	0x0005
        /*0012*/ 	.short	0x0028
        /*0014*/ 	.byte	0x00, 0xf0, 0x05, 0x00


	//----- nvinfo : EIATTR_KPARAM_INFO
	.align		4
.L_162:
        /*0018*/ 	.byte	0x04, 0x17
        /*001a*/ 	.short	(.L_164 - .L_163)
.L_163:
        /*001c*/ 	.word	0x00000000
        /*0020*/ 	.short	0x0004
        /*0022*/ 	.short	0x0020
        /*0024*/ 	.byte	0x00, 0xf0, 0x21, 0x00


	//----- nvinfo : EIATTR_KPARAM_INFO
	.align		4
.L_164:
        /*0028*/ 	.byte	0x04, 0x17
        /*002a*/ 	.short	(.L_166 - .L_165)
.L_165:
        /*002c*/ 	.word	0x00000000
        /*0030*/ 	.short	0x0003
        /*0032*/ 	.short	0x0018
        /*0034*/ 	.byte	0x00, 0xf0, 0x05, 0x00


	//----- nvinfo : EIATTR_KPARAM_INFO
	.align		4
.L_166:
        /*0038*/ 	.byte	0x04, 0x17
        /*003a*/ 	.short	(.L_168 - .L_167)
.L_167:
        /*003c*/ 	.word	0x00000000
        /*0040*/ 	.short	0x0002
        /*0042*/ 	.short	0x0010
        /*0044*/ 	.byte	0x00, 0xf0, 0x21, 0x00


	//----- nvinfo : EIATTR_KPARAM_INFO
	.align		4
.L_168:
        /*0048*/ 	.byte	0x04, 0x17
        /*004a*/ 	.short	(.L_170 - .L_169)
.L_169:
        /*004c*/ 	.word	0x00000000
        /*0050*/ 	.short	0x0001
        /*0052*/ 	.short	0x0008
        /*0054*/ 	.byte	0x00, 0xf5, 0x21, 0x00


	//----- nvinfo : EIATTR_KPARAM_INFO
	.align		4
.L_170:
        /*0058*/ 	.byte	0x04, 0x17
        /*005a*/ 	.short	(.L_172 - .L_171)
.L_171:
        /*005c*/ 	.word	0x00000000
        /*0060*/ 	.short	0x0000
        /*0062*/ 	.short	0x0000
        /*0064*/ 	.byte	0x00, 0xf0, 0x21, 0x00


	//----- nvinfo : EIATTR_SPARSE_MMA_MASK
	.align		4
.L_172:
        /*0068*/ 	.byte	0x03, 0x50
        /*006a*/ 	.short	0x0000


	//----- nvinfo : EIATTR_MAXREG_COUNT
	.align		4
        /*006c*/ 	.byte	0x03, 0x1b
        /*006e*/ 	.short	0x0080


	//----- nvinfo : EIATTR_NUM_BARRIERS
	.align		4
        /*0070*/ 	.byte	0x02, 0x4c
        /*0072*/ 	.byte	0x01
	.zero		1


	//----- nvinfo : EIATTR_MERCURY_ISA_VERSION
	.align		4
        /*0074*/ 	.byte	0x03, 0x5f
        /*0076*/ 	.short	0x0101


	//----- nvinfo : EIATTR_COOP_GROUP_MASK_REGIDS
	.align		4
        /*0078*/ 	.byte	0x04, 0x29
        /*007a*/ 	.short	(.L_174 - .L_173)


	//   ....[0]....
.L_173:
        /*007c*/ 	.word	0xffffffff


	//   ....[1]....
        /*0080*/ 	.word	0xffffffff


	//   ....[2]....
        /*0084*/ 	.word	0xffffffff


	//   ....[3]....
        /*0088*/ 	.word	0xffffffff


	//   ....[4]....
        /*008c*/ 	.word	0xffffffff


	//   ....[5]....
        /*0090*/ 	.word	0xffffffff


	//   ....[6]....
        /*0094*/ 	.word	0xffffffff


	//   ....[7]....
        /*0098*/ 	.word	0xffffffff


	//   ....[8]....
        /*009c*/ 	.word	0xffffffff


	//   ....[9]....
        /*00a0*/ 	.word	0xffffffff


	//   ....[10]....
        /*00a4*/ 	.word	0xffffffff


	//   ....[11]....
        /*00a8*/ 	.word	0xffffffff


	//   ....[12]....
        /*00ac*/ 	.word	0xffffffff


	//   ....[13]....
        /*00b0*/ 	.word	0xffffffff


	//   ....[14]....
        /*00b4*/ 	.word	0xffffffff


	//   ....[15]....
        /*00b8*/ 	.word	0xffffffff


	//   ....[16]....
        /*00bc*/ 	.word	0xffffffff


	//   ....[17]....
        /*00c0*/ 	.word	0xffffffff


	//   ....[18]....
        /*00c4*/ 	.word	0xffffffff


	//   ....[19]....
        /*00c8*/ 	.word	0xffffffff


	//   ....[20]....
        /*00cc*/ 	.word	0xffffffff


	//   ....[21]....
        /*00d0*/ 	.word	0xffffffff


	//   ....[22]....
        /*00d4*/ 	.word	0xffffffff


	//   ....[23]....
        /*00d8*/ 	.word	0xffffffff


	//   ....[24]....
        /*00dc*/ 	.word	0xffffffff


	//   ....[25]....
        /*00e0*/ 	.word	0xffffffff


	//   ....[26]....
        /*00e4*/ 	.word	0xffffffff


	//   ....[27]....
        /*00e8*/ 	.word	0xffffffff


	//   ....[28]....
        /*00ec*/ 	.word	0xffffffff


	//   ....[29]....
        /*00f0*/ 	.word	0xffffffff


	//----- nvinfo : EIATTR_COOP_GROUP_INSTR_OFFSETS
	.align		4
.L_174:
        /*00f4*/ 	.byte	0x04, 0x28
        /*00f6*/ 	.short	(.L_176 - .L_175)


	//   ....[0]....
.L_175:
        /*00f8*/ 	.word	0x00000910


	//   ....[1]....
        /*00fc*/ 	.word	0x00000920


	//   ....[2]....
        /*0100*/ 	.word	0x00000990


	//   ....[3]....
        /*0104*/ 	.word	0x000009a0


	//   ....[4]....
        /*0108*/ 	.word	0x00000a00


	//   ....[5]....
        /*010c*/ 	.word	0x00000a10


	//   ....[6]....
        /*0110*/ 	.word	0x00000a60


	//   ....[7]....
        /*0114*/ 	.word	0x00000a80


	//   ....[8]....
        /*0118*/ 	.word	0x00000ae0


	//   ....[9]....
        /*011c*/ 	.word	0x00000b10


	//   ....[10]....
        /*0120*/ 	.word	0x00000dc0


	//   ....[11]....
        /*0124*/ 	.word	0x00000dd0


	//   ....[12]....
        /*0128*/ 	.word	0x00000e60


	//   ....[13]....
        /*012c*/ 	.word	0x00000e70


	//   ....[14]....
        /*0130*/ 	.word	0x00000ed0


	//   ....[15]....
        /*0134*/ 	.word	0x00000ee0


	//   ....[16]....
        /*0138*/ 	.word	0x00000f30


	//   ....[17]....
        /*013c*/ 	.word	0x00000f50


	//   ....[18]....
        /*0140*/ 	.word	0x00000fc0


	//   ....[19]....
        /*0144*/ 	.word	0x00000ff0


	//   ....[20]....
        /*0148*/ 	.word	0x00002180


	//   ....[21]....
        /*014c*/ 	.word	0x00002190


	//   ....[22]....
        /*0150*/ 	.word	0x00002200


	//   ....[23]....
        /*0154*/ 	.word	0x00002210


	//   ....[24]....
        /*0158*/ 	.word	0x00002270


	//   ....[25]....
        /*015c*/ 	.word	0x00002280


	//   ....[26]....
        /*0160*/ 	.word	0x000022d0


	//   ....[27]....
        /*0164*/ 	.word	0x000022f0


	//   ....[28]....
        /*0168*/ 	.word	0x00002350


	//   ....[29]....
        /*016c*/ 	.word	0x00002380


	//----- nvinfo : EIATTR_VRC_CTA_INIT_COUNT
	.align		4
.L_176:
        /*0170*/ 	.byte	0x02, 0x4a
	.zero		1
	.zero		1


	//----- nvinfo : EIATTR_EXIT_INSTR_OFFSETS
	.align		4
        /*0174*/ 	.byte	0x04, 0x1c
        /*0176*/ 	.short	(.L_178 - .L_177)


	//   ....[0]....
.L_177:
        /*0178*/ 	.word	0x000000a0


	//   ....[1]....
        /*017c*/ 	.word	0x000000e0


	//   ....[2]....
        /*0180*/ 	.word	0x000025e0


	//   ....[3]....
        /*0184*/ 	.word	0x00002630


	//----- nvinfo : EIATTR_MAX_THREADS
	.align		4
.L_178:
        /*0188*/ 	.byte	0x04, 0x05
        /*018a*/ 	.short	(.L_180 - .L_179)
.L_179:
        /*018c*/ 	.word	0x00000200
        /*0190*/ 	.word	0x00000001
        /*0194*/ 	.word	0x00000001


	//----- nvinfo : EIATTR_CRS_STACK_SIZE
	.align		4
.L_180:
        /*0198*/ 	.byte	0x04, 0x1e
        /*019a*/ 	.short	(.L_182 - .L_181)
.L_181:
        /*019c*/ 	.word	0x00000000


	//----- nvinfo : EIATTR_CBANK_PARAM_SIZE
	.align		4
.L_182:
        /*01a0*/ 	.byte	0x03, 0x19
        /*01a2*/ 	.short	0x0029


	//----- nvinfo : EIATTR_PARAM_CBANK
	.align		4
        /*01a4*/ 	.byte	0x04, 0x0a
        /*01a6*/ 	.short	(.L_184 - .L_183)
	.align		4
.L_183:
        /*01a8*/ 	.word	index@(.nv.constant0._ZN3cub18CUB_300001_SM_10006detail6reduce28DeviceReduceSingleTileKernelINS2_10policy_hubIdyN4cuda3std3__44plusIdEEE10Policy1000EN6thrust24THRUST_300001_SM_1000_NS6detail15normal_iteratorINSD_10device_ptrIdEEEEPdyS9_ddNS7_10__identityEEEvT0_T1_T2_T3_T4_T6_)
        /*01ac*/ 	.short	0x0380
        /*01ae*/ 	.short	0x0029


	//----- nvinfo : EIATTR_SW_WAR
	.align		4
.L_184:
        /*01b0*/ 	.byte	0x04, 0x36
        /*01b2*/ 	.short	(.L_186 - .L_185)
.L_185:
        /*01b4*/ 	.word	0x00000008
.L_186:


//--------------------- .nv.info._ZN3cub18CUB_300001_SM_10006detail6reduce28DeviceReduceSingleTileKernelINS2_10policy_hubIdjN4cuda3std3__44plusIdEEE10Policy1000EPdSC_iS9_ddNS7_10__identityEEEvT0_T1_T2_T3_T4_T6_ --------------------------
	.section	.nv.info._ZN3cub18CUB_300001_SM_10006detail6reduce28DeviceReduceSingleTileKernelINS2_10policy_hubIdjN4cuda3std3__44plusIdEEE10Policy1000EPdSC_iS9_ddNS7_10__identityEEEvT0_T1_T2_T3_T4_T6_,"",@"SHT_CUDA_INFO"
	.sectionflags	@""
	.align	4


	//----- nvinfo : EIATTR_CUDA_API_VERSION
	.align		4
        /*0000*/ 	.byte	0x04, 0x37
        /*0002*/ 	.short	(.L_188 - .L_187)
.L_187:
        /*0004*/ 	.word	0x00000082


	//----- nvinfo : EIATTR_KPARAM_INFO
	.align		4
.L_188:
        /*0008*/ 	.byte	0x04, 0x17
        /*000a*/ 	.short	(.L_190 - .L_189)
.L_189:
        /*000c*/ 	.word	0x00000000
        /*0010*/ 	.short	0x0005
        /*0012*/ 	.short	0x0020
        /*0014*/ 	.byte	0x00, 0xf0, 0x05, 0x00


	//----- nvinfo : EIATTR_KPARAM_INFO
	.align		4
.L_190:
        /*0018*/ 	.byte	0x04, 0x17
        /*001a*/ 	.short	(.L_192 - .L_191)
.L_191:
        /*001c*/ 	.word	0x00000000
        /*0020*/ 	.short	0x0004
        /*0022*/ 	.short	0x0018
        /*0024*/ 	.byte	0x00, 0xf0, 0x21, 0x00


	//----- nvinfo : EIATTR_KPARAM_INFO
	.align		4
.L_192:
        /*0028*/ 	.byte	0x04, 0x17
        /*002a*/ 	.short	(.L_194 - .L_193)
.L_193:
        /*002c*/ 	.word	0x00000000
        /*0030*/ 	.short	0x0003
        /*0032*/ 	.short	0x0014
        /*0034*/ 	.byte	0x00, 0xf0, 0x05, 0x00


	//----- nvinfo : EIATTR_KPARAM_INFO
	.align		4
.L_194:
        /*0038*/ 	.byte	0x04, 0x17
        /*003a*/ 	.short	(.L_196 - .L_195)
.L_195:
        /*003c*/ 	.word	0x00000000
        /*0040*/ 	.short	0x0002
        /*0042*/ 	.short	0x0010
        /*0044*/ 	.byte	0x00, 0xf0, 0x11, 0x00


	//----- nvinfo : EIATTR_KPARAM_INFO
	.align		4
.L_196:
        /*0048*/ 	.byte	0x04, 0x17
        /*004a*/ 	.short	(.L_198 - .L_197)
.L_197:
        /*004c*/ 	.word	0x00000000
        /*0050*/ 	.short	0x0001
        /*0052*/ 	.short	0x0008
        /*0054*/ 	.byte	0x00, 0xf5, 0x21, 0x00


	//----- nvinfo : EIATTR_KPARAM_INFO
	.align		4
.L_198:
        /*0058*/ 	.byte	0x04, 0x17
        /*005a*/ 	.short	(.L_200 - .L_199)
.L_199:
        /*005c*/ 	.word	0x00000000
        /*0060*/ 	.short	0x0000
        /*0062*/ 	.short	0x0000
        /*0064*/ 	.byte	0x00, 0xf5, 0x21, 0x00


	//----- nvinfo : EIATTR_SPARSE_MMA_MASK
	.align		4
.L_200:
        /*0068*/ 	.byte	0x03, 0x50
        /*006a*/ 	.short	0x0000


	//----- nvinfo : EIATTR_MAXREG_COUNT
	.align		4
        /*006c*/ 	.byte	0x03, 0x1b
        /*006e*/ 	.short	0x0060


	//----- nvinfo : EIATTR_NUM_BARRIERS
	.align		4
        /*0070*/ 	.byte	0x02, 0x4c
        /*0072*/ 	.byte	0x01
	.zero		1


	//----- nvinfo : EIATTR_MERCURY_ISA_VERSION
	.align		4
        /*0074*/ 	.byte	0x03, 0x5f
        /*0076*/ 	.short	0x0101


	//----- nvinfo : EIATTR_COOP_GROUP_MASK_REGIDS
	.align		4
        /*0078*/ 	.byte	0x04, 0x29
        /*007a*/ 	.short	(.L_202 - .L_201)


	//   ....[0]....
.L_201:
        /*007c*/ 	.word	0xffffffff


	//   ....[1]....
        /*0080*/ 	.word	0xffffffff


	//   ....[2]....
        /*0084*/ 	.word	0xffffffff


	//   ....[3]....
        /*0088*/ 	.word	0xffffffff


	//   ....[4]....
        /*008c*/ 	.word	0xffffffff


	//   ....[5]....
        /*0090*/ 	.word	0xffffffff


	//   ....[6]....
        /*0094*/ 	.word	0xffffffff


	//   ....[7]....
        /*0098*/ 	.word	0xffffffff


	//   ....[8]....
        /*009c*/ 	.word	0xffffffff


	//   ....[9]....
        /*00a0*/ 	.word	0xffffffff


	//   ....[10]....
        /*00a4*/ 	.word	0xffffffff


	//   ....[11]....
        /*00a8*/ 	.word	0xffffffff


	//   ....[12]....
        /*00ac*/ 	.word	0xffffffff


	//   ....[13]....
        /*00b0*/ 	.word	0xffffffff


	//   ....[14]....
        /*00b4*/ 	.word	0xffffffff


	//   ....[15]....
        /*00b8*/ 	.word	0xffffffff


	//   ....[16]....
        /*00bc*/ 	.word	0xffffffff


	//   ....[17]....
        /*00c0*/ 	.word	0xffffffff


	//   ....[18]....
        /*00c4*/ 	.word	0xffffffff


	//   ....[19]....
        /*00c8*/ 	.word	0xffffffff


	//   ....[20]....
        /*00cc*/ 	.word	0xffffffff


	//   ....[21]....
        /*00d0*/ 	.word	0xffffffff


	//   ....[22]....
        /*00d4*/ 	.word	0xffffffff


	//   ....[23]....
        /*00d8*/ 	.word	0xffffffff


	//   ....[24]....
        /*00dc*/ 	.word	0xffffffff


	//   ....[25]....
        /*00e0*/ 	.word	0xffffffff


	//   ....[26]....
        /*00e4*/ 	.word	0xffffffff


	//   ....[27]....
        /*00e8*/ 	.word	0xffffffff


	//   ....[28]....
        /*00ec*/ 	.word	0xffffffff


	//   ....[29]....
        /*00f0*/ 	.word	0xffffffff


	//----- nvinfo : EIATTR_COOP_GROUP_INSTR_OFFSETS
	.align		4
.L_202:
        /*00f4*/ 	.byte	0x04, 0x28
        /*00f6*/ 	.short	(.L_204 - .L_203)


	//   ....[0]....
.L_203:
        /*00f8*/ 	.word	0x00000980


	//   ....[1]....
        /*00fc*/ 	.word	0x00000990


	//   ....[2]....
        /*0100*/ 	.word	0x00000a00


	//   ....[3]....
        /*0104*/ 	.word	0x00000a30


	//   ....[4]....
        /*0108*/ 	.word	0x00000aa0


	//   ....[5]....
        /*010c*/ 	.word	0x00000ab0


	//   ....[6]....
        /*0110*/ 	.word	0x00000b00


	//   ....[7]....
        /*0114*/ 	.word	0x00000b10


	//   ....[8]....
        /*0118*/ 	.word	0x00000b60


	//   ....[9]....
        /*011c*/ 	.word	0x00000b80


	//   ....[10]....
        /*0120*/ 	.word	0x00000e90


	//   ....[11]....
        /*0124*/ 	.word	0x00000ea0


	//   ....[12]....
        /*0128*/ 	.word	0x00000f30


	//   ....[13]....
        /*012c*/ 	.word	0x00000f50


	//   ....[14]....
        /*0130*/ 	.word	0x00000fa0


	//   ....[15]....
        /*0134*/ 	.word	0x00000fc0


	//   ....[16]....
        /*0138*/ 	.word	0x00001010


	//   ....[17]....
        /*013c*/ 	.word	0x00001040


	//   ....[18]....
        /*0140*/ 	.word	0x000010a0


	//   ....[19]....
        /*0144*/ 	.word	0x000010d0


	//   ....[20]....
        /*0148*/ 	.word	0x000022b0


	//   ....[21]....
        /*014c*/ 	.word	0x000022c0


	//   ....[22]....
        /*0150*/ 	.word	0x00002330


	//   ....[23]....
        /*0154*/ 	.word	0x00002340


	//   ....[24]....
        /*0158*/ 	.word	0x000023a0


	//   ....[25]....
        /*015c*/ 	.word	0x000023d0


	//   ....[26]....
        /*0160*/ 	.word	0x00002450


	//   ....[27]....
        /*0164*/ 	.word	0x00002460


	//   ....[28]....
        /*0168*/ 	.word	0x000024b0


	//   ....[29]....
        /*016c*/ 	.word	0x000024c0


	//----- nvinfo : EIATTR_VRC_CTA_INIT_COUNT
	.align		4
.L_204:
        /*0170*/ 	.byte	0x02, 0x4a
	.zero		1
	.zero		1


	//----- nvinfo : EIATTR_EXIT_INSTR_OFFSETS
	.align		4
        /*0174*/ 	.byte	0x04, 0x1c
        /*0176*/ 	.short	(.L_206 - .L_205)


	//   ....[0]....
.L_205:
        /*0178*/ 	.word	0x00000080


	//   ....[1]....
        /*017c*/ 	.word	0x000000c0


	//   ....[2]....
        /*0180*/ 	.word	0x00002750


	//   ....[3]....
        /*0184*/ 	.word	0x000027a0


	//----- nvinfo : EIATTR_MAX_THREADS
	.align		4
.L_206:
        /*0188*/ 	.byte	0x04, 0x05
        /*018a*/ 	.short	(.L_208 - .L_207)
.L_207:
        /*018c*/ 	.word	0x00000280
        /*0190*/ 	.word	0x00000001
        /*0194*/ 	.word	0x00000001


	//----- nvinfo : EIATTR_CRS_STACK_SIZE
	.align		4
.L_208:
        /*0198*/ 	.byte	0x04, 0x1e
        /*019a*/ 	.short	(.L_210 - .L_209)
.L_209:
        /*019c*/ 	.word	0x00000000


	//----- nvinfo : EIATTR_CBANK_PARAM_SIZE
	.align		4
.L_210:
        /*01a0*/ 	.byte	0x03, 0x19
        /*01a2*/ 	.short	0x0021


	//----- nvinfo : EIATTR_PARAM_CBANK
	.align		4
        /*01a4*/ 	.byte	0x04, 0x0a
        /*01a6*/ 	.short	(.L_212 - .L_211)
	.align		4
.L_211:
        /*01a8*/ 	.word	index@(.nv.constant0._ZN3cub18CUB_300001_SM_10006detail6reduce28DeviceReduceSingleTileKernelINS2_10policy_hubIdjN4cuda3std3__44plusIdEEE10Policy1000EPdSC_iS9_ddNS7_10__identityEEEvT0_T1_T2_T3_T4_T6_)
        /*01ac*/ 	.short	0x0380
        /*01ae*/ 	.short	0x0021


	//----- nvinfo : EIATTR_SW_WAR
	.align		4
.L_212:
        /*01b0*/ 	.byte	0x04, 0x36
        /*01b2*/ 	.short	(.L_214 - .L_213)
.L_213:
        /*01b4*/ 	.word	0x00000008
.L_214:


//--------------------- .nv.info._ZN3cub18CUB_300001_SM_10006detail6reduce18DeviceReduceKernelINS2_10policy_hubIdjN4cuda3std3__44plusIdEEE10Policy1000EN6thrust24THRUST_300001_SM_1000_NS6detail15normal_iteratorINSD_10device_ptrIdEEEEjS9_dNS7_10__identityEEEvT0_PT3_T1_NS0_13GridEvenShareISN_EET2_T4_ --------------------------
	.section	.nv.info._ZN3cub18CUB_300001_SM_10006detail6reduce18DeviceReduceKernelINS2_10policy_hubIdjN4cuda3std3__44plusIdEEE10Policy1000EN6thrust24THRUST_300001_SM_1000_NS6detail15normal_iteratorINSD_10device_ptrIdEEEEjS9_dNS7_10__identityEEEvT0_PT3_T1_NS0_13GridEvenShareISN_EET2_T4_,"",@"SHT_CUDA_INFO"
	.sectionflags	@""
	.align	4


	//----- nvinfo : EIATTR_CUDA_API_VERSION
	.align		4
        /*0000*/ 	.byte	0x04, 0x37
        /*0002*/ 	.short	(.L_216 - .L_215)
.L_215:
        /*0004*/ 	.word	0x00000082


	//----- nvinfo : EIATTR_KPARAM_INFO
	.align		4
.L_216:
        /*0008*/ 	.byte	0x04, 0x17
        /*000a*/ 	.short	(.L_218 - .L_217)
.L_217:
        /*000c*/ 	.word	0x00000000
        /*0010*/ 	.short	0x0005
        /*0012*/ 	.short	0x003d
        /*0014*/ 	.byte	0x00, 0xf0, 0x05, 0x00


	//----- nvinfo : EIATTR_KPARAM_INFO
	.align		4
.L_218:
        /*0018*/ 	.byte	0x04, 0x17
        /*001a*/ 	.short	(.L_220 - .L_219)
.L_219:
        /*001c*/ 	.word	0x00000000
        /*0020*/ 	.short	0x0004
        /*0022*/ 	.short	0x003c
        /*0024*/ 	.byte	0x00, 0xf0, 0x05, 0x00


	//----- nvinfo : EIATTR_KPARAM_INFO
	.align		4
.L_220:
        /*0028*/ 	.byte	0x04, 0x17
        /*002a*/ 	.short	(.L_222 - .L_221)
.L_221:
        /*002c*/ 	.word	0x00000000
        /*0030*/ 	.short	0x0003
        /*0032*/ 	.short	0x0014
        /*0034*/ 	.byte	0x00, 0xf0, 0xa1, 0x00


	//----- nvinfo : EIATTR_KPARAM_INFO
	.align		4
.L_222:
        /*0038*/ 	.byte	0x04, 0x17
        /*003a*/ 	.short	(.L_224 - .L_223)
.L_223:
        /*003c*/ 	.word	0x00000000
        /*0040*/ 	.short	0x0002
        /*0042*/ 	.short	0x0010
        /*0044*/ 	.byte	0x00, 0xf0, 0x11, 0x00


	//----- nvinfo : EIATTR_KPARAM_INFO
	.align		4
.L_224:
        /*0048*/ 	.byte	0x04, 0x17
        /*004a*/ 	.short	(.L_226 - .L_225)
.L_225:
        /*004c*/ 	.word	0x00000000
        /*0050*/ 	.short	0x0001
        /*0052*/ 	.short	0x0008
        /*0054*/ 	.byte	0x00, 0xf5, 0x21, 0x00


	//----- nvinfo : EIATTR_KPARAM_INFO
	.align		4
.L_226:
        /*0058*/ 	.byte	0x04, 0x17
        /*005a*/ 	.short	(.L_228 - .L_227)
.L_227:
        /*005c*/ 	.word	0x00000000
        /*0060*/ 	.short	0x0000
        /*0062*/ 	.short	0x0000
        /*0064*/ 	.byte	0x00, 0xf0, 0x21, 0x00


	//----- nvinfo : EIATTR_SPARSE_MMA_MASK
	.align		4
.L_228:
        /*0068*/ 	.byte	0x03, 0x50
        /*006a*/ 	.short	0x0000


	//----- nvinfo : EIATTR_MAXREG_COUNT
	.align		4
        /*006c*/ 	.byte	0x03, 0x1b
        /*006e*/ 	.short	0x0060


	//----- nvinfo : EIATTR_NUM_BARRIERS
	.align		4
        /*0070*/ 	.byte	0x02, 0x4c
        /*0072*/ 	.byte	0x01
	.zero		1


	//----- nvinfo : EIATTR_MERCURY_ISA_VERSION
	.align		4
        /*0074*/ 	.byte	0x03, 0x5f
        /*0076*/ 	.short	0x0101


	//----- nvinfo : EIATTR_COOP_GROUP_MASK_REGIDS
	.align		4
        /*0078*/ 	.byte	0x04, 0x29
        /*007a*/ 	.short	(.L_230 - .L_229)


	//   ....[0]....
.L_229:
        /*007c*/ 	.word	0xffffffff


	//   ....[1]....
        /*0080*/ 	.word	0xffffffff


	//   ....[2]....
        /*0084*/ 	.word	0xffffffff


	//   ....[3]....
        /*0088*/ 	.word	0xffffffff


	//   ....[4]....
        /*008c*/ 	.word	0xffffffff


	//   ....[5]....
        /*0090*/ 	.word	0xffffffff


	//   ....[6]....
        /*0094*/ 	.word	0xffffffff


	//   ....[7]....
        /*0098*/ 	.word	0xffffffff


	//   ....[8]....
        /*009c*/ 	.word	0xffffffff


	//   ....[9]....
        /*00a0*/ 	.word	0xffffffff


	//   ....[10]....
        /*00a4*/ 	.word	0xffffffff


	//   ....[11]....
        /*00a8*/ 	.word	0xffffffff


	//   ....[12]....
        /*00ac*/ 	.word	0xffffffff


	//   ....[13]....
        /*00b0*/ 	.word	0xffffffff


	//   ....[14]....
        /*00b4*/ 	.word	0xffffffff


	//   ....[15]....
        /*00b8*/ 	.word	0xffffffff


	//   ....[16]....
        /*00bc*/ 	.word	0xffffffff


	//   ....[17]....
        /*00c0*/ 	.word	0xffffffff


	//   ....[18]....
        /*00c4*/ 	.word	0xffffffff


	//   ....[19]....
        /*00c8*/ 	.word	0xffffffff


	//   ....[20]....
        /*00cc*/ 	.word	0xffffffff


	//   ....[21]....
        /*00d0*/ 	.word	0xffffffff


	//   ....[22]....
        /*00d4*/ 	.word	0xffffffff


	//   ....[23]....
        /*00d8*/ 	.word	0xffffffff


	//   ....[24]....
        /*00dc*/ 	.word	0xffffffff


	//   ....[25]....
        /*00e0*/ 	.word	0xffffffff


	//   ....[26]....
        /*00e4*/ 	.word	0xffffffff


	//   ....[27]....
        /*00e8*/ 	.word	0xffffffff


	//   ....[28]....
        /*00ec*/ 	.word	0xffffffff


	//   ....[29]....
        /*00f0*/ 	.word	0xffffffff


	//----- nvinfo : EIATTR_COOP_GROUP_INSTR_OFFSETS
	.align		4
.L_230:
        /*00f4*/ 	.byte	0x04, 0x28
        /*00f6*/ 	.short	(.L_232 - .L_231)


	//   ....[0]....
.L_231:
        /*00f8*/ 	.word	0x00000c10


	//   ....[1]....
        /*00fc*/ 	.word	0x00000c20


	//   ....[2]....
        /*0100*/ 	.word	0x00000c90


	//   ....[3]....
        /*0104*/ 	.word	0x00000cb0


	//   ....[4]....
        /*0108*/ 	.word	0x00000d20


	//   ....[5]....
        /*010c*/ 	.word	0x00000d30


	//   ....[6]....
        /*0110*/ 	.word	0x00000d80


	//   ....[7]....
        /*0114*/ 	.word	0x00000da0


	//   ....[8]....
        /*0118*/ 	.word	0x00000df0


	//   ....[9]....
        /*011c*/ 	.word	0x00000e10


	//   ....[10]....
        /*0120*/ 	.word	0x00001120


	//   ....[11]....
        /*0124*/ 	.word	0x00001130


	//   ....[12]....
        /*0128*/ 	.word	0x000011a0


	//   ....[13]....
        /*012c*/ 	.word	0x000011c0


	//   ....[14]....
        /*0130*/ 	.word	0x00001210


	//   ....[15]....
        /*0134*/ 	.word	0x00001230


	//   ....[16]....
        /*0138*/ 	.word	0x00001290


	//   ....[17]....
        /*013c*/ 	.word	0x000012b0


	//   ....[18]....
        /*0140*/ 	.word	0x00001330


	//   ....[19]....
        /*0144*/ 	.word	0x00001360


	//   ....[20]....
        /*0148*/ 	.word	0x000028d0


	//   ....[21]....
        /*014c*/ 	.word	0x000028e0


	//   ....[22]....
        /*0150*/ 	.word	0x00002960


	//   ....[23]....
        /*0154*/ 	.word	0x00002970


	//   ....[24]....
        /*0158*/ 	.word	0x000029d0


	//   ....[25]....
        /*015c*/ 	.word	0x000029e0


	//   ....[26]....
        /*0160*/ 	.word	0x00002a30


	//   ....[27]....
        /*0164*/ 	.word	0x00002a60


	//   ....[28]....
        /*0168*/ 	.word	0x00002ae0


	//   ....[29]....
        /*016c*/ 	.word	0x00002af0


	//----- nvinfo : EIATTR_VRC_CTA_INIT_COUNT
	.align		4
.L_232:
        /*0170*/ 	.byte	0x02, 0x4a
	.zero		1
	.zero		1


	//----- nvinfo : EIATTR_EXIT_INSTR_OFFSETS
	.align		4
        /*0174*/ 	.byte	0x04, 0x1c
        /*0176*/ 	.short	(.L_234 - .L_233)


	//   ....[0]....
.L_233:
        /*0178*/ 	.word	0x00002d80


	//   ....[1]....
        /*017c*/ 	.word	0x00002de0


	//----- nvinfo : EIATTR_MAX_THREADS
	.align		4
.L_234:
        /*0180*/ 	.byte	0x04, 0x05
        /*0182*/ 	.short	(.L_236 - .L_235)
.L_235:
        /*0184*/ 	.word	0x00000280
        /*0188*/ 	.word	0x00000001
        /*018c*/ 	.word	0x00000001


	//----- nvinfo : EIATTR_CRS_STACK_SIZE
	.align		4
.L_236:
        /*0190*/ 	.byte	0x04, 0x1e
        /*0192*/ 	.short	(.L_238 - .L_237)
.L_237:
        /*0194*/ 	.word	0x00000000


	//----- nvinfo : EIATTR_CBANK_PARAM_SIZE
	.align		4
.L_238:
        /*0198*/ 	.byte	0x03, 0x19
        /*019a*/ 	.short	0x003e


	//----- nvinfo : EIATTR_PARAM_CBANK
	.align		4
        /*019c*/ 	.byte	0x04, 0x0a
        /*019e*/ 	.short	(.L_240 - .L_239)
	.align		4
.L_239:
        /*01a0*/ 	.word	index@(.nv.constant0._ZN3cub18CUB_300001_SM_10006detail6reduce18DeviceReduceKernelINS2_10policy_hubIdjN4cuda3std3__44plusIdEEE10Policy1000EN6thrust24THRUST_300001_SM_1000_NS6detail15normal_iteratorINSD_10device_ptrIdEEEEjS9_dNS7_10__identityEEEvT0_PT3_T1_NS0_13GridEvenShareISN_EET2_T4_)
        /*01a4*/ 	.short	0x0380
        /*01a6*/ 	.short	0x003e


	//----- nvinfo : EIATTR_SW_WAR
	.align		4
.L_240:
        /*01a8*/ 	.byte	0x04, 0x36
        /*01aa*/ 	.short	(.L_242 - .L_241)
.L_241:
        /*01ac*/ 	.word	0x00000008
.L_242:


//--------------------- .nv.info._ZN3cub18CUB_300001_SM_10006detail6reduce28DeviceReduceSingleTileKernelINS2_10policy_hubIdjN4cuda3std3__44plusIdEEE10Policy1000EN6thrust24THRUST_300001_SM_1000_NS6detail15normal_iteratorINSD_10device_ptrIdEEEEPdjS9_ddNS7_10__identityEEEvT0_T1_T2_T3_T4_T6_ --------------------------
	.section	.nv.info._ZN3cub18CUB_300001_SM_10006detail6reduce28DeviceReduceSingleTileKernelINS2_10policy_hubIdjN4cuda3std3__44plusIdEEE10Policy1000EN6thrust24THRUST_300001_SM_1000_NS6detail15normal_iteratorINSD_10device_ptrIdEEEEPdjS9_ddNS7_10__identityEEEvT0_T1_T2_T3_T4_T6_,"",@"SHT_CUDA_INFO"
	.sectionflags	@""
	.align	4


	//----- nvinfo : EIATTR_CUDA_API_VERSION
	.align		4
        /*0000*/ 	.byte	0x04, 0x37
        /*0002*/ 	.short	(.L_244 - .L_243)
.L_243:
        /*0004*/ 	.word	0x00000082


	//----- nvinfo : EIATTR_KPARAM_INFO
	.align		4
.L_244:
        /*0008*/ 	.byte	0x04, 0x17
        /*000a*/ 	.short	(.L_246 - .L_245)
.L_245:
        /*000c*/ 	.word	0x00000000
        /*0010*/ 	.short	0x0005
        /*0012*/ 	.short	0x0020
        /*0014*/ 	.byte	0x00, 0xf0, 0x05, 0x00


	//----- nvinfo : EIATTR_KPARAM_INFO
	.align		4
.L_246:
        /*0018*/ 	.byte	0x04, 0x17
        /*001a*/ 	.short	(.L_248 - .L_247)
.L_247:
        /*001c*/ 	.word	0x00000000
        /*0020*/ 	.short	0x0004
        /*0022*/ 	.short	0x0018
        /*0024*/ 	.byte	0x00, 0xf0, 0x21, 0x00


	//----- nvinfo : EIATTR_KPARAM_INFO
	.align		4
.L_248:
        /*0028*/ 	.byte	0x04, 0x17
        /*002a*/ 	.short	(.L_250 - .L_249)
.L_249:
        /*002c*/ 	.word	0x00000000
        /*0030*/ 	.short	0x0003
        /*0032*/ 	.short	0x0014
        /*0034*/ 	.byte	0x00, 0xf0, 0x05, 0x00


	//----- nvinfo : EIATTR_KPARAM_INFO
	.align		4
.L_250:
        /*0038*/ 	.byte	0x04, 0x17
        /*003a*/ 	.short	(.L_252 - .L_251)
.L_251:
        /*003c*/ 	.word	0x00000000
        /*0040*/ 	.short	0x0002
        /*0042*/ 	.short	0x0010
        /*0044*/ 	.byte	0x00, 0xf0, 0x11, 0x00


	//----- nvinfo : EIATTR_KPARAM_INFO
	.align		4
.L_252:
        /*0048*/ 	.byte	0x04, 0x17
        /*004a*/ 	.short	(.L_254 - .L_253)
.L_253:
        /*004c*/ 	.word	0x00000000
        /*0050*/ 	.short	0x0001
        /*0052*/ 	.short	0x0008
        /*0054*/ 	.byte	0x00, 0xf5, 0x21, 0x00


	//----- nvinfo : EIATTR_KPARAM_INFO
	.align		4
.L_254:
        /*0058*/ 	.byte	0x04, 0x17
        /*005a*/ 	.short	(.L_256 - .L_255)
.L_255:
        /*005c*/ 	.word	0x00000000
        /*0060*/ 	.short	0x0000
        /*0062*/ 	.short	0x0000
        /*0064*/ 	.byte	0x00, 0xf0, 0x21, 0x00


	//----- nvinfo : EIATTR_SPARSE_MMA_MASK
	.align		4
.L_256:
        /*0068*/ 	.byte	0x03, 0x50
        /*006a*/ 	.short	0x0000


	//----- nvinfo : EIATTR_MAXREG_COUNT
	.align		4
        /*006c*/ 	.byte	0x03, 0x1b
        /*006e*/ 	.short	0x0060


	//----- nvinfo : EIATTR_NUM_BARRIERS
	.align		4
        /*0070*/ 	.byte	0x02, 0x4c
        /*0072*/ 	.byte	0x01
	.zero		1


	//----- nvinfo : EIATTR_MERCURY_ISA_VERSION
	.align		4
        /*0074*/ 	.byte	0x03, 0x5f
        /*0076*/ 	.short	0x0101


	//----- nvinfo : EIATTR_COOP_GROUP_MASK_REGIDS
	.align		4
        /*0078*/ 	.byte	0x04, 0x29
        /*007a*/ 	.short	(.L_258 - .L_257)


	//   ....[0]....
.L_257:
        /*007c*/ 	.word	0xffffffff


	//   ....[1]....
        /*0080*/ 	.word	0xffffffff


	//   ....[2]....
        /*0084*/ 	.word	0xffffffff


	//   ....[3]....
        /*0088*/ 	.word	0xffffffff


	//   ....[4]....
        /*008c*/ 	.word	0xffffffff


	//   ....[5]....
        /*0090*/ 	.word	0xffffffff


	//   ....[6]....
        /*0094*/ 	.word	0xffffffff


	//   ....[7]....
        /*0098*/ 	.word	0xffffffff


	//   ....[8]....
        /*009c*/ 	.word	0xffffffff


	//   ....[9]....
        /*00a0*/ 	.word	0xffffffff


	//   ....[10]....
        /*00a4*/ 	.word	0xffffffff


	//   ....[11]....
        /*00a8*/ 	.word	0xffffffff


	//   ....[12]....
        /*00ac*/ 	.word	0xffffffff


	//   ....[13]....
        /*00b0*/ 	.word	0xffffffff


	//   ....[14]....
        /*00b4*/ 	.word	0xffffffff


	//   ....[15]....
        /*00b8*/ 	.word	0xffffffff


	//   ....[16]....
        /*00bc*/ 	.word	0xffffffff


	//   ....[17]....
        /*00c0*/ 	.word	0xffffffff


	//   ....[18]....
        /*00c4*/ 	.word	0xffffffff


	//   ....[19]....
        /*00c8*/ 	.word	0xffffffff


	//   ....[20]....
        /*00cc*/ 	.word	0xffffffff


	//   ....[21]....
        /*00d0*/ 	.word	0xffffffff


	//   ....[22]....
        /*00d4*/ 	.word	0xffffffff


	//   ....[23]....
        /*00d8*/ 	.word	0xffffffff


	//   ....[24]....
        /*00dc*/ 	.word	0xffffffff


	//   ....[25]....
        /*00e0*/ 	.word	0xffffffff


	//   ....[26]....
        /*00e4*/ 	.word	0xffffffff


	//   ....[27]....
        /*00e8*/ 	.word	0xffffffff


	//   ....[28]....
        /*00ec*/ 	.word	0xffffffff


	//   ....[29]....
        /*00f0*/ 	.word	0xffffffff


	//----- nvinfo : EIATTR_COOP_GROUP_INSTR_OFFSETS
	.align		4
.L_258:
        /*00f4*/ 	.byte	0x04, 0x28
        /*00f6*/ 	.short	(.L_260 - .L_259)


	//   ....[0]....
.L_259:
        /*00f8*/ 	.word	0x00000930


	//   ....[1]....
        /*00fc*/ 	.word	0x00000940


	//   ....[2]....
        /*0100*/ 	.word	0x000009b0


	//   ....[3]....
        /*0104*/ 	.word	0x000009e0


	//   ....[4]....
        /*0108*/ 	.word	0x00000a50


	//   ....[5]....
        /*010c*/ 	.word	0x00000a60


	//   ....[6]....
        /*0110*/ 	.word	0x00000ab0


	//   ....[7]....
        /*0114*/ 	.word	0x00000ad0


	//   ....[8]....
        /*0118*/ 	.word	0x00000b30


	//   ....[9]....
        /*011c*/ 	.word	0x00000b40


	//   ....[10]....
        /*0120*/ 	.word	0x00000e40


	//   ....[11]....
        /*0124*/ 	.word	0x00000e50


	//   ....[12]....
        /*0128*/ 	.word	0x00000ed0


	//   ....[13]....
        /*012c*/ 	.word	0x00000ef0


	//   ....[14]....
        /*0130*/ 	.word	0x00000f40


	//   ....[15]....
        /*0134*/ 	.word	0x00000f60


	//   ....[16]....
        /*0138*/ 	.word	0x00000fd0


	//   ....[17]....
        /*013c*/ 	.word	0x00000fe0


	//   ....[18]....
        /*0140*/ 	.word	0x00001030


	//   ....[19]....
        /*0144*/ 	.word	0x00001060


	//   ....[20]....
        /*0148*/ 	.word	0x00002450


	//   ....[21]....
        /*014c*/ 	.word	0x00002460


	//   ....[22]....
        /*0150*/ 	.word	0x000024d0


	//   ....[23]....
        /*0154*/ 	.word	0x000024e0


	//   ....[24]....
        /*0158*/ 	.word	0x00002540


	//   ....[25]....
        /*015c*/ 	.word	0x00002550


	//   ....[26]....
        /*0160*/ 	.word	0x000025a0


	//   ....[27]....
        /*0164*/ 	.word	0x000025d0


	//   ....[28]....
        /*0168*/ 	.word	0x00002650


	//   ....[29]....
        /*016c*/ 	.word	0x00002660


	//----- nvinfo : EIATTR_VRC_CTA_INIT_COUNT
	.align		4
.L_260:
        /*0170*/ 	.byte	0x02, 0x4a
	.zero		1
	.zero		1


	//----- nvinfo : EIATTR_EXIT_INSTR_OFFSETS
	.align		4
        /*0174*/ 	.byte	0x04, 0x1c
        /*0176*/ 	.short	(.L_262 - .L_261)


	//   ....[0]....
.L_261:
        /*0178*/ 	.word	0x00000080


	//   ....[1]....
        /*017c*/ 	.word	0x000000c0


	//   ....[2]....
        /*0180*/ 	.word	0x000028f0


	//   ....[3]....
        /*0184*/ 	.word	0x00002940


	//----- nvinfo : EIATTR_MAX_THREADS
	.align		4
.L_262:
        /*0188*/ 	.byte	0x04, 0x05
        /*018a*/ 	.short	(.L_264 - .L_263)
.L_263:
        /*018c*/ 	.word	0x00000280
        /*0190*/ 	.word	0x00000001
        /*0194*/ 	.word	0x00000001


	//----- nvinfo : EIATTR_CRS_STACK_SIZE
	.align		4
.L_264:
        /*0198*/ 	.byte	0x04, 0x1e
        /*019a*/ 	.short	(.L_266 - .L_265)
.L_265:
        /*019c*/ 	.word	0x00000000


	//----- nvinfo : EIATTR_CBANK_PARAM_SIZE
	.align		4
.L_266:
        /*01a0*/ 	.byte	0x03, 0x19
        /*01a2*/ 	.short	0x0021


	//----- nvinfo : EIATTR_PARAM_CBANK
	.align		4
        /*01a4*/ 	.byte	0x04, 0x0a
        /*01a6*/ 	.short	(.L_268 - .L_267)
	.align		4
.L_267:
        /*01a8*/ 	.word	index@(.nv.constant0._ZN3cub18CUB_300001_SM_10006detail6reduce28DeviceReduceSingleTileKernelINS2_10policy_hubIdjN4cuda3std3__44plusIdEEE10Policy1000EN6thrust24THRUST_300001_SM_1000_NS6detail15normal_iteratorINSD_10device_ptrIdEEEEPdjS9_ddNS7_10__identityEEEvT0_T1_T2_T3_T4_T6_)
        /*01ac*/ 	.short	0x0380
        /*01ae*/ 	.short	0x0021


	//----- nvinfo : EIATTR_SW_WAR
	.align		4
.L_268:
        /*01b0*/ 	.byte	0x04, 0x36
        /*01b2*/ 	.short	(.L_270 - .L_269)
.L_269:
        /*01b4*/ 	.word	0x00000008
.L_270:


//--------------------- .nv.info._ZN3cub18CUB_300001_SM_10006detail9transform16transform_kernelINS2_10policy_hubILb1EN4cuda3std3__45tupleIJN6thrust24THRUST_300001_SM_1000_NS6detail15normal_iteratorINSA_10device_ptrIdEEEESF_EEEE10policy1000El12diff_functorSF_JPdSK_EEEvT0_iT1_T2_DpNS2_10kernel_argIT3_EE --------------------------
	.section	.nv.info._ZN3cub18CUB_300001_SM_10006detail9transform16transform_kernelINS2_10policy_hubILb1EN4cuda3std3__45tupleIJN6thrust24THRUST_300001_SM_1000_NS6detail15normal_iteratorINSA_10device_ptrIdEEEESF_EEEE10policy1000El12diff_functorSF_JPdSK_EEEvT0_iT1_T2_DpNS2_10kernel_argIT3_EE,"",@"SHT_CUDA_INFO"
	.sectionflags	@""
	.align	4


	//----- nvinfo : EIATTR_CUDA_API_VERSION
	.align		4
        /*0000*/ 	.byte	0x04, 0x37
        /*0002*/ 	.short	(.L_272 - .L_271)
.L_271:
        /*0004*/ 	.word	0x00000082


	//----- nvinfo : EIATTR_KPARAM_INFO
	.align		4
.L_272:
        /*0008*/ 	.byte	0x04, 0x17
        /*000a*/ 	.short	(.L_274 - .L_273)
.L_273:
        /*000c*/ 	.word	0x00000000
        /*0010*/ 	.short	0x0005
        /*0012*/ 	.short	0x0028
        /*0014*/ 	.byte	0x00, 0xf0, 0x41, 0x00


	//----- nvinfo : EIATTR_KPARAM_INFO
	.align		4
.L_274:
        /*0018*/ 	.byte	0x04, 0x17
        /*001a*/ 	.short	(.L_276 - .L_275)
.L_275:
        /*001c*/ 	.word	0x00000000
        /*0020*/ 	.short	0x0004
        /*0022*/ 	.short	0x0018
        /*0024*/ 	.byte	0x00, 0xf0, 0x41, 0x00


	//----- nvinfo : EIATTR_KPARAM_INFO
	.align		4
.L_276:
        /*0028*/ 	.byte	0x04, 0x17
        /*002a*/ 	.short	(.L_278 - .L_277)
.L_277:
        /*002c*/ 	.word	0x00000000
        /*0030*/ 	.short	0x0003
        /*0032*/ 	.short	0x0010
        /*0034*/ 	.byte	0x00, 0xf0, 0x21, 0x00


	//----- nvinfo : EIATTR_KPARAM_INFO
	.align		4
.L_278:
        /*0038*/ 	.byte	0x04, 0x17
        /*003a*/ 	.short	(.L_280 - .L_279)
.L_279:
        /*003c*/ 	.word	0x00000000
        /*0040*/ 	.short	0x0002
        /*0042*/ 	.short	0x000c
        /*0044*/ 	.byte	0x00, 0xf0, 0x05, 0x00


	//----- nvinfo : EIATTR_KPARAM_INFO
	.align		4
.L_280:
        /*0048*/ 	.byte	0x04, 0x17
        /*004a*/ 	.short	(.L_282 - .L_281)
.L_281:
        /*004c*/ 	.word	0x00000000
        /*0050*/ 	.short	0x0001
        /*0052*/ 	.short	0x0008
        /*0054*/ 	.byte	0x00, 0xf0, 0x11, 0x00


	//----- nvinfo : EIATTR_KPARAM_INFO
	.align		4
.L_282:
        /*0058*/ 	.byte	0x04, 0x17
        /*005a*/ 	.short	(.L_284 - .L_283)
.L_283:
        /*005c*/ 	.word	0x00000000
        /*0060*/ 	.short	0x0000
        /*0062*/ 	.short	0x0000
        /*0064*/ 	.byte	0x00, 0xf0, 0x21, 0x00


	//----- nvinfo : EIATTR_SPARSE_MMA_MASK
	.align		4
.L_284:
        /*0068*/ 	.byte	0x03, 0x50
        /*006a*/ 	.short	0x0000


	//----- nvinfo : EIATTR_MAXREG_COUNT
	.align		4
        /*006c*/ 	.byte	0x03, 0x1b
        /*006e*/ 	.short	0x00ff


	//----- nvinfo : EIATTR_MERCURY_ISA_VERSION
	.align		4
        /*0070*/ 	.byte	0x03, 0x5f
        /*0072*/ 	.short	0x0101


	//----- nvinfo : EIATTR_VRC_CTA_INIT_COUNT
	.align		4
        /*0074*/ 	.byte	0x02, 0x4a
	.zero		1
	.zero		1


	//----- nvinfo : EIATTR_EXIT_INSTR_OFFSETS
	.align		4
        /*0078*/ 	.byte	0x04, 0x1c
        /*007a*/ 	.short	(.L_286 - .L_285)


	//   ....[0]....
.L_285:
        /*007c*/ 	.word	0x00000470


	//   ....[1]....
        /*0080*/ 	.word	0x00000d50


	//   ....[2]....
        /*0084*/ 	.word	0x00001000


	//   ....[3]....
        /*0088*/ 	.word	0x00001180


	//   ....[4]....
        /*008c*/ 	.word	0x000011b0


	//   ....[5]....
        /*0090*/ 	.word	0x00001230


	//   ....[6]....
        /*0094*/ 	.word	0x00001260


	//   ....[7]....
        /*0098*/ 	.word	0x00001960


	//   ....[8]....
        /*009c*/ 	.word	0x00001ce0


	//   ....[9]....
        /*00a0*/ 	.word	0x00001e90


	//   ....[10]....
        /*00a4*/ 	.word	0x00001fc0


	//----- nvinfo : EIATTR_MAX_THREADS
	.align		4
.L_286:
        /*00a8*/ 	.byte	0x04, 0x05
        /*00aa*/ 	.short	(.L_288 - .L_287)
.L_287:
        /*00ac*/ 	.word	0x00000080
        /*00b0*/ 	.word	0x00000001
        /*00b4*/ 	.word	0x00000001


	//----- nvinfo : EIATTR_CRS_STACK_SIZE
	.align		4
.L_288:
        /*00b8*/ 	.byte	0x04, 0x1e
        /*00ba*/ 	.short	(.L_290 - .L_289)
.L_289:
        /*00bc*/ 	.word	0x00000000


	//----- nvinfo : EIATTR_CBANK_PARAM_SIZE
	.align		4
.L_290:
        /*00c0*/ 	.byte	0x03, 0x19
        /*00c2*/ 	.short	0x0038


	//----- nvinfo : EIATTR_PARAM_CBANK
	.align		4
        /*00c4*/ 	.byte	0x04, 0x0a
        /*00c6*/ 	.short	(.L_292 - .L_291)
	.align		4
.L_291:
        /*00c8*/ 	.word	index@(.nv.constant0._ZN3cub18CUB_300001_SM_10006detail9transform16transform_kernelINS2_10policy_hubILb1EN4cuda3std3__45tupleIJN6thrust24THRUST_300001_SM_1000_NS6detail15normal_iteratorINSA_10device_ptrIdEEEESF_EEEE10policy1000El12diff_functorSF_JPdSK_EEEvT0_iT1_T2_DpNS2_10kernel_argIT3_EE)
        /*00cc*/ 	.short	0x0380
        /*00ce*/ 	.short	0x0038


	//----- nvinfo : EIATTR_SW_WAR
	.align		4
.L_292:
        /*00d0*/ 	.byte	0x04, 0x36
        /*00d2*/ 	.short	(.L_294 - .L_293)
.L_293:
        /*00d4*/ 	.word	0x00000008
.L_294:


//--------------------- .nv.info._ZN3cub18CUB_300001_SM_10006detail9transform16transform_kernelINS2_10policy_hubILb1EN4cuda3std3__45tupleIJN6thrust24THRUST_300001_SM_1000_NS6detail15normal_iteratorINSA_10device_ptrIdEEEESF_EEEE10policy1000Ei12diff_functorSF_JPdSK_EEEvT0_iT1_T2_DpNS2_10kernel_argIT3_EE --------------------------
	.section	.nv.info._ZN3cub18CUB_300001_SM_10006detail9transform16transform_kernelINS2_10policy_hubILb1EN4cuda3std3__45tupleIJN6thrust24THRUST_300001_SM_1000_NS6detail15normal_iteratorINSA_10device_ptrIdEEEESF_EEEE10policy1000Ei12diff_functorSF_JPdSK_EEEvT0_iT1_T2_DpNS2_10kernel_argIT3_EE,"",@"SHT_CUDA_INFO"
	.sectionflags	@""
	.align	4


	//----- nvinfo : EIATTR_CUDA_API_VERSION
	.align		4
        /*0000*/ 	.byte	0x04, 0x37
        /*0002*/ 	.short	(.L_296 - .L_295)
.L_295:
        /*0004*/ 	.word	0x00000082


	//----- nvinfo : EIATTR_KPARAM_INFO
	.align		4
.L_296:
        /*0008*/ 	.byte	0x04, 0x17
        /*000a*/ 	.short	(.L_298 - .L_297)
.L_297:
        /*000c*/ 	.word	0x00000000
        /*0010*/ 	.short	0x0005
        /*0012*/ 	.short	0x0028
        /*0014*/ 	.byte	0x00, 0xf0, 0x41, 0x00


	//----- nvinfo : EIATTR_KPARAM_INFO
	.align		4
.L_298:
        /*0018*/ 	.byte	0x04, 0x17
        /*001a*/ 	.short	(.L_300 - .L_299)
.L_299:
        /*001c*/ 	.word	0x00000000
        /*0020*/ 	.short	0x0004
        /*0022*/ 	.short	0x0018
        /*0024*/ 	.byte	0x00, 0xf0, 0x41, 0x00


	//----- nvinfo : EIATTR_KPARAM_INFO
	.align		4
.L_300:
        /*0028*/ 	.byte	0x04, 0x17
        /*002a*/ 	.short	(.L_302 - .L_301)
.L_301:
        /*002c*/ 	.word	0x00000000
        /*0030*/ 	.short	0x0003
        /*0032*/ 	.short	0x0010
        /*0034*/ 	.byte	0x00, 0xf0, 0x21, 0x00


	//----- nvinfo : EIATTR_KPARAM_INFO
	.align		4
.L_302:
        /*0038*/ 	.byte	0x04, 0x17
        /*003a*/ 	.short	(.L_304 - .L_303)
.L_303:
        /*003c*/ 	.word	0x00000000
        /*0040*/ 	.short	0x0002
        /*0042*/ 	.short	0x0008
        /*0044*/ 	.byte	0x00, 0xf0, 0x05, 0x00


	//----- nvinfo : EIATTR_KPARAM_INFO
	.align		4
.L_304:
        /*0048*/ 	.byte	0x04, 0x17
        /*004a*/ 	.short	(.L_306 - .L_305)
.L_305:
        /*004c*/ 	.word	0x00000000
        /*0050*/ 	.short	0x0001
        /*0052*/ 	.short	0x0004
        /*0054*/ 	.byte	0x00, 0xf0, 0x11, 0x00


	//----- nvinfo : EIATTR_KPARAM_INFO
	.align		4
.L_306:
        /*0058*/ 	.byte	0x04, 0x17
        /*005a*/ 	.short	(.L_308 - .L_307)
.L_307:
        /*005c*/ 	.word	0x00000000
        /*0060*/ 	.short	0x0000
        /*0062*/ 	.short	0x0000
        /*0064*/ 	.byte	0x00, 0xf0, 0x11, 0x00


	//----- nvinfo : EIATTR_SPARSE_MMA_MASK
	.align		4
.L_308:
        /*0068*/ 	.byte	0x03, 0x50
        /*006a*/ 	.short	0x0000


	//----- nvinfo : EIATTR_MAXREG_COUNT
	.align		4
        /*006c*/ 	.byte	0x03, 0x1b
        /*006e*/ 	.short	0x00ff


	//----- nvinfo : EIATTR_MERCURY_ISA_VERSION
	.align		4
        /*0070*/ 	.byte	0x03, 0x5f
        /*0072*/ 	.short	0x0101


	//----- nvinfo : EIATTR_VRC_CTA_INIT_COUNT
	.align		4
        /*0074*/ 	.byte	0x02, 0x4a
	.zero		1
	.zero		1


	//----- nvinfo : EIATTR_EXIT_INSTR_OFFSETS
	.align		4
        /*0078*/ 	.byte	0x04, 0x1c
        /*007a*/ 	.short	(.L_310 - .L_309)


	//   ....[0]....
.L_309:
        /*007c*/ 	.word	0x00000320


	//   ....[1]....
        /*0080*/ 	.word	0x00000a00


	//   ....[2]....
        /*0084*/ 	.word	0x00000d90


	//   ....[3]....
        /*0088*/ 	.word	0x00000f40


	//   ....[4]....
        /*008c*/ 	.word	0x000010e0


	//   ....[5]....
        /*0090*/ 	.word	0x00001110


	//   ....[6]....
        /*0094*/ 	.word	0x00001640


	//   ....[7]....
        /*0098*/ 	.word	0x000018f0


	//   ....[8]....
        /*009c*/ 	.word	0x00001a70


	//   ....[9]....
        /*00a0*/ 	.word	0x00001aa0


	//   ....[10]....
        /*00a4*/ 	.word	0x00001b20


	//----- nvinfo : EIATTR_MAX_THREADS
	.align		4
.L_310:
        /*00a8*/ 	.byte	0x04, 0x05
        /*00aa*/ 	.short	(.L_312 - .L_311)
.L_311:
        /*00ac*/ 	.word	0x00000080
        /*00b0*/ 	.word	0x00000001
        /*00b4*/ 	.word	0x00000001


	//----- nvinfo : EIATTR_CRS_STACK_SIZE
	.align		4
.L_312:
        /*00b8*/ 	.byte	0x04, 0x1e
        /*00ba*/ 	.short	(.L_314 - .L_313)
.L_313:
        /*00bc*/ 	.word	0x00000000


	//----- nvinfo : EIATTR_CBANK_PARAM_SIZE
	.align		4
.L_314:
        /*00c0*/ 	.byte	0x03, 0x19
        /*00c2*/ 	.short	0x0038


	//----- nvinfo : EIATTR_PARAM_CBANK
	.align		4
        /*00c4*/ 	.byte	0x04, 0x0a
        /*00c6*/ 	.short	(.L_316 - .L_315)
	.align		4
.L_315:
        /*00c8*/ 	.word	index@(.nv.constant0._ZN3cub18CUB_300001_SM_10006detail9transform16transform_kernelINS2_10policy_hubILb1EN4cuda3std3__45tupleIJN6thrust24THRUST_300001_SM_1000_NS6detail15normal_iteratorINSA_10device_ptrIdEEEESF_EEEE10policy1000Ei12diff_functorSF_JPdSK_EEEvT0_iT1_T2_DpNS2_10kernel_argIT3_EE)
        /*00cc*/ 	.short	0x0380
        /*00ce*/ 	.short	0x0038


	//----- nvinfo : EIATTR_SW_WAR
	.align		4
.L_316:
        /*00d0*/ 	.byte	0x04, 0x36
        /*00d2*/ 	.short	(.L_318 - .L_317)
.L_317:
        /*00d4*/ 	.word	0x00000008
.L_318:


//--------------------- .nv.info._ZN3cub18CUB_300001_SM_10006detail8for_each13static_kernelINS2_12policy_hub_t12policy_500_tEmN6thrust24THRUST_300001_SM_1000_NS8cuda_cub20__uninitialized_fill7functorINS7_10device_ptrIdEEdEEEEvT0_T1_ --------------------------
	.section	.nv.info._ZN3cub18CUB_300001_SM_10006detail8for_each13static_kernelINS2_12policy_hub_t12policy_500_tEmN6thrust24THRUST_300001_SM_1000_NS8cuda_cub20__uninitialized_fill7functorINS7_10device_ptrIdEEdEEEEvT0_T1_,"",@"SHT_CUDA_INFO"
	.sectionflags	@""
	.align	4


	//----- nvinfo : EIATTR_CUDA_API_VERSION
	.align		4
        /*0000*/ 	.byte	0x04, 0x37
        /*0002*/ 	.short	(.L_320 - .L_319)
.L_319:
        /*0004*/ 	.word	0x00000082


	//----- nvinfo : EIATTR_KPARAM_INFO
	.align		4
.L_320:
        /*0008*/ 	.byte	0x04, 0x17
        /*000a*/ 	.short	(.L_322 - .L_321)
.L_321:
        /*000c*/ 	.word	0x00000000
        /*0010*/ 	.short	0x0001
        /*0012*/ 	.short	0x0008
        /*0014*/ 	.byte	0x00, 0xf0, 0x41, 0x00


	//----- nvinfo : EIATTR_KPARAM_INFO
	.align		4
.L_322:
        /*0018*/ 	.byte	0x04, 0x17
        /*001a*/ 	.short	(.L_324 - .L_323)
.L_323:
        /*001c*/ 	.word	0x00000000
        /*0020*/ 	.short	0x0000
        /*0022*/ 	.short	0x0000
        /*0024*/ 	.byte	0x00, 0xf0, 0x21, 0x00


	//----- nvinfo : EIATTR_SPARSE_MMA_MASK
	.align		4
.L_324:
        /*0028*/ 	.byte	0x03, 0x50
        /*002a*/ 	.short	0x0000


	//----- nvinfo : EIATTR_MAXREG_COUNT
	.align		4
        /*002c*/ 	.byte	0x03, 0x1b
        /*002e*/ 	.short	0x00ff


	//----- nvinfo : EIATTR_MERCURY_ISA_VERSION
	.align		4
        /*0030*/ 	.byte	0x03, 0x5f
        /*0032*/ 	.short	0x0101


	//----- nvinfo : EIATTR_VRC_CTA_INIT_COUNT
	.align		4
        /*0034*/ 	.byte	0x02, 0x4a
	.zero		1
	.zero		1


	//----- nvinfo : EIATTR_EXIT_INSTR_OFFSETS
	.align		4
        /*0038*/ 	.byte	0x04, 0x1c
        /*003a*/ 	.short	(.L_326 - .L_325)


	//   ....[0]....
.L_325:
        /*003c*/ 	.word	0x00000130


	//   ....[1]....
        /*0040*/ 	.word	0x00000230


	//   ....[2]....
        /*0044*/ 	.word	0x00000260


	//----- nvinfo : EIATTR_MAX_THREADS
	.align		4
.L_326:
        /*0048*/ 	.byte	0x04, 0x05
        /*004a*/ 	.short	(.L_328 - .L_327)
.L_327:
        /*004c*/ 	.word	0x00000100
        /*0050*/ 	.word	0x00000001
        /*0054*/ 	.word	0x00000001


	//----- nvinfo : EIATTR_CBANK_PARAM_SIZE
	.align		4
.L_328:
        /*0058*/ 	.byte	0x03, 0x19
        /*005a*/ 	.short	0x0018


	//----- nvinfo : EIATTR_PARAM_CBANK
	.align		4
        /*005c*/ 	.byte	0x04, 0x0a
        /*005e*/ 	.short	(.L_330 - .L_329)
	.align		4
.L_329:
        /*0060*/ 	.word	index@(.nv.constant0._ZN3cub18CUB_300001_SM_10006detail8for_each13static_kernelINS2_12policy_hub_t12policy_500_tEmN6thrust24THRUST_300001_SM_1000_NS8cuda_cub20__uninitialized_fill7functorINS7_10device_ptrIdEEdEEEEvT0_T1_)
        /*0064*/ 	.short	0x0380
        /*0066*/ 	.short	0x0018


	//----- nvinfo : EIATTR_SW_WAR
	.align		4
.L_330:
        /*0068*/ 	.byte	0x04, 0x36
        /*006a*/ 	.short	(.L_332 - .L_331)
.L_331:
        /*006c*/ 	.word	0x00000008
.L_332:


//--------------------- .nv.info._ZN3cub18CUB_300001_SM_10006detail11EmptyKernelIvEEvv --------------------------
	.section	.nv.info._ZN3cub18CUB_300001_SM_10006detail11EmptyKernelIvEEvv,"",@"SHT_CUDA_INFO"
	.sectionflags	@""
	.align	4


	//----- nvinfo : EIATTR_CUDA_API_VERSION
	.align		4
        /*0000*/ 	.byte	0x04, 0x37
        /*0002*/ 	.short	(.L_334 - .L_333)
.L_333:
        /*0004*/ 	.word	0x00000082


	//----- nvinfo : EIATTR_SPARSE_MMA_MASK
	.align		4
.L_334:
        /*0008*/ 	.byte	0x03, 0x50
        /*000a*/ 	.short	0x0000


	//----- nvinfo : EIATTR_MAXREG_COUNT
	.align		4
        /*000c*/ 	.byte	0x03, 0x1b
        /*000e*/ 	.short	0x00ff


	//----- nvinfo : EIATTR_MERCURY_ISA_VERSION
	.align		4
        /*0010*/ 	.byte	0x03, 0x5f
        /*0012*/ 	.short	0x0101


	//----- nvinfo : EIATTR_VRC_CTA_INIT_COUNT
	.align		4
        /*0014*/ 	.byte	0x02, 0x4a
	.zero		1
	.zero		1


	//----- nvinfo : EIATTR_EXIT_INSTR_OFFSETS
	.align		4
        /*0018*/ 	.byte	0x04, 0x1c
        /*001a*/ 	.short	(.L_336 - .L_335)


	//   ....[0]....
.L_335:
        /*001c*/ 	.word	0x00000010


	//----- nvinfo : EIATTR_SW_WAR
	.align		4
.L_336:
        /*0020*/ 	.byte	0x04, 0x36
        /*0022*/ 	.short	(.L_338 - .L_337)
.L_337:
        /*0024*/ 	.word	0x00000008
.L_338:


//--------------------- .nv.callgraph             --------------------------
	.section	.nv.callgraph,"",@"SHT_CUDA_CALLGRAPH"
	.align	4
	.sectionentsize	8
	.align		4
        /*0000*/ 	.word	0x00000000
	.align		4
        /*0004*/ 	.word	0xffffffff
	.align		4
        /*0008*/ 	.word	0x00000000
	.align		4
        /*000c*/ 	.word	0xfffffffe
	.align		4
        /*0010*/ 	.word	0x00000000
	.align		4
        /*0014*/ 	.word	0xfffffffd
	.align		4
        /*0018*/ 	.word	0x00000000
	.align		4
        /*001c*/ 	.word	0xfffffffc


//--------------------- .nv.constant4             --------------------------
	.section	.nv.constant4,"a",@progbits
	.align	8
	.align		8
.nv.constant4:
        /*0000*/ 	.dword	_ZN30_INTERNAL_8ac98566_4_k_cu_main4cuda3std3__45__cpo5beginE
	.align		8
        /*0008*/ 	.dword	_ZN30_INTERNAL_8ac98566_4_k_cu_main4cuda3std3__45__cpo3endE
	.align		8
        /*0010*/ 	.dword	_ZN30_INTERNAL_8ac98566_4_k_cu_main4cuda3std3__45__cpo6cbeginE
	.align		8
        /*0018*/ 	.dword	_ZN30_INTERNAL_8ac98566_4_k_cu_main4cuda3std3__45__cpo4cendE
	.align		8
        /*0020*/ 	.dword	_ZN30_INTERNAL_8ac98566_4_k_cu_main4cuda3std3__45__cpo6rbeginE
	.align		8
        /*0028*/ 	.dword	_ZN30_INTERNAL_8ac98566_4_k_cu_main4cuda3std3__45__cpo4rendE
	.align		8
        /*0030*/ 	.dword	_ZN30_INTERNAL_8ac98566_4_k_cu_main4cuda3std3__45__cpo7crbeginE
	.align		8
        /*0038*/ 	.dword	_ZN30_INTERNAL_8ac98566_4_k_cu_main4cuda3std3__45__cpo5crendE
	.align		8
        /*0040*/ 	.dword	_ZN30_INTERNAL_8ac98566_4_k_cu_main4cuda3std3__432_GLOBAL__N__8ac98566_4_k_cu_main6ignoreE
	.align		8
        /*0048*/ 	.dword	_ZN30_INTERNAL_8ac98566_4_k_cu_main4cuda3std3__419piecewise_constructE
	.align		8
        /*0050*/ 	.dword	_ZN30_INTERNAL_8ac98566_4_k_cu_main4cuda3std3__48in_placeE
	.align		8
        /*0058*/ 	.dword	_ZN30_INTERNAL_8ac98566_4_k_cu_main4cuda3std3__420unreachable_sentinelE
	.align		8
        /*0060*/ 	.dword	_ZN30_INTERNAL_8ac98566_4_k_cu_main4cuda3std3__47nulloptE
	.align		8
        /*0068*/ 	.dword	_ZN30_INTERNAL_8ac98566_4_k_cu_main4cuda3std3__48unexpectE
	.align		8
        /*0070*/ 	.dword	_ZN30_INTERNAL_8ac98566_4_k_cu_main4cuda3std6ranges3__45__cpo4swapE
	.align		8
        /*0078*/ 	.dword	_ZN30_INTERNAL_8ac98566_4_k_cu_main4cuda3std6ranges3__45__cpo9iter_moveE
	.align		8
        /*0080*/ 	.dword	_ZN30_INTERNAL_8ac98566_4_k_cu_main4cuda3std6ranges3__45__cpo5beginE
	.align		8
        /*0088*/ 	.dword	_ZN30_INTERNAL_8ac98566_4_k_cu_main4cuda3std6ranges3__45__cpo3endE
	.align		8
        /*0090*/ 	.dword	_ZN30_INTERNAL_8ac98566_4_k_cu_main4cuda3std6ranges3__45__cpo6cbeginE
	.align		8
        /*0098*/ 	.dword	_ZN30_INTERNAL_8ac98566_4_k_cu_main4cuda3std6ranges3__45__cpo4cendE
	.align		8
        /*00a0*/ 	.dword	_ZN30_INTERNAL_8ac98566_4_k_cu_main4cuda3std6ranges3__45__cpo7advanceE
	.align		8
        /*00a8*/ 	.dword	_ZN30_INTERNAL_8ac98566_4_k_cu_main4cuda3std6ranges3__45__cpo9iter_swapE
	.align		8
        /*00b0*/ 	.dword	_ZN30_INTERNAL_8ac98566_4_k_cu_main4cuda3std6ranges3__45__cpo4nextE
	.align		8
        /*00b8*/ 	.dword	_ZN30_INTERNAL_8ac98566_4_k_cu_main4cuda3std6ranges3__45__cpo4prevE
	.align		8
        /*00c0*/ 	.dword	_ZN30_INTERNAL_8ac98566_4_k_cu_main4cuda3std6ranges3__45__cpo4dataE
	.align		8
        /*00c8*/ 	.dword	_ZN30_INTERNAL_8ac98566_4_k_cu_main4cuda3std6ranges3__45__cpo5cdataE
	.align		8
        /*00d0*/ 	.dword	_ZN30_INTERNAL_8ac98566_4_k_cu_main4cuda3std6ranges3__45__cpo4sizeE
	.align		8
        /*00d8*/ 	.dword	_ZN30_INTERNAL_8ac98566_4_k_cu_main4cuda3std6ranges3__45__cpo5ssizeE
	.align		8
        /*00e0*/ 	.dword	_ZN30_INTERNAL_8ac98566_4_k_cu_main4cuda3std6ranges3__45__cpo8distanceE
	.align		8
        /*00e8*/ 	.dword	_ZN30_INTERNAL_8ac98566_4_k_cu_main6thrust24THRUST_300001_SM_1000_NS8cuda_cub3parE
	.align		8
        /*00f0*/ 	.dword	_ZN30_INTERNAL_8ac98566_4_k_cu_main6thrust24THRUST_300001_SM_1000_NS8cuda_cub10par_nosyncE
	.align		8
        /*00f8*/ 	.dword	_ZN30_INTERNAL_8ac98566_4_k_cu_main6thrust24THRUST_300001_SM_1000_NS6system6detail10sequential3seqE
	.align		8
        /*0100*/ 	.dword	_ZN30_INTERNAL_8ac98566_4_k_cu_main6thrust24THRUST_300001_SM_1000_NS12placeholders2_1E
	.align		8
        /*0108*/ 	.dword	_ZN30_INTERNAL_8ac98566_4_k_cu_main6thrust24THRUST_300001_SM_1000_NS12placeholders2_2E
	.align		8
        /*0110*/ 	.dword	_ZN30_INTERNAL_8ac98566_4_k_cu_main6thrust24THRUST_300001_SM_1000_NS12placeholders2_3E
	.align		8
        /*0118*/ 	.dword	_ZN30_INTERNAL_8ac98566_4_k_cu_main6thrust24THRUST_300001_SM_1000_NS12placeholders2_4E
	.align		8
        /*0120*/ 	.dword	_ZN30_INTERNAL_8ac98566_4_k_cu_main6thrust24THRUST_300001_SM_1000_NS12placeholders2_5E
	.align		8
        /*0128*/ 	.dword	_ZN30_INTERNAL_8ac98566_4_k_cu_main6thrust24THRUST_300001_SM_1000_NS12placeholders2_6E
	.align		8
        /*0130*/ 	.dword	_ZN30_INTERNAL_8ac98566_4_k_cu_main6thrust24THRUST_300001_SM_1000_NS12placeholders2_7E
	.align		8
        /*0138*/ 	.dword	_ZN30_INTERNAL_8ac98566_4_k_cu_main6thrust24THRUST_300001_SM_1000_NS12placeholders2_8E
	.align		8
        /*0140*/ 	.dword	_ZN30_INTERNAL_8ac98566_4_k_cu_main6thrust24THRUST_300001_SM_1000_NS12placeholders2_9E
	.align		8
        /*0148*/ 	.dword	_ZN30_INTERNAL_8ac98566_4_k_cu_main6thrust24THRUST_300001_SM_1000_NS12placeholders3_10E
	.align		8
        /*0150*/ 	.dword	_ZN30_INTERNAL_8ac98566_4_k_cu_main6thrust24THRUST_300001_SM_1000_NS3seqE


//--------------------- .text._ZN3cub18CUB_300001_SM_10006detail6reduce28DeviceReduceSingleTileKernelINS2_10policy_hubIdyN4cuda3std3__44plusIdEEE10Policy1000EPdSC_iS9_ddNS7_10__identityEEEvT0_T1_T2_T3_T4_T6_ --------------------------
	.section	.text._ZN3cub18CUB_300001_SM_10006detail6reduce28DeviceReduceSingleTileKernelINS2_10policy_hubIdyN4cuda3std3__44plusIdEEE10Policy1000EPdSC_iS9_ddNS7_10__identityEEEvT0_T1_T2_T3_T4_T6_,"ax",@progbits
	.align	128
        .global         _ZN3cub18CUB_300001_SM_10006detail6reduce28DeviceReduceSingleTileKernelINS2_10policy_hubIdyN4cuda3std3__44plusIdEEE10Policy1000EPdSC_iS9_ddNS7_10__identityEEEvT0_T1_T2_T3_T4_T6_
        .type           _ZN3cub18CUB_300001_SM_10006detail6reduce28DeviceReduceSingleTileKernelINS2_10policy_hubIdyN4cuda3std3__44plusIdEEE10Policy1000EPdSC_iS9_ddNS7_10__identityEEEvT0_T1_T2_T3_T4_T6_,@function
        .size           _ZN3cub18CUB_300001_SM_10006detail6reduce28DeviceReduceSingleTileKernelINS2_10policy_hubIdyN4cuda3std3__44plusIdEEE10Policy1000EPdSC_iS9_ddNS7_10__identityEEEvT0_T1_T2_T3_T4_T6_,(.L_x_232 - _ZN3cub18CUB_300001_SM_10006detail6reduce28DeviceReduceSingleTileKernelINS2_10policy_hubIdyN4cuda3std3__44plusIdEEE10Policy1000EPdSC_iS9_ddNS7_10__identityEEEvT0_T1_T2_T3_T4_T6_)
        .other          _ZN3cub18CUB_300001_SM_10006detail6reduce28DeviceReduceSingleTileKernelINS2_10policy_hubIdyN4cuda3std3__44plusIdEEE10Policy1000EPdSC_iS9_ddNS7_10__identityEEEvT0_T1_T2_T3_T4_T6_,@"STO_CUDA_ENTRY STV_DEFAULT"
_ZN3cub18CUB_300001_SM_10006detail6reduce28DeviceReduceSingleTileKernelINS2_10policy_hubIdyN4cuda3std3__44plusIdEEE10Policy1000EPdSC_iS9_ddNS7_10__identityEEEvT0_T1_T2_T3_T4_T6_:
.text._ZN3cub18CUB_300001_SM_10006detail6reduce28DeviceReduceSingleTileKernelINS2_10policy_hubIdyN4cuda3std3__44plusIdEEE10Policy1000EPdSC_iS9_ddNS7_10__identityEEEvT0_T1_T2_T3_T4_T6_:
[----:B------:R-:W-:Y:S01]  /*0000*/  LDC R1, c[0x0][0x37c] ;  /* 0x0000df00ff017b82 */ /* 0x000fe20000000800 */
[----:B------:R-:W0:Y:S01]  /*0010*/  LDCU UR4, c[0x0][0x390] ;  /* 0x00007200ff0477ac */ /* 0x000e220008000800 */
[----:B------:R-:W1:Y:S01]  /*0020*/  LDCU.64 UR6, c[0x0][0x358] ;  /* 0x00006b00ff0677ac */ /* 0x000e620008000a00 */
[----:B0-----:R-:W-:-:S05]  /*0030*/  IMAD.U32 R4, RZ, RZ, UR4 ;  /* 0x00000004ff047e24 */ /* 0x001fca000f8e00ff */
[----:B------:R-:W-:-:S13]  /*0040*/  ISETP.NE.AND P0, PT, R4, RZ, PT ;  /* 0x000000ff0400720c */ /* 0x000fda0003f05270 */
[----:B-1----:R-:W-:Y:S05]  /*0050*/  @P0 BRA `(.L_x_0) ;  /* 0x00000000001c0947 */ /* 0x002fea0003800000 */
[----:B------:R-:W0:Y:S02]  /*0060*/  S2R R0, SR_TID.X ;  /* 0x0000000000007919 */ /* 0x000e240000002100 */
[----:B0-----:R-:W-:-:S13]  /*0070*/  ISETP.NE.AND P0, PT, R0, RZ, PT ;  /* 0x000000ff0000720c */ /* 0x001fda0003f05270 */
[----:B------:R-:W-:Y:S05]  /*0080*/  @P0 EXIT ;  /* 0x000000000000094d */ /* 0x000fea0003800000 */
[----:B------:R-:W0:Y:S08]  /*0090*/  LDC.64 R2, c[0x0][0x388] ;  /* 0x0000e200ff027b82 */ /* 0x000e300000000a00 */
[----:B------:R-:W0:Y:S02]  /*00a0*/  LDC.64 R4, c[0x0][0x398] ;  /* 0x0000e600ff047b82 */ /* 0x000e240000000a00 */
[----:B0-----:R-:W-:Y:S01]  /*00b0*/  STG.E.64 desc[UR6][R2.64], R4 ;  /* 0x0000000402007986 */ /* 0x001fe2000c101b06 */
[----:B------:R-:W-:Y:S05]  /*00c0*/  EXIT ;  /* 0x000000000000794d */ /* 0x000fea0003800000 */
.L_x_0:
[----:B------:R-:W-:Y:S01]  /*00d0*/  ISETP.GT.AND P0, PT, R4, 0xdff, PT ;  /* 0x00000dff0400780c */ /* 0x000fe20003f04270 */
[----:B------:R-:W-:-:S12]  /*00e0*/  BSSY.RECONVERGENT B0, `(.L_x_1) ;  /* 0x0000242000007945 */ /* 0x000fd80003800200 */
[----:B------:R-:W-:Y:S05]  /*00f0*/  @P0 BRA `(.L_x_2) ;  /* 0x0000001400180947 */ /* 0x000fea0003800000 */
[----:B------:R-:W0:Y:S01]  /*0100*/  S2R R5, SR_TID.X ;  /* 0x0000000000057919 */ /* 0x000e220000002100 */
[----:B------:R-:W-:Y:S01]  /*0110*/  BSSY.RECONVERGENT B1, `(.L_x_3) ;  /* 0x0000009000017945 */ /* 0x000fe20003800200 */
[----:B------:R-:W-:Y:S02]  /*0120*/  CS2R R2, SRZ ;  /* 0x0000000000027805 */ /* 0x000fe4000001ff00 */
[----:B0-----:R-:W-:Y:S01]  /*0130*/  ISETP.GE.AND P0, PT, R5, R4, PT ;  /* 0x000000040500720c */ /* 0x001fe20003f06270 */
[----:B------:R-:W-:-:S12]  /*0140*/  IMAD.MOV.U32 R7, RZ, RZ, R5 ;  /* 0x000000ffff077224 */ /* 0x000fd800078e0005 */
[----:B------:R-:W-:Y:S05]  /*0150*/  @P0 BRA `(.L_x_4) ;  /* 0x0000000000100947 */ /* 0x000fea0003800000 */
[----:B------:R-:W0:Y:S02]  /*0160*/  LDC.64 R2, c[0x0][0x380] ;  /* 0x0000e000ff027b82 */ /* 0x000e240000000a00 */
[----:B0-----:R-:W-:-:S06]  /*0170*/  IMAD.WIDE.U32 R2, R5, 0x8, R2 ;  /* 0x0000000805027825 */ /* 0x001fcc00078e0002 */
[----:B------:R-:W5:Y:S01]  /*0180*/  LDG.E.64.CONSTANT R2, desc[UR6][R2.64] ;  /* 0x0000000602027981 */ /* 0x000f62000c1e9b00 */
[----:B------:R-:W-:-:S07]  /*0190*/  VIADD R7, R5, 0x200 ;  /* 0x0000020005077836 */ /* 0x000fce0000000000 */
.L_x_4:
[----:B------:R-:W-:Y:S05]  /*01a0*/  BSYNC.RECONVERGENT B1 ;  /* 0x0000000000017941 */ /* 0x000fea0003800200 */
.L_x_3:
[----:B------:R-:W-:Y:S01]  /*01b0*/  ISETP.GE.AND P0, PT, R7, R4, PT ;  /* 0x000000040700720c */ /* 0x000fe20003f06270 */
[----:B------:R-:W-:-:S12]  /*01c0*/  BSSY.RECONVERGENT B1, `(.L_x_5) ;  /* 0x0000076000017945 */ /* 0x000fd80003800200 */
[----:B------:R-:W-:Y:S05]  /*01d0*/  @P0 BRA `(.L_x_6) ;  /* 0x0000000400d00947 */ /* 0x000fea0003800000 */
[----:B------:R-:W-:Y:S01]  /*01e0*/  LOP3.LUT R9, RZ, R7, RZ, 0x33, !PT ;  /* 0x00000007ff097212 */ /* 0x000fe200078e33ff */
[----:B------:R-:W-:Y:S04]  /*01f0*/  BSSY.RECONVERGENT B2, `(.L_x_7) ;  /* 0x0000017000027945 */ /* 0x000fe80003800200 */
[----:B------:R-:W-:-:S05]  /*0200*/  IMAD.IADD R0, R9, 0x1, R4 ;  /* 0x0000000109007824 */ /* 0x000fca00078e0204 */
[C---:B------:R-:W-:Y:S02]  /*0210*/  LOP3.LUT R6, R0.reuse, 0x600, RZ, 0xc0, !PT ;  /* 0x0000060000067812 */ /* 0x040fe400078ec0ff */
[----:B------:R-:W-:Y:S02]  /*0220*/  ISETP.GE.U32.AND P0, PT, R0, 0x600, PT ;  /* 0x000006000000780c */ /* 0x000fe40003f06070 */
[----:B------:R-:W-:-:S13]  /*0230*/  ISETP.NE.AND P1, PT, R6, 0x600, PT ;  /* 0x000006000600780c */ /* 0x000fda0003f25270 */
[----:B------:R-:W-:Y:S05]  /*0240*/  @!P1 BRA `(.L_x_8) ;  /* 0x0000000000449947 */ /* 0x000fea0003800000 */
[----:B------:R-:W0:Y:S01]  /*0250*/  LDC.64 R8, c[0x0][0x380] ;  /* 0x0000e000ff087b82 */ /* 0x000e220000000a00 */
[----:B------:R-:W-:-:S04]  /*0260*/  LEA.HI R0, R0, 0x1, RZ, 0x17 ;  /* 0x0000000100007811 */ /* 0x000fc800078fb8ff */
[----:B------:R-:W-:-:S05]  /*0270*/  LOP3.LUT R0, R0, 0x3, RZ, 0xc0, !PT ;  /* 0x0000000300007812 */ /* 0x000fca00078ec0ff */
[----:B------:R-:W-:Y:S02]  /*0280*/  IMAD.MOV R0, RZ, RZ, -R0 ;  /* 0x000000ffff007224 */ /* 0x000fe400078e0a00 */
[----:B0-----:R-:W-:-:S04]  /*0290*/  IMAD.WIDE.U32 R8, R7, 0x8, R8 ;  /* 0x0000000807087825 */ /* 0x001fc800078e0008 */
[----:B------:R-:W-:Y:S02]  /*02a0*/  IMAD.MOV.U32 R6, RZ, RZ, R8 ;  /* 0x000000ffff067224 */ /* 0x000fe400078e0008 */
[----:B------:R-:W-:-:S07]  /*02b0*/  IMAD.MOV.U32 R11, RZ, RZ, R9 ;  /* 0x000000ffff0b7224 */ /* 0x000fce00078e0009 */
.L_x_9:
[----:B------:R-:W-:Y:S02]  /*02c0*/  IMAD.MOV.U32 R8, RZ, RZ, R6 ;  /* 0x000000ffff087224 */ /* 0x000fe400078e0006 */
[----:B------:R-:W-:-:S06]  /*02d0*/  IMAD.MOV.U32 R9, RZ, RZ, R11 ;  /* 0x000000ffff097224 */ /* 0x000fcc00078e000b */
[----:B------:R-:W2:Y:S01]  /*02e0*/  LDG.E.64.CONSTANT R8, desc[UR6][R8.64] ;  /* 0x0000000608087981 */ /* 0x000ea2000c1e9b00 */
[----:B------:R-:W-:Y:S01]  /*02f0*/  VIADD R0, R0, 0x1 ;  /* 0x0000000100007836 */ /* 0x000fe20000000000 */
[----:B------:R-:W-:Y:S01]  /*0300*/  IADD3 R6, P2, PT, R6, 0x1000, RZ ;  /* 0x0000100006067810 */ /* 0x000fe20007f5e0ff */
[----:B------:R-:W-:-:S03]  /*0310*/  VIADD R7, R7, 0x200 ;  /* 0x0000020007077836 */ /* 0x000fc60000000000 */
[----:B------:R-:W-:Y:S01]  /*0320*/  ISETP.NE.AND P1, PT, R0, RZ, PT ;  /* 0x000000ff0000720c */ /* 0x000fe20003f25270 */
[----:B------:R-:W-:Y:S01]  /*0330*/  IMAD.X R11, RZ, RZ, R11, P2 ;  /* 0x000000ffff0b7224 */ /* 0x000fe200010e060b */
[----:B--2--5:R-:W-:-:S11]  /*0340*/  DADD R2, R8, R2 ;  /* 0x0000000008027229 */ /* 0x024fd60000000002 */
[----:B------:R-:W-:Y:S05]  /*0350*/  @P1 BRA `(.L_x_9) ;  /* 0xfffffffc00d81947 */ /* 0x000fea000383ffff */
.L_x_8:
[----:B------:R-:W-:Y:S05]  /*0360*/  BSYNC.RECONVERGENT B2 ;  /* 0x0000000000027941 */ /* 0x000fea0003800200 */
.L_x_7:
[----:B------:R-:W-:Y:S05]  /*0370*/  @!P0 BRA `(.L_x_6) ;  /* 0x0000000400688947 */ /* 0x000fea0003800000 */
[----:B------:R-:W-:Y:S01]  /*0380*/  IMAD.IADD R0, R4, 0x1, -R7 ;  /* 0x0000000104007824 */ /* 0x000fe200078e0a07 */
[----:B------:R-:W-:Y:S01]  /*0390*/  BSSY.RECONVERGENT B2, `(.L_x_10) ;  /* 0x0000031000027945 */ /* 0x000fe20003800200 */
[----:B------:R-:W-:-:S03]  /*03a0*/  PLOP3.LUT P0, PT, PT, PT, PT, 0x80, 0x8 ;  /* 0x000000000008781c */ /* 0x000fc60003f0f070 */
[----:B------:R-:W-:-:S13]  /*03b0*/  ISETP.GT.AND P1, PT, R0, 0x1800, PT ;  /* 0x000018000000780c */ /* 0x000fda0003f24270 */
[----:B------:R-:W-:Y:S05]  /*03c0*/  @!P1 BRA `(.L_x_11) ;  /* 0x0000000000b49947 */ /* 0x000fea0003800000 */
[----:B------:R-:W-:Y:S01]  /*03d0*/  PLOP3.LUT P0, PT, PT, PT, PT, 0x8, 0x80 ;  /* 0x000000000080781c */ /* 0x000fe20003f0e170 */
[----:B------:R-:W-:-:S12]  /*03e0*/  VIADD R0, R4, 0xffffe800 ;  /* 0xffffe80004007836 */ /* 0x000fd80000000000 */
.L_x_12:
[----:B------:R-:W0:Y:S02]  /*03f0*/  LDC.64 R32, c[0x0][0x380] ;  /* 0x0000e000ff207b82 */ /* 0x000e240000000a00 */
[----:B0-----:R-:W-:-:S05]  /*0400*/  IMAD.WIDE R14, R7, 0x8, R32 ;  /* 0x00000008070e7825 */ /* 0x001fca00078e0220 */
[----:B------:R-:W2:Y:S04]  /*0410*/  LDG.E.64.CONSTANT R8, desc[UR6][R14.64] ;  /* 0x000000060e087981 */ /* 0x000ea8000c1e9b00 */
[----:B------:R-:W3:Y:S04]  /*0420*/  LDG.E.64.CONSTANT R10, desc[UR6][R14.64+0x1000] ;  /* 0x001000060e0a7981 */ /* 0x000ee8000c1e9b00 */
[----:B------:R-:W4:Y:S01]  /*0430*/  LDG.E.64.CONSTANT R12, desc[UR6][R14.64+0x2000] ;  /* 0x002000060e0c7981 */ /* 0x000f22000c1e9b00 */
[----:B------:R-:W-:-:S03]  /*0440*/  VIADD R41, R7, 0x800 ;  /* 0x0000080007297836 */ /* 0x000fc60000000000 */
[----:B------:R-:W4:Y:S01]  /*0450*/  LDG.E.64.CONSTANT R30, desc[UR6][R14.64+0x3000] ;  /* 0x003000060e1e7981 */ /* 0x000f22000c1e9b00 */
[----:B------:R-:W-:-:S05]  /*0460*/  IMAD.WIDE R40, R41, 0x8, R32 ;  /* 0x0000000829287825 */ /* 0x000fca00078e0220 */
[----:B------:R-:W4:Y:S04]  /*0470*/  LDG.E.64.CONSTANT R28, desc[UR6][R40.64] ;  /* 0x00000006281c7981 */ /* 0x000f28000c1e9b00 */
[----:B------:R-:W4:Y:S04]  /*0480*/  LDG.E.64.CONSTANT R26, desc[UR6][R40.64+0x1000] ;  /* 0x00100006281a7981 */ /* 0x000f28000c1e9b00 */
        /* <DEDUP_REMOVED lines=12> */
[----:B------:R-:W4:Y:S04]  /*0550*/  LDG.E.64.CONSTANT R34, desc[UR6][R44.64+0x2000] ;  /* 0x002000062c227981 */ /* 0x000f28000c1e9b00 */
[----:B------:R-:W4:Y:S01]  /*0560*/  LDG.E.64.CONSTANT R32, desc[UR6][R44.64+0x3000] ;  /* 0x003000062c207981 */ /* 0x000f22000c1e9b00 */
[----:B------:R-:W-:-:S05]  /*0570*/  VIADD R7, R7, 0x2000 ;  /* 0x0000200007077836 */ /* 0x000fca0000000000 */
[----:B------:R-:W-:Y:S01]  /*0580*/  ISETP.GE.AND P1, PT, R7, R0, PT ;  /* 0x000000000700720c */ /* 0x000fe20003f26270 */
[----:B--2--5:R-:W-:-:S08]  /*0590*/  DADD R8, R8, R2 ;  /* 0x0000000008087229 */ /* 0x024fd00000000002 */
[----:B---3--:R-:W-:-:S08]  /*05a0*/  DADD R8, R8, R10 ;  /* 0x0000000008087229 */ /* 0x008fd0000000000a */
[----:B----4-:R-:W-:-:S08]  /*05b0*/  DADD R8, R8, R12 ;  /* 0x0000000008087229 */ /* 0x010fd0000000000c */
[----:B------:R-:W-:-:S08]  /*05c0*/  DADD R8, R8, R30 ;  /* 0x0000000008087229 */ /* 0x000fd0000000001e */
        /* <DEDUP_REMOVED lines=11> */
[----:B------:R-:W-:Y:S01]  /*0680*/  DADD R2, R8, R32 ;  /* 0x0000000008027229 */ /* 0x000fe20000000020 */
[----:B------:R-:W-:Y:S10]  /*0690*/  @!P1 BRA `(.L_x_12) ;  /* 0xfffffffc00549947 */ /* 0x000ff4000383ffff */
.L_x_11:
[----:B------:R-:W-:Y:S05]  /*06a0*/  BSYNC.RECONVERGENT B2 ;  /* 0x0000000000027941 */ /* 0x000fea0003800200 */
.L_x_10:
[----:B------:R-:W-:Y:S01]  /*06b0*/  IMAD.IADD R0, R4, 0x1, -R7 ;  /* 0x0000000104007824 */ /* 0x000fe200078e0a07 */
[----:B------:R-:W-:Y:S04]  /*06c0*/  BSSY.RECONVERGENT B2, `(.L_x_13) ;  /* 0x0000019000027945 */ /* 0x000fe80003800200 */
[----:B------:R-:W-:-:S13]  /*06d0*/  ISETP.GT.AND P1, PT, R0, 0x800, PT ;  /* 0x000008000000780c */ /* 0x000fda0003f24270 */
[----:B------:R-:W-:Y:S05]  /*06e0*/  @!P1 BRA `(.L_x_14) ;  /* 0x0000000000589947 */ /* 0x000fea0003800000 */
        /* <DEDUP_REMOVED lines=12> */
[----:B------:R-:W-:Y:S01]  /*07b0*/  PLOP3.LUT P0, PT, PT, PT, PT, 0x8, 0x80 ;  /* 0x000000000080781c */ /* 0x000fe20003f0e170 */
[----:B------:R-:W-:Y:S01]  /*07c0*/  VIADD R7, R7, 0x1000 ;  /* 0x0000100007077836 */ /* 0x000fe20000000000 */
[----:B--2--5:R-:W-:-:S08]  /*07d0*/  DADD R10, R2, R10 ;  /* 0x00000000020a7229 */ /* 0x024fd0000000000a */
[----:B---3--:R-:W-:-:S08]  /*07e0*/  DADD R10, R10, R12 ;  /* 0x000000000a0a7229 */ /* 0x008fd0000000000c */
[----:B----4-:R-:W-:-:S08]  /*07f0*/  DADD R10, R10, R14 ;  /* 0x000000000a0a7229 */ /* 0x010fd0000000000e */
[----:B------:R-:W-:-:S08]  /*0800*/  DADD R10, R10, R16 ;  /* 0x000000000a0a7229 */ /* 0x000fd00000000010 */
[----:B------:R-:W-:-:S08]  /*0810*/  DADD R10, R10, R20 ;  /* 0x000000000a0a7229 */ /* 0x000fd00000000014 */
[----:B------:R-:W-:-:S08]  /*0820*/  DADD R10, R10, R22 ;  /* 0x000000000a0a7229 */ /* 0x000fd00000000016 */
[----:B------:R-:W-:-:S08]  /*0830*/  DADD R10, R10, R24 ;  /* 0x000000000a0a7229 */ /* 0x000fd00000000018 */
[----:B------:R-:W-:-:S11]  /*0840*/  DADD R2, R10, R26 ;  /* 0x000000000a027229 */ /* 0x000fd6000000001a */
.L_x_14:
[----:B------:R-:W-:Y:S05]  /*0850*/  BSYNC.RECONVERGENT B2 ;  /* 0x0000000000027941 */ /* 0x000fea0003800200 */
.L_x_13:
[----:B------:R-:W-:-:S13]  /*0860*/  ISETP.LT.OR P0, PT, R7, R4, P0 ;  /* 0x000000040700720c */ /* 0x000fda0000701670 */
[----:B------:R-:W-:Y:S05]  /*0870*/  @!P0 BRA `(.L_x_6) ;  /* 0x0000000000288947 */ /* 0x000fea0003800000 */
[----:B------:R-:W0:Y:S02]  /*0880*/  LDC.64 R8, c[0x0][0x380] ;  /* 0x0000e000ff087b82 */ /* 0x000e240000000a00 */
[----:B0-----:R-:W-:-:S05]  /*0890*/  IMAD.WIDE R6, R7, 0x8, R8 ;  /* 0x0000000807067825 */ /* 0x001fca00078e0208 */
[----:B------:R-:W2:Y:S04]  /*08a0*/  LDG.E.64.CONSTANT R8, desc[UR6][R6.64] ;  /* 0x0000000606087981 */ /* 0x000ea8000c1e9b00 */
[----:B------:R-:W3:Y:S04]  /*08b0*/  LDG.E.64.CONSTANT R10, desc[UR6][R6.64+0x1000] ;  /* 0x00100006060a7981 */ /* 0x000ee8000c1e9b00 */
[----:B------:R-:W4:Y:S04]  /*08c0*/  LDG.E.64.CONSTANT R12, desc[UR6][R6.64+0x2000] ;  /* 0x00200006060c7981 */ /* 0x000f28000c1e9b00 */
[----:B------:R-:W4:Y:S01]  /*08d0*/  LDG.E.64.CONSTANT R14, desc[UR6][R6.64+0x3000] ;  /* 0x00300006060e7981 */ /* 0x000f22000c1e9b00 */
[----:B--2--5:R-:W-:-:S08]  /*08e0*/  DADD R8, R2, R8 ;  /* 0x0000000002087229 */ /* 0x024fd00000000008 */
[----:B---3--:R-:W-:-:S08]  /*08f0*/  DADD R8, R8, R10 ;  /* 0x0000000008087229 */ /* 0x008fd0000000000a */
[----:B----4-:R-:W-:-:S08]  /*0900*/  DADD R8, R8, R12 ;  /* 0x0000000008087229 */ /* 0x010fd0000000000c */
[----:B------:R-:W-:-:S11]  /*0910*/  DADD R2, R8, R14 ;  /* 0x0000000008027229 */ /* 0x000fd6000000000e */
.L_x_6:
[----:B------:R-:W-:Y:S05]  /*0920*/  BSYNC.RECONVERGENT B1 ;  /* 0x0000000000017941 */ /* 0x000fea0003800200 */
.L_x_5:
[----:B------:R-:W-:-:S13]  /*0930*/  ISETP.GE.AND P0, PT, R4, 0x200, PT ;  /* 0x000002000400780c */ /* 0x000fda0003f06270 */
[----:B------:R-:W-:Y:S05]  /*0940*/  @!P0 BRA `(.L_x_15) ;  /* 0x0000000400148947 */ /* 0x000fea0003800000 */
[----:B------:R-:W0:Y:S01]  /*0950*/  S2R R12, SR_LANEID ;  /* 0x00000000000c7919 */ /* 0x000e220000000000 */
[----:B-----5:R-:W-:Y:S04]  /*0960*/  SHFL.DOWN PT, R6, R2, 0x1, 0x1f ;  /* 0x08201f0002067f89 */ /* 0x020fe800000e0000 */
[----:B------:R-:W1:Y:S02]  /*0970*/  SHFL.DOWN PT, R7, R3, 0x1, 0x1f ;  /* 0x08201f0003077f89 */ /* 0x000e6400000e0000 */
[----:B-1----:R-:W-:Y:S01]  /*0980*/  DADD R6, R6, R2 ;  /* 0x0000000006067229 */ /* 0x002fe20000000002 */
[C---:B0-----:R-:W-:Y:S02]  /*0990*/  ISETP.GT.AND P0, PT, R12.reuse, 0x1e, PT ;  /* 0x0000001e0c00780c */ /* 0x041fe40003f04270 */
[----:B------:R-:W-:-:S07]  /*09a0*/  ISETP.NE.AND P1, PT, R12, RZ, PT ;  /* 0x000000ff0c00720c */ /* 0x000fce0003f25270 */
[----:B------:R-:W-:Y:S02]  /*09b0*/  FSEL R8, R2, R6, P0 ;  /* 0x0000000602087208 */ /* 0x000fe40000000000 */
[----:B------:R-:W-:Y:S02]  /*09c0*/  FSEL R9, R3, R7, P0 ;  /* 0x0000000703097208 */ /* 0x000fe40000000000 */
[----:B------:R-:W-:Y:S01]  /*09d0*/  ISETP.GT.AND P0, PT, R12, 0x1d, PT ;  /* 0x0000001d0c00780c */ /* 0x000fe20003f04270 */
[----:B------:R-:W-:Y:S01]  /*09e0*/  SHFL.DOWN PT, R6, R8, 0x2, 0x1f ;  /* 0x08401f0008067f89 */ /* 0x000fe200000e0000 */
[----:B------:R-:W-:Y:S02]  /*09f0*/  @!P1 MOV R4, 0x400 ;  /* 0x0000040000049802 */ /* 0x000fe40000000f00 */
[----:B------:R-:W-:Y:S01]  /*0a00*/  @!P1 SHF.R.U32.HI R0, RZ, 0x2, R5 ;  /* 0x00000002ff009819 */ /* 0x000fe20000011605 */
[----:B------:R-:W0:Y:S03]  /*0a10*/  SHFL.DOWN PT, R7, R9, 0x2, 0x1f ;  /* 0x08401f0009077f89 */ /* 0x000e2600000e0000 */
[----:B------:R-:W-:Y:S01]  /*0a20*/  @!P1 LOP3.LUT R0, R0, 0xf8, RZ, 0xc0, !PT ;  /* 0x000000f800009812 */ /* 0x000fe200078ec0ff */
[----:B0-----:R-:W-:-:S10]  /*0a30*/  DADD R6, R6, R8 ;  /* 0x0000000006067229 */ /* 0x001fd40000000008 */
[----:B------:R-:W-:Y:S02]  /*0a40*/  FSEL R6, R8, R6, P0 ;  /* 0x0000000608067208 */ /* 0x000fe40000000000 */
[----:B------:R-:W-:Y:S02]  /*0a50*/  FSEL R7, R9, R7, P0 ;  /* 0x0000000709077208 */ /* 0x000fe40000000000 */
[----:B------:R-:W-:Y:S01]  /*0a60*/  ISETP.GT.AND P0, PT, R12, 0x1b, PT ;  /* 0x0000001b0c00780c */ /* 0x000fe20003f04270 */
[----:B------:R-:W-:Y:S04]  /*0a70*/  SHFL.DOWN PT, R2, R6, 0x4, 0x1f ;  /* 0x08801f0006027f89 */ /* 0x000fe800000e0000 */
[----:B------:R-:W0:Y:S01]  /*0a80*/  SHFL.DOWN PT, R3, R7, 0x4, 0x1f ;  /* 0x08801f0007037f89 */ /* 0x000e2200000e0000 */
[----:B------:R-:W1:Y:S01]  /*0a90*/  @!P1 S2R R9, SR_CgaCtaId ;  /* 0x0000000000099919 */ /* 0x000e620000008800 */
[----:B0-----:R-:W-:-:S10]  /*0aa0*/  DADD R2, R2, R6 ;  /* 0x0000000002027229 */ /* 0x001fd40000000006 */
[----:B------:R-:W-:Y:S02]  /*0ab0*/  FSEL R10, R6, R2, P0 ;  /* 0x00000002060a7208 */ /* 0x000fe40000000000 */
[----:B------:R-:W-:Y:S02]  /*0ac0*/  FSEL R11, R7, R3, P0 ;  /* 0x00000003070b7208 */ /* 0x000fe40000000000 */
[----:B------:R-:W-:Y:S01]  /*0ad0*/  ISETP.GT.AND P0, PT, R12, 0x17, PT ;  /* 0x000000170c00780c */ /* 0x000fe20003f04270 */
[----:B------:R-:W-:Y:S04]  /*0ae0*/  SHFL.DOWN PT, R2, R10, 0x8, 0x1f ;  /* 0x09001f000a027f89 */ /* 0x000fe800000e0000 */
[----:B------:R-:W0:Y:S02]  /*0af0*/  SHFL.DOWN PT, R3, R11, 0x8, 0x1f ;  /* 0x09001f000b037f89 */ /* 0x000e2400000e0000 */
[----:B0-----:R-:W-:-:S10]  /*0b00*/  DADD R2, R2, R10 ;  /* 0x0000000002027229 */ /* 0x001fd4000000000a */
[----:B------:R-:W-:Y:S02]  /*0b10*/  FSEL R6, R10, R2, P0 ;  /* 0x000000020a067208 */ /* 0x000fe40000000000 */
[----:B------:R-:W-:Y:S02]  /*0b20*/  FSEL R7, R11, R3, P0 ;  /* 0x000000030b077208 */ /* 0x000fe40000000000 */
[----:B-1----:R-:W-:Y:S01]  /*0b30*/  @!P1 LEA R11, R9, R4, 0x18 ;  /* 0x00000004090b9211 */ /* 0x002fe200078ec0ff */
[----:B------:R-:W-:Y:S01]  /*0b40*/  SHFL.DOWN PT, R2, R6, 0x10, 0x1f ;  /* 0x0a001f0006027f89 */ /* 0x000fe200000e0000 */
[----:B------:R-:W-:-:S03]  /*0b50*/  ISETP.NE.AND P0, PT, R5, RZ, PT ;  /* 0x000000ff0500720c */ /* 0x000fc60003f05270 */
[----:B------:R-:W0:Y:S01]  /*0b60*/  SHFL.DOWN PT, R3, R7, 0x10, 0x1f ;  /* 0x0a001f0007037f89 */ /* 0x000e2200000e0000 */
[----:B------:R-:W-:Y:S01]  /*0b70*/  @!P1 IMAD.IADD R11, R0, 0x1, R11 ;  /* 0x00000001000b9824 */ /* 0x000fe200078e020b */
[----:B0-----:R-:W-:-:S07]  /*0b80*/  DADD R8, R2, R6 ;  /* 0x0000000002087229 */ /* 0x001fce0000000006 */
[----:B------:R1:W-:Y:S01]  /*0b90*/  @!P1 STS.64 [R11+0x10], R8 ;  /* 0x000010080b009388 */ /* 0x0003e20000000a00 */
[----:B------:R-:W-:Y:S01]  /*0ba0*/  BAR.SYNC.DEFER_BLOCKING 0x0 ;  /* 0x0000000000007b1d */ /* 0x000fe20000010000 */
[----:B------:R-:W-:-:S04]  /*0bb0*/  ISETP.GT.AND P1, PT, R12, 0xf, PT ;  /* 0x0000000f0c00780c */ /* 0x000fc80003f24270 */
[----:B------:R-:W-:Y:S02]  /*0bc0*/  FSEL R2, R6, R8, P1 ;  /* 0x0000000806027208 */ /* 0x000fe40000800000 */
[----:B------:R-:W-:Y:S01]  /*0bd0*/  FSEL R3, R7, R9, P1 ;  /* 0x0000000907037208 */ /* 0x000fe20000800000 */
[----:B------:R-:W-:Y:S06]  /*0be0*/  @P0 BRA `(.L_x_16) ;  /* 0x0000001800440947 */ /* 0x000fec0003800000 */
[----:B------:R-:W0:Y:S01]  /*0bf0*/  S2UR UR5, SR_CgaCtaId ;  /* 0x00000000000579c3 */ /* 0x000e220000008800 */
[----:B------:R-:W-:Y:S02]  /*0c00*/  UMOV UR4, 0x400 ;  /* 0x0000040000047882 */ /* 0x000fe40000000000 */
[----:B0-----:R-:W-:-:S09]  /*0c10*/  ULEA UR4, UR5, UR4, 0x18 ;  /* 0x0000000405047291 */ /* 0x001fd2000f8ec0ff */
[----:B------:R-:W0:Y:S04]  /*0c20*/  LDS.64 R4, [UR4+0x18] ;  /* 0x00001804ff047984 */ /* 0x000e280008000a00 */
[----:B-1----:R-:W1:Y:S04]  /*0c30*/  LDS.128 R8, [UR4+0x20] ;  /* 0x00002004ff087984 */ /* 0x002e680008000c00 */
[----:B------:R-:W2:Y:S01]  /*0c40*/  LDS.128 R12, [UR4+0x30] ;  /* 0x00003004ff0c7984 */ /* 0x000ea20008000c00 */
[----:B0-----:R-:W-:-:S03]  /*0c50*/  DADD R2, R2, R4 ;  /* 0x0000000002027229 */ /* 0x001fc60000000004 */
[----:B------:R-:W0:Y:S05]  /*0c60*/  LDS.128 R4, [UR4+0x40] ;  /* 0x00004004ff047984 */ /* 0x000e2a0008000c00 */
[----:B-1----:R-:W-:-:S08]  /*0c70*/  DADD R2, R2, R8 ;  /* 0x0000000002027229 */ /* 0x002fd00000000008 */
[----:B------:R-:W-:Y:S01]  /*0c80*/  DADD R2, R2, R10 ;  /* 0x0000000002027229 */ /* 0x000fe2000000000a */
[----:B------:R-:W1:Y:S07]  /*0c90*/  LDS.128 R8, [UR4+0x50] ;  /* 0x00005004ff087984 */ /* 0x000e6e0008000c00 */
[----:B--2---:R-:W-:-:S08]  /*0ca0*/  DADD R2, R2, R12 ;  /* 0x0000000002027229 */ /* 0x004fd0000000000c */
[----:B------:R-:W-:Y:S01]  /*0cb0*/  DADD R2, R2, R14 ;  /* 0x0000000002027229 */ /* 0x000fe2000000000e */
[----:B------:R-:W2:Y:S07]  /*0cc0*/  LDS.128 R12, [UR4+0x60] ;  /* 0x00006004ff0c7984 */ /* 0x000eae0008000c00 */
[----:B0-----:R-:W-:-:S08]  /*0cd0*/  DADD R2, R2, R4 ;  /* 0x0000000002027229 */ /* 0x001fd00000000004 */
[----:B------:R-:W-:Y:S01]  /*0ce0*/  DADD R2, R2, R6 ;  /* 0x0000000002027229 */ /* 0x000fe20000000006 */
[----:B------:R-:W0:Y:S07]  /*0cf0*/  LDS.128 R4, [UR4+0x70] ;  /* 0x00007004ff047984 */ /* 0x000e2e0008000c00 */
[----:B-1----:R-:W-:-:S08]  /*0d00*/  DADD R2, R2, R8 ;  /* 0x0000000002027229 */ /* 0x002fd00000000008 */
[----:B------:R-:W-:Y:S01]  /*0d10*/  DADD R2, R2, R10 ;  /* 0x0000000002027229 */ /* 0x000fe2000000000a */
[----:B------:R-:W1:Y:S07]  /*0d20*/  LDS.128 R8, [UR4+0x80] ;  /* 0x00008004ff087984 */ /* 0x000e6e0008000c00 */
[----:B--2---:R-:W-:-:S08]  /*0d30*/  DADD R2, R2, R12 ;  /* 0x0000000002027229 */ /* 0x004fd0000000000c */
[----:B------:R-:W-:-:S08]  /*0d40*/  DADD R2, R2, R14 ;  /* 0x0000000002027229 */ /* 0x000fd0000000000e */
[----:B0-----:R-:W-:-:S08]  /*0d50*/  DADD R2, R2, R4 ;  /* 0x0000000002027229 */ /* 0x001fd00000000004 */
[----:B------:R-:W-:-:S08]  /*0d60*/  DADD R2, R2, R6 ;  /* 0x0000000002027229 */ /* 0x000fd00000000006 */
[----:B-1----:R-:W-:-:S08]  /*0d70*/  DADD R2, R2, R8 ;  /* 0x0000000002027229 */ /* 0x002fd00000000008 */
[----:B------:R-:W-:Y:S01]  /*0d80*/  DADD R2, R2, R10 ;  /* 0x0000000002027229 */ /* 0x000fe2000000000a */
[----:B------:R-:W-:Y:S10]  /*0d90*/  BRA `(.L_x_16) ;  /* 0x0000001400d87947 */ /* 0x000ff40003800000 */
.L_x_15:
[----:B------:R-:W-:Y:S01]  /*0da0*/  LOP3.LUT R0, R5, 0x3e0, RZ, 0xc0, !PT ;  /* 0x000003e005007812 */ /* 0x000fe200078ec0ff */
[----:B------:R-:W0:Y:S03]  /*0db0*/  S2R R10, SR_LANEID ;  /* 0x00000000000a7919 */ /* 0x000e260000000000 */
[----:B------:R-:W-:Y:S01]  /*0dc0*/  LOP3.LUT R9, RZ, R0, RZ, 0x33, !PT ;  /* 0x00000000ff097212 */ /* 0x000fe200078e33ff */
[----:B------:R-:W-:-:S04]  /*0dd0*/  VIADD R7, R0, 0x20 ;  /* 0x0000002000077836 */ /* 0x000fc80000000000 */
[----:B------:R-:W-:Y:S01]  /*0de0*/  IMAD.IADD R9, R9, 0x1, R4 ;  /* 0x0000000109097824 */ /* 0x000fe200078e0204 */
[----:B------:R-:W-:-:S04]  /*0df0*/  ISETP.GT.AND P0, PT, R7, R4, PT ;  /* 0x000000040700720c */ /* 0x000fc80003f04270 */
[----:B------:R-:W-:-:S05]  /*0e00*/  SEL R11, R9, 0x1f, P0 ;  /* 0x0000001f090b7807 */ /* 0x000fca0000000000 */
[----:B-----5:R-:W-:Y:S04]  /*0e10*/  SHFL.DOWN PT, R6, R2, 0x1, R11 ;  /* 0x0820000002067989 */ /* 0x020fe800000e000b */
[----:B------:R-:W1:Y:S01]  /*0e20*/  SHFL.DOWN PT, R7, R3, 0x1, R11 ;  /* 0x0820000003077989 */ /* 0x000e6200000e000b */
[C---:B0-----:R-:W-:Y:S01]  /*0e30*/  ISETP.GE.AND P0, PT, R10.reuse, R11, PT ;  /* 0x0000000b0a00720c */ /* 0x041fe20003f06270 */
[C---:B------:R-:W-:Y:S01]  /*0e40*/  VIADD R0, R10.reuse, 0x2 ;  /* 0x000000020a007836 */ /* 0x040fe20000000000 */
[----:B------:R-:W-:Y:S01]  /*0e50*/  ISETP.NE.AND P1, PT, R10, RZ, PT ;  /* 0x000000ff0a00720c */ /* 0x000fe20003f25270 */
[----:B-1----:R-:W-:-:S12]  /*0e60*/  DADD R6, R6, R2 ;  /* 0x0000000006067229 */ /* 0x002fd80000000002 */
[----:B------:R-:W0:Y:S01]  /*0e70*/  @!P1 S2R R12, SR_CgaCtaId ;  /* 0x00000000000c9919 */ /* 0x000e220000008800 */
[----:B------:R-:W-:Y:S02]  /*0e80*/  FSEL R8, R6, R2, !P0 ;  /* 0x0000000206087208 */ /* 0x000fe40004000000 */
[----:B------:R-:W-:Y:S02]  /*0e90*/  FSEL R9, R7, R3, !P0 ;  /* 0x0000000307097208 */ /* 0x000fe40004000000 */
[----:B------:R-:W-:Y:S01]  /*0ea0*/  ISETP.GT.AND P0, PT, R0, R11, PT ;  /* 0x0000000b0000720c */ /* 0x000fe20003f04270 */
[----:B------:R-:W-:Y:S01]  /*0eb0*/  SHFL.DOWN PT, R6, R8, 0x2, R11 ;  /* 0x0840000008067989 */ /* 0x000fe200000e000b */
[----:B------:R-:W-:-:S03]  /*0ec0*/  VIADD R0, R10, 0x4 ;  /* 0x000000040a007836 */ /* 0x000fc60000000000 */
[----:B------:R-:W1:Y:S02]  /*0ed0*/  SHFL.DOWN PT, R7, R9, 0x2, R11 ;  /* 0x0840000009077989 */ /* 0x000e6400000e000b */
[----:B-1----:R-:W-:-:S10]  /*0ee0*/  DADD R6, R6, R8 ;  /* 0x0000000006067229 */ /* 0x002fd40000000008 */
[----:B------:R-:W-:Y:S02]  /*0ef0*/  FSEL R6, R8, R6, P0 ;  /* 0x0000000608067208 */ /* 0x000fe40000000000 */
[----:B------:R-:W-:Y:S02]  /*0f00*/  FSEL R7, R9, R7, P0 ;  /* 0x0000000709077208 */ /* 0x000fe40000000000 */
        /* <DEDUP_REMOVED lines=16> */
[----:B------:R-:W-:Y:S02]  /*1010*/  @!P1 MOV R9, 0x400 ;  /* 0x0000040000099802 */ /* 0x000fe40000000f00 */
[----:B------:R-:W-:Y:S01]  /*1020*/  @!P1 SHF.R.U32.HI R8, RZ, 0x2, R5 ;  /* 0x00000002ff089819 */ /* 0x000fe20000011605 */
[----:B------:R-:W1:Y:S01]  /*1030*/  SHFL.DOWN PT, R3, R7, 0x10, R11 ;  /* 0x0a00000007037989 */ /* 0x000e6200000e000b */
[----:B0-----:R-:W-:-:S02]  /*1040*/  @!P1 LEA R9, R12, R9, 0x18 ;  /* 0x000000090c099211 */ /* 0x001fc400078ec0ff */
[----:B------:R-:W-:-:S05]  /*1050*/  @!P1 LOP3.LUT R8, R8, 0xf8, RZ, 0xc0, !PT ;  /* 0x000000f808089812 */ /* 0x000fca00078ec0ff */
[----:B------:R-:W-:Y:S01]  /*1060*/  @!P1 IMAD.IADD R9, R8, 0x1, R9 ;  /* 0x0000000108099824 */ /* 0x000fe200078e0209 */
[----:B-1----:R-:W-:-:S10]  /*1070*/  DADD R2, R2, R6 ;  /* 0x0000000002027229 */ /* 0x002fd40000000006 */
[----:B------:R-:W-:Y:S02]  /*1080*/  FSEL R2, R6, R2, P0 ;  /* 0x0000000206027208 */ /* 0x000fe40000000000 */
[----:B------:R-:W-:Y:S02]  /*1090*/  FSEL R3, R7, R3, P0 ;  /* 0x0000000307037208 */ /* 0x000fe40000000000 */
[----:B------:R-:W-:-:S03]  /*10a0*/  ISETP.NE.AND P0, PT, R5, RZ, PT ;  /* 0x000000ff0500720c */ /* 0x000fc60003f05270 */
[----:B------:R0:W-:Y:S01]  /*10b0*/  @!P1 STS.64 [R9+0x10], R2 ;  /* 0x0000100209009388 */ /* 0x0001e20000000a00 */
[----:B------:R-:W-:Y:S09]  /*10c0*/  BAR.SYNC.DEFER_BLOCKING 0x0 ;  /* 0x0000000000007b1d */ /* 0x000ff20000010000 */
[----:B------:R-:W-:Y:S05]  /*10d0*/  @P0 BRA `(.L_x_16) ;  /* 0x0000001400080947 */ /* 0x000fea0003800000 */
[----:B------:R-:W1:Y:S01]  /*10e0*/  S2UR UR5, SR_CgaCtaId ;  /* 0x00000000000579c3 */ /* 0x000e620000008800 */
[----:B------:R-:W-:Y:S01]  /*10f0*/  UMOV UR4, 0x400 ;  /* 0x0000040000047882 */ /* 0x000fe20000000000 */
[----:B------:R-:W-:Y:S01]  /*1100*/  ISETP.GT.AND P1, PT, R4, 0x20, PT ;  /* 0x000000200400780c */ /* 0x000fe20003f24270 */
[----:B-1----:R-:W-:-:S09]  /*1110*/  ULEA UR4, UR5, UR4, 0x18 ;  /* 0x0000000405047291 */ /* 0x002fd2000f8ec0ff */
[----:B------:R-:W1:Y:S04]  /*1120*/  LDS.64 R6, [UR4+0x18] ;  /* 0x00001804ff067984 */ /* 0x000e680008000a00 */
[----:B------:R-:W2:Y:S04]  /*1130*/  LDS.128 R12, [UR4+0x20] ;  /* 0x00002004ff0c7984 */ /* 0x000ea80008000c00 */
[----:B0-----:R-:W0:Y:S01]  /*1140*/  LDS.128 R8, [UR4+0x30] ;  /* 0x00003004ff087984 */ /* 0x001e220008000c00 */
[----:B-1----:R-:W-:-:S10]  /*1150*/  DADD R6, R2, R6 ;  /* 0x0000000002067229 */ /* 0x002fd40000000006 */
[----:B------:R-:W-:Y:S02]  /*1160*/  FSEL R2, R6, R2, P1 ;  /* 0x0000000206027208 */ /* 0x000fe40000800000 */
[----:B------:R-:W-:Y:S02]  /*1170*/  FSEL R3, R7, R3, P1 ;  /* 0x0000000307037208 */ /* 0x000fe40000800000 */
[----:B------:R-:W-:-:S04]  /*1180*/  ISETP.GT.AND P1, PT, R4, 0x40, PT ;  /* 0x000000400400780c */ /* 0x000fc80003f24270 */
[----:B--2---:R-:W-:-:S10]  /*1190*/  DADD R12, R12, R2 ;  /* 0x000000000c0c7229 */ /* 0x004fd40000000002 */
[----:B------:R-:W-:Y:S02]  /*11a0*/  FSEL R2, R12, R2, P1 ;  /* 0x000000020c027208 */ /* 0x000fe40000800000 */
[----:B------:R-:W-:Y:S02]  /*11b0*/  FSEL R3, R13, R3, P1 ;  /* 0x000000030d037208 */ /* 0x000fe40000800000 */
[----:B------:R-:W-:-:S04]  /*11c0*/  ISETP.GT.AND P1, PT, R4, 0x60, PT ;  /* 0x000000600400780c */ /* 0x000fc80003f24270 */
[----:B------:R-:W-:-:S10]  /*11d0*/  DADD R14, R2, R14 ;  /* 0x00000000020e7229 */ /* 0x000fd4000000000e */
[----:B------:R-:W-:Y:S02]  /*11e0*/  FSEL R2, R14, R2, P1 ;  /* 0x000000020e027208 */ /* 0x000fe40000800000 */
[----:B------:R-:W-:Y:S02]  /*11f0*/  FSEL R3, R15, R3, P1 ;  /* 0x000000030f037208 */ /* 0x000fe40000800000 */
[----:B------:R-:W1:Y:S01]  /*1200*/  LDS.128 R12, [UR4+0x40] ;  /* 0x00004004ff0c7984 */ /* 0x000e620008000c00 */
[----:B------:R-:W-:-:S03]  /*1210*/  ISETP.GT.AND P1, PT, R4, 0x80, PT ;  /* 0x000000800400780c */ /* 0x000fc60003f24270 */
[----:B0-----:R-:W-:-:S10]  /*1220*/  DADD R8, R8, R2 ;  /* 0x0000000008087229 */ /* 0x001fd40000000002 */
[----:B------:R-:W-:Y:S02]  /*1230*/  FSEL R2, R8, R2, P1 ;  /* 0x0000000208027208 */ /* 0x000fe40000800000 */
[----:B------:R-:W-:Y:S02]  /*1240*/  FSEL R3, R9, R3, P1 ;  /* 0x0000000309037208 */ /* 0x000fe40000800000 */
[----:B------:R-:W-:-:S04]  /*1250*/  ISETP.GT.AND P1, PT, R4, 0xa0, PT ;  /* 0x000000a00400780c */ /* 0x000fc80003f24270 */
[----:B------:R-:W-:-:S10]  /*1260*/  DADD R10, R2, R10 ;  /* 0x00000000020a7229 */ /* 0x000fd4000000000a */
[----:B------:R-:W-:Y:S02]  /*1270*/  FSEL R2, R10, R2, P1 ;  /* 0x000000020a027208 */ /* 0x000fe40000800000 */
[----:B------:R-:W-:Y:S02]  /*1280*/  FSEL R3, R11, R3, P1 ;  /* 0x000000030b037208 */ /* 0x000fe40000800000 */
[----:B------:R-:W0:Y:S01]  /*1290*/  LDS.128 R8, [UR4+0x50] ;  /* 0x00005004ff087984 */ /* 0x000e220008000c00 */
[----:B------:R-:W-:-:S03]  /*12a0*/  ISETP.GT.AND P1, PT, R4, 0xc0, PT ;  /* 0x000000c00400780c */ /* 0x000fc60003f24270 */
[----:B-1----:R-:W-:-:S10]  /*12b0*/  DADD R12, R12, R2 ;  /* 0x000000000c0c7229 */ /* 0x002fd40000000002 */
        /* <DEDUP_REMOVED lines=33> */
[----:B------:R-:W-:-:S04]  /*14d0*/  ISETP.GT.AND P1, PT, R4, 0x1c0, PT ;  /* 0x000001c00400780c */ /* 0x000fc80003f24270 */
[----:B-1----:R-:W-:-:S10]  /*14e0*/  DADD R12, R12, R2 ;  /* 0x000000000c0c7229 */ /* 0x002fd40000000002 */
[----:B------:R-:W-:Y:S02]  /*14f0*/  FSEL R2, R12, R2, P1 ;  /* 0x000000020c027208 */ /* 0x000fe40000800000 */
[----:B------:R-:W-:Y:S02]  /*1500*/  FSEL R3, R13, R3, P1 ;  /* 0x000000030d037208 */ /* 0x000fe40000800000 */
[----:B------:R-:W-:-:S04]  /*1510*/  ISETP.GT.AND P1, PT, R4, 0x1e0, PT ;  /* 0x000001e00400780c */ /* 0x000fc80003f24270 */
[----:B------:R-:W-:-:S10]  /*1520*/  DADD R14, R2, R14 ;  /* 0x00000000020e7229 */ /* 0x000fd4000000000e */
[----:B------:R-:W-:Y:S02]  /*1530*/  FSEL R2, R14, R2, P1 ;  /* 0x000000020e027208 */ /* 0x000fe40000800000 */
[----:B------:R-:W-:Y:S01]  /*1540*/  FSEL R3, R15, R3, P1 ;  /* 0x000000030f037208 */ /* 0x000fe20000800000 */
[----:B------:R-:W-:Y:S06]  /*1550*/  BRA `(.L_x_16) ;  /* 0x0000000c00e87947 */ /* 0x000fec0003800000 */
.L_x_2:
[----:B------:R-:W0:Y:S01]  /*1560*/  S2R R41, SR_TID.X ;  /* 0x0000000000297919 */ /* 0x000e220000002100 */
[----:B------:R-:W1:Y:S02]  /*1570*/  LDCU.64 UR4, c[0x0][0x380] ;  /* 0x00007000ff0477ac */ /* 0x000e640008000a00 */
[----:B-1----:R-:W-:Y:S02]  /*1580*/  IMAD.U32 R2, RZ, RZ, UR4 ;  /* 0x00000004ff027e24 */ /* 0x002fe4000f8e00ff */
[----:B------:R-:W-:Y:S02]  /*1590*/  IMAD.U32 R3, RZ, RZ, UR5 ;  /* 0x00000005ff037e24 */ /* 0x000fe4000f8e00ff */
[----:B0-----:R-:W-:-:S05]  /*15a0*/  IMAD.WIDE.U32 R18, R41, 0x8, R2 ;  /* 0x0000000829127825 */ /* 0x001fca00078e0002 */
[----:B------:R-:W2:Y:S04]  /*15b0*/  LDG.E.64.CONSTANT R20, desc[UR6][R18.64] ;  /* 0x0000000612147981 */ /* 0x000ea8000c1e9b00 */
[----:B------:R-:W2:Y:S04]  /*15c0*/  LDG.E.64.CONSTANT R6, desc[UR6][R18.64+0x1000] ;  /* 0x0010000612067981 */ /* 0x000ea8000c1e9b00 */
[----:B------:R-:W3:Y:S04]  /*15d0*/  LDG.E.64.CONSTANT R8, desc[UR6][R18.64+0x2000] ;  /* 0x0020000612087981 */ /* 0x000ee8000c1e9b00 */
[----:B------:R-:W4:Y:S04]  /*15e0*/  LDG.E.64.CONSTANT R10, desc[UR6][R18.64+0x3000] ;  /* 0x00300006120a7981 */ /* 0x000f28000c1e9b00 */
[----:B------:R-:W5:Y:S04]  /*15f0*/  LDG.E.64.CONSTANT R12, desc[UR6][R18.64+0x4000] ;  /* 0x00400006120c7981 */ /* 0x000f68000c1e9b00 */
[----:B------:R-:W5:Y:S04]  /*1600*/  LDG.E.64.CONSTANT R14, desc[UR6][R18.64+0x5000] ;  /* 0x00500006120e7981 */ /* 0x000f68000c1e9b00 */
[----:B------:R-:W5:Y:S01]  /*1610*/  LDG.E.64.CONSTANT R16, desc[UR6][R18.64+0x6000] ;  /* 0x0060000612107981 */ /* 0x000f62000c1e9b00 */
[----:B------:R-:W-:Y:S01]  /*1620*/  ISETP.GE.U32.AND P0, PT, R4, 0x1c00, PT ;  /* 0x00001c000400780c */ /* 0x000fe20003f06070 */
[----:B------:R-:W-:Y:S01]  /*1630*/  UMOV UR4, 0xe00 ;  /* 0x00000e0000047882 */ /* 0x000fe20000000000 */
[----:B--2---:R-:W-:-:S08]  /*1640*/  DADD R6, R20, R6 ;  /* 0x0000000014067229 */ /* 0x004fd00000000006 */
[----:B---3--:R-:W-:-:S08]  /*1650*/  DADD R6, R8, R6 ;  /* 0x0000000008067229 */ /* 0x008fd00000000006 */
[----:B----4-:R-:W-:-:S08]  /*1660*/  DADD R6, R10, R6 ;  /* 0x000000000a067229 */ /* 0x010fd00000000006 */
[----:B-----5:R-:W-:-:S08]  /*1670*/  DADD R6, R12, R6 ;  /* 0x000000000c067229 */ /* 0x020fd00000000006 */
[----:B------:R-:W-:-:S08]  /*1680*/  DADD R6, R14, R6 ;  /* 0x000000000e067229 */ /* 0x000fd00000000006 */
[----:B------:R-:W-:Y:S01]  /*1690*/  DADD R6, R16, R6 ;  /* 0x0000000010067229 */ /* 0x000fe20000000006 */
[----:B------:R-:W-:Y:S10]  /*16a0*/  @!P0 BRA `(.L_x_17) ;  /* 0x00000000006c8947 */ /* 0x000ff40003800000 */
[----:B------:R-:W0:Y:S01]  /*16b0*/  LDC R22, c[0x0][0x390] ;  /* 0x0000e400ff167b82 */ /* 0x000e220000000800 */
[----:B------:R-:W-:Y:S01]  /*16c0*/  VIADD R23, R4, 0xfffff200 ;  /* 0xfffff20004177836 */ /* 0x000fe20000000000 */
[----:B------:R-:W-:-:S06]  /*16d0*/  UMOV UR4, 0xe00 ;  /* 0x00000e0000047882 */ /* 0x000fcc0000000000 */
[----:B------:R-:W1:Y:S02]  /*16e0*/  LDC.64 R2, c[0x0][0x380] ;  /* 0x0000e000ff027b82 */ /* 0x000e640000000a00 */
.L_x_19:
[----:B------:R-:W-:-:S04]  /*16f0*/  VIADD R9, R41, UR4 ;  /* 0x0000000429097c36 */ /* 0x000fc80008000000 */
[----:B-1----:R-:W-:-:S05]  /*1700*/  IMAD.WIDE.U32 R8, R9, 0x8, R2 ;  /* 0x0000000809087825 */ /* 0x002fca00078e0002 */
[----:B------:R-:W2:Y:S04]  /*1710*/  LDG.E.64.CONSTANT R4, desc[UR6][R8.64] ;  /* 0x0000000608047981 */ /* 0x000ea8000c1e9b00 */
[----:B------:R-:W3:Y:S04]  /*1720*/  LDG.E.64.CONSTANT R10, desc[UR6][R8.64+0x1000] ;  /* 0x00100006080a7981 */ /* 0x000ee8000c1e9b00 */
[----:B------:R-:W4:Y:S04]  /*1730*/  LDG.E.64.CONSTANT R12, desc[UR6][R8.64+0x2000] ;  /* 0x00200006080c7981 */ /* 0x000f28000c1e9b00 */
[----:B------:R-:W5:Y:S04]  /*1740*/  LDG.E.64.CONSTANT R14, desc[UR6][R8.64+0x3000] ;  /* 0x00300006080e7981 */ /* 0x000f68000c1e9b00 */
[----:B------:R-:W5:Y:S04]  /*1750*/  LDG.E.64.CONSTANT R16, desc[UR6][R8.64+0x4000] ;  /* 0x0040000608107981 */ /* 0x000f68000c1e9b00 */
[----:B------:R-:W5:Y:S04]  /*1760*/  LDG.E.64.CONSTANT R18, desc[UR6][R8.64+0x5000] ;  /* 0x0050000608127981 */ /* 0x000f68000c1e9b00 */
[----:B------:R-:W5:Y:S01]  /*1770*/  LDG.E.64.CONSTANT R20, desc[UR6][R8.64+0x6000] ;  /* 0x0060000608147981 */ /* 0x000f62000c1e9b00 */
[----:B--2---:R-:W-:-:S08]  /*1780*/  DADD R4, R4, R6 ;  /* 0x0000000004047229 */ /* 0x004fd00000000006 */
[----:B---3--:R-:W-:-:S08]  /*1790*/  DADD R4, R10, R4 ;  /* 0x000000000a047229 */ /* 0x008fd00000000004 */
[----:B----4-:R-:W-:-:S08]  /*17a0*/  DADD R4, R12, R4 ;  /* 0x000000000c047229 */ /* 0x010fd00000000004 */
[----:B-----5:R-:W-:-:S08]  /*17b0*/  DADD R4, R14, R4 ;  /* 0x000000000e047229 */ /* 0x020fd00000000004 */
[----:B------:R-:W-:Y:S01]  /*17c0*/  DADD R16, R16, R4 ;  /* 0x0000000010107229 */ /* 0x000fe20000000004 */
[----:B0-----:R-:W-:-:S04]  /*17d0*/  IMAD.MOV.U32 R4, RZ, RZ, R22 ;  /* 0x000000ffff047224 */ /* 0x001fc800078e0016 */
[----:B------:R-:W-:-:S03]  /*17e0*/  VIADD R0, R4, -UR4 ;  /* 0x8000000404007c36 */ /* 0x000fc60008000000 */
[----:B------:R-:W-:Y:S02]  /*17f0*/  DADD R16, R18, R16 ;  /* 0x0000000012107229 */ /* 0x000fe40000000010 */
[----:B------:R-:W-:-:S06]  /*1800*/  ISETP.GE.AND P0, PT, R0, 0xe00, PT ;  /* 0x00000e000000780c */ /* 0x000fcc0003f06270 */
[----:B------:R-:W-:-:S07]  /*1810*/  DADD R6, R20, R16 ;  /* 0x0000000014067229 */ /* 0x000fce0000000010 */
[----:B------:R-:W-:Y:S05]  /*1820*/  @!P0 BRA `(.L_x_18) ;  /* 0x00000008001c8947 */ /* 0x000fea0003800000 */
[----:B------:R-:W-:-:S06]  /*1830*/  UIADD3 UR4, UPT, UPT, UR4, 0xe00, URZ ;  /* 0x00000e0004047890 */ /* 0x000fcc000fffe0ff */
[----:B------:R-:W-:-:S13]  /*1840*/  ISETP.LT.AND P0, PT, R23, UR4, PT ;  /* 0x0000000417007c0c */ /* 0x000fda000bf01270 */
[----:B------:R-:W-:Y:S05]  /*1850*/  @!P0 BRA `(.L_x_19) ;  /* 0xfffffffc00a48947 */ /* 0x000fea000383ffff */
.L_x_17:
[----:B------:R-:W-:-:S13]  /*1860*/  ISETP.LE.AND P0, PT, R4, UR4, PT ;  /* 0x0000000404007c0c */ /* 0x000fda000bf03270 */
[----:B------:R-:W-:Y:S05]  /*1870*/  @P0 BRA `(.L_x_18) ;  /* 0x0000000800080947 */ /* 0x000fea0003800000 */
[----:B------:R-:W-:Y:S01]  /*1880*/  VIADD R0, R4, -UR4 ;  /* 0x8000000404007c36 */ /* 0x000fe20008000000 */
[----:B------:R-:W-:Y:S04]  /*1890*/  BSSY.RECONVERGENT B1, `(.L_x_18) ;  /* 0x0000080000017945 */ /* 0x000fe80003800200 */
[----:B------:R-:W-:-:S13]  /*18a0*/  ISETP.GE.AND P0, PT, R41, R0, PT ;  /* 0x000000002900720c */ /* 0x000fda0003f06270 */
[----:B------:R-:W-:Y:S05]  /*18b0*/  @P0 BRA `(.L_x_20) ;  /* 0x0000000400f40947 */ /* 0x000fea0003800000 */
[----:B------:R-:W-:Y:S01]  /*18c0*/  LOP3.LUT R5, RZ, R41, RZ, 0x33, !PT ;  /* 0x00000029ff057212 */ /* 0x000fe200078e33ff */
[----:B------:R-:W-:Y:S01]  /*18d0*/  BSSY.RECONVERGENT B2, `(.L_x_21) ;  /* 0x0000014000027945 */ /* 0x000fe20003800200 */
[----:B------:R-:W-:Y:S02]  /*18e0*/  IMAD.MOV.U32 R45, RZ, RZ, R41 ;  /* 0x000000ffff2d7224 */ /* 0x000fe400078e0029 */
[----:B------:R-:W-:-:S04]  /*18f0*/  IADD3 R4, PT, PT, R4, -UR4, R5 ;  /* 0x8000000404047c10 */ /* 0x000fc8000fffe005 */
[C---:B------:R-:W-:Y:S02]  /*1900*/  LOP3.LUT R5, R4.reuse, 0x600, RZ, 0xc0, !PT ;  /* 0x0000060004057812 */ /* 0x040fe400078ec0ff */
[----:B------:R-:W-:Y:S02]  /*1910*/  ISETP.GE.U32.AND P1, PT, R4, 0x600, PT ;  /* 0x000006000400780c */ /* 0x000fe40003f26070 */
[----:B------:R-:W-:-:S13]  /*1920*/  ISETP.NE.AND P0, PT, R5, 0x600, PT ;  /* 0x000006000500780c */ /* 0x000fda0003f05270 */
[----:B------:R-:W-:Y:S05]  /*1930*/  @!P0 BRA `(.L_x_22) ;  /* 0x0000000000348947 */ /* 0x000fea0003800000 */
[----:B------:R-:W-:Y:S01]  /*1940*/  LEA.HI R4, R4, 0x1, RZ, 0x17 ;  /* 0x0000000104047811 */ /* 0x000fe200078fb8ff */
[----:B------:R-:W-:Y:S02]  /*1950*/  VIADD R9, R41, UR4 ;  /* 0x0000000429097c36 */ /* 0x000fe40008000000 */
[----:B------:R-:W-:Y:S01]  /*1960*/  IMAD.MOV.U32 R45, RZ, RZ, R41 ;  /* 0x000000ffff2d7224 */ /* 0x000fe200078e0029 */
[----:B------:R-:W-:-:S05]  /*1970*/  LOP3.LUT R4, R4, 0x3, RZ, 0xc0, !PT ;  /* 0x0000000304047812 */ /* 0x000fca00078ec0ff */
[----:B------:R-:W-:-:S07]  /*1980*/  IMAD.MOV R8, RZ, RZ, -R4 ;  /* 0x000000ffff087224 */ /* 0x000fce00078e0a04 */
.L_x_23:
[----:B------:R-:W-:-:S06]  /*1990*/  IMAD.WIDE.U32 R4, R9, 0x8, R2 ;  /* 0x0000000809047825 */ /* 0x000fcc00078e0002 */
[----:B------:R-:W2:Y:S01]  /*19a0*/  LDG.E.64.CONSTANT R4, desc[UR6][R4.64] ;  /* 0x0000000604047981 */ /* 0x000ea2000c1e9b00 */
[----:B------:R-:W-:Y:S02]  /*19b0*/  VIADD R8, R8, 0x1 ;  /* 0x0000000108087836 */ /* 0x000fe40000000000 */
[----:B------:R-:W-:Y:S02]  /*19c0*/  VIADD R45, R45, 0x200 ;  /* 0x000002002d2d7836 */ /* 0x000fe40000000000 */
[----:B------:R-:W-:Y:S01]  /*19d0*/  VIADD R9, R9, 0x200 ;  /* 0x0000020009097836 */ /* 0x000fe20000000000 */
[----:B------:R-:W-:Y:S01]  /*19e0*/  ISETP.NE.AND P0, PT, R8, RZ, PT ;  /* 0x000000ff0800720c */ /* 0x000fe20003f05270 */
[----:B--2---:R-:W-:-:S12]  /*19f0*/  DADD R6, R4, R6 ;  /* 0x0000000004067229 */ /* 0x004fd80000000006 */
[----:B------:R-:W-:Y:S05]  /*1a00*/  @P0 BRA `(.L_x_23) ;  /* 0xfffffffc00e00947 */ /* 0x000fea000383ffff */
.L_x_22:
[----:B------:R-:W-:Y:S05]  /*1a10*/  BSYNC.RECONVERGENT B2 ;  /* 0x0000000000027941 */ /* 0x000fea0003800200 */
.L_x_21:
[----:B------:R-:W-:Y:S05]  /*1a20*/  @!P1 BRA `(.L_x_20) ;  /* 0x0000000400989947 */ /* 0x000fea0003800000 */
[----:B------:R-:W0:Y:S01]  /*1a30*/  LDCU.64 UR8, c[0x0][0x380] ;  /* 0x00007000ff0877ac */ /* 0x000e220008000a00 */
[----:B------:R-:W-:Y:S01]  /*1a40*/  IMAD.IADD R9, R0, 0x1, -R45 ;  /* 0x0000000100097824 */ /* 0x000fe200078e0a2d */
[C---:B------:R-:W-:Y:S01]  /*1a50*/  IADD3 R5, P0, PT, R45.reuse, UR4, RZ ;  /* 0x000000042d057c10 */ /* 0x040fe2000ff1e0ff */
[----:B------:R-:W-:Y:S01]  /*1a60*/  BSSY.RECONVERGENT B2, `(.L_x_24) ;  /* 0x0000039000027945 */ /* 0x000fe20003800200 */
[----:B------:R-:W-:Y:S02]  /*1a70*/  VIADD R43, R45, UR4 ;  /* 0x000000042d2b7c36 */ /* 0x000fe40008000000 */
[----:B------:R-:W-:Y:S01]  /*1a80*/  ISETP.GT.AND P1, PT, R9, 0x1800, PT ;  /* 0x000018000900780c */ /* 0x000fe20003f24270 */
[----:B------:R-:W-:Y:S01]  /*1a90*/  IMAD.X R8, RZ, RZ, RZ, P0 ;  /* 0x000000ffff087224 */ /* 0x000fe200000e06ff */
[----:B0-----:R-:W-:-:S04]  /*1aa0*/  LEA R4, P0, R5, UR8, 0x3 ;  /* 0x0000000805047c11 */ /* 0x001fc8000f8018ff */
[----:B------:R-:W-:Y:S02]  /*1ab0*/  LEA.HI.X R5, R5, UR9, R8, 0x3, P0 ;  /* 0x0000000905057c11 */ /* 0x000fe400080f1c08 */
[----:B------:R-:W-:-:S05]  /*1ac0*/  IADD3 R4, P0, PT, R4, 0x2000, RZ ;  /* 0x0000200004047810 */ /* 0x000fca0007f1e0ff */
[----:B------:R-:W-:Y:S01]  /*1ad0*/  IMAD.X R5, RZ, RZ, R5, P0 ;  /* 0x000000ffff057224 */ /* 0x000fe200000e0605 */
[----:B------:R-:W-:Y:S01]  /*1ae0*/  PLOP3.LUT P0, PT, PT, PT, PT, 0x80, 0x8 ;  /* 0x000000000008781c */ /* 0x000fe20003f0f070 */
[----:B------:R-:W-:-:S12]  /*1af0*/  @!P1 BRA `(.L_x_25) ;  /* 0x0000000000bc9947 */ /* 0x000fd80003800000 */
[----:B------:R-:W-:Y:S01]  /*1b00*/  PLOP3.LUT P0, PT, PT, PT, PT, 0x8, 0x80 ;  /* 0x000000000080781c */ /* 0x000fe20003f0e170 */
[----:B------:R-:W-:-:S12]  /*1b10*/  VIADD R40, R0, 0xffffe800 ;  /* 0xffffe80000287836 */ /* 0x000fd80000000000 */
.L_x_26:
[C---:B------:R-:W-:Y:S01]  /*1b20*/  IMAD.WIDE.U32 R38, R43.reuse, 0x8, R2 ;  /* 0x000000082b267825 */ /* 0x040fe200078e0002 */
[----:B------:R-:W2:Y:S04]  /*1b30*/  LDG.E.64.CONSTANT R8, desc[UR6][R4.64+-0x1000] ;  /* 0xfff0000604087981 */ /* 0x000ea8000c1e9b00 */
[----:B------:R-:W3:Y:S04]  /*1b40*/  LDG.E.64.CONSTANT R10, desc[UR6][R4.64] ;  /* 0x00000006040a7981 */ /* 0x000ee8000c1e9b00 */
[----:B------:R-:W4:Y:S01]  /*1b50*/  LDG.E.64.CONSTANT R38, desc[UR6][R38.64] ;  /* 0x0000000626267981 */ /* 0x000f22000c1e9b00 */
[----:B------:R-:W-:-:S03]  /*1b60*/  VIADD R15, R43, 0x800 ;  /* 0x000008002b0f7836 */ /* 0x000fc60000000000 */
[----:B------:R-:W5:Y:S01]  /*1b70*/  LDG.E.64.CONSTANT R12, desc[UR6][R4.64+0x1000] ;  /* 0x00100006040c7981 */ /* 0x000f62000c1e9b00 */
[----:B------:R-:W-:-:S03]  /*1b80*/  IMAD.WIDE.U32 R14, R15, 0x8, R2 ;  /* 0x000000080f0e7825 */ /* 0x000fc600078e0002 */
[----:B------:R-:W5:Y:S04]  /*1b90*/  LDG.E.64.CONSTANT R16, desc[UR6][R4.64+0x3000] ;  /* 0x0030000604107981 */ /* 0x000f68000c1e9b00 */
[----:B------:R-:W5:Y:S04]  /*1ba0*/  LDG.E.64.CONSTANT R14, desc[UR6][R14.64] ;  /* 0x000000060e0e7981 */ /* 0x000f68000c1e9b00 */
[----:B------:R-:W5:Y:S01]  /*1bb0*/  LDG.E.64.CONSTANT R18, desc[UR6][R4.64+0x4000] ;  /* 0x0040000604127981 */ /* 0x000f62000c1e9b00 */
        /* <DEDUP_REMOVED lines=11> */
[----:B------:R-:W5:Y:S04]  /*1c70*/  LDG.E.64.CONSTANT R34, desc[UR6][R4.64+0xc000] ;  /* 0x00c0000604227981 */ /* 0x000f68000c1e9b00 */
[----:B------:R0:W5:Y:S01]  /*1c80*/  LDG.E.64.CONSTANT R36, desc[UR6][R4.64+0xd000] ;  /* 0x00d0000604247981 */ /* 0x000162000c1e9b00 */
[----:B------:R-:W-:-:S05]  /*1c90*/  VIADD R45, R45, 0x2000 ;  /* 0x000020002d2d7836 */ /* 0x000fca0000000000 */
[----:B------:R-:W-:Y:S02]  /*1ca0*/  ISETP.GE.AND P1, PT, R45, R40, PT ;  /* 0x000000282d00720c */ /* 0x000fe40003f26270 */
[----:B0-----:R-:W-:Y:S01]  /*1cb0*/  IADD3 R4, P2, PT, R4, 0x10000, RZ ;  /* 0x0001000004047810 */ /* 0x001fe20007f5e0ff */
[----:B------:R-:W-:-:S04]  /*1cc0*/  VIADD R43, R43, 0x2000 ;  /* 0x000020002b2b7836 */ /* 0x000fc80000000000 */
[----:B------:R-:W-:Y:S01]  /*1cd0*/  IMAD.X R5, RZ, RZ, R5, P2 ;  /* 0x000000ffff057224 */ /* 0x000fe200010e0605 */
[----:B----4-:R-:W-:-:S08]  /*1ce0*/  DADD R38, R38, R6 ;  /* 0x0000000026267229 */ /* 0x010fd00000000006 */
[----:B--2---:R-:W-:-:S08]  /*1cf0*/  DADD R8, R38, R8 ;  /* 0x0000000026087229 */ /* 0x004fd00000000008 */
[----:B---3--:R-:W-:-:S08]  /*1d00*/  DADD R8, R8, R10 ;  /* 0x0000000008087229 */ /* 0x008fd0000000000a */
[----:B-----5:R-:W-:-:S08]  /*1d10*/  DADD R8, R8, R12 ;  /* 0x0000000008087229 */ /* 0x020fd0000000000c */
        /* <DEDUP_REMOVED lines=13> */
.L_x_25:
[----:B------:R-:W-:Y:S05]  /*1df0*/  BSYNC.RECONVERGENT B2 ;  /* 0x0000000000027941 */ /* 0x000fea0003800200 */
.L_x_24:
[----:B------:R-:W-:Y:S01]  /*1e00*/  IMAD.IADD R8, R0, 0x1, -R45 ;  /* 0x0000000100087824 */ /* 0x000fe200078e0a2d */
[----:B------:R-:W-:Y:S04]  /*1e10*/  BSSY.RECONVERGENT B2, `(.L_x_27) ;  /* 0x000001c000027945 */ /* 0x000fe80003800200 */
[----:B------:R-:W-:-:S13]  /*1e20*/  ISETP.GT.AND P1, PT, R8, 0x800, PT ;  /* 0x000008000800780c */ /* 0x000fda0003f24270 */
[----:B------:R-:W-:Y:S05]  /*1e30*/  @!P1 BRA `(.L_x_28) ;  /* 0x0000000000649947 */ /* 0x000fea0003800000 */
        /* <DEDUP_REMOVED lines=9> */
[----:B------:R-:W5:Y:S04]  /*1ed0*/  LDG.E.64.CONSTANT R22, desc[UR6][R4.64+0x4000] ;  /* 0x0040000604167981 */ /* 0x000f68000c1e9b00 */
[----:B------:R0:W5:Y:S01]  /*1ee0*/  LDG.E.64.CONSTANT R8, desc[UR6][R4.64+0x5000] ;  /* 0x0050000604087981 */ /* 0x000162000c1e9b00 */
[----:B------:R-:W-:Y:S01]  /*1ef0*/  PLOP3.LUT P0, PT, PT, PT, PT, 0x8, 0x80 ;  /* 0x000000000080781c */ /* 0x000fe20003f0e170 */
[----:B------:R-:W-:-:S02]  /*1f00*/  VIADD R45, R45, 0x1000 ;  /* 0x000010002d2d7836 */ /* 0x000fc40000000000 */
[----:B------:R-:W-:Y:S01]  /*1f10*/  VIADD R43, R43, 0x1000 ;  /* 0x000010002b2b7836 */ /* 0x000fe20000000000 */
[----:B----4-:R-:W-:-:S08]  /*1f20*/  DADD R6, R6, R10 ;  /* 0x0000000006067229 */ /* 0x010fd0000000000a */
[----:B--2---:R-:W-:-:S08]  /*1f30*/  DADD R6, R6, R12 ;  /* 0x0000000006067229 */ /* 0x004fd0000000000c */
[----:B---3--:R-:W-:-:S08]  /*1f40*/  DADD R6, R6, R14 ;  /* 0x0000000006067229 */ /* 0x008fd0000000000e */
[----:B-----5:R-:W-:-:S08]  /*1f50*/  DADD R6, R6, R16 ;  /* 0x0000000006067229 */ /* 0x020fd00000000010 */
[----:B------:R-:W-:-:S08]  /*1f60*/  DADD R6, R6, R18 ;  /* 0x0000000006067229 */ /* 0x000fd00000000012 */
[----:B------:R-:W-:Y:S01]  /*1f70*/  DADD R6, R6, R20 ;  /* 0x0000000006067229 */ /* 0x000fe20000000014 */
[----:B------:R-:W-:-:S07]  /*1f80*/  IADD3 R10, P1, PT, R4, 0x8000, RZ ;  /* 0x00008000040a7810 */ /* 0x000fce0007f3e0ff */
[----:B------:R-:W-:Y:S01]  /*1f90*/  DADD R6, R6, R22 ;  /* 0x0000000006067229 */ /* 0x000fe20000000016 */
[----:B0-----:R-:W-:Y:S02]  /*1fa0*/  IMAD.X R5, RZ, RZ, R5, P1 ;  /* 0x000000ffff057224 */ /* 0x001fe400008e0605 */
[----:B------:R-:W-:-:S05]  /*1fb0*/  IMAD.MOV.U32 R4, RZ, RZ, R10 ;  /* 0x000000ffff047224 */ /* 0x000fca00078e000a */
[----:B------:R-:W-:-:S11]  /*1fc0*/  DADD R6, R6, R8 ;  /* 0x0000000006067229 */ /* 0x000fd60000000008 */
.L_x_28:
[----:B------:R-:W-:Y:S05]  /*1fd0*/  BSYNC.RECONVERGENT B2 ;  /* 0x0000000000027941 */ /* 0x000fea0003800200 */
.L_x_27:
[----:B------:R-:W-:-:S13]  /*1fe0*/  ISETP.LT.OR P0, PT, R45, R0, P0 ;  /* 0x000000002d00720c */ /* 0x000fda0000701670 */
[----:B------:R-:W-:Y:S05]  /*1ff0*/  @!P0 BRA `(.L_x_20) ;  /* 0x0000000000248947 */ /* 0x000fea0003800000 */
[----:B------:R-:W-:Y:S01]  /*2000*/  IMAD.WIDE.U32 R2, R43, 0x8, R2 ;  /* 0x000000082b027825 */ /* 0x000fe200078e0002 */
[----:B------:R-:W2:Y:S04]  /*2010*/  LDG.E.64.CONSTANT R8, desc[UR6][R4.64+-0x1000] ;  /* 0xfff0000604087981 */ /* 0x000ea8000c1e9b00 */
[----:B------:R-:W3:Y:S04]  /*2020*/  LDG.E.64.CONSTANT R10, desc[UR6][R4.64] ;  /* 0x00000006040a7981 */ /* 0x000ee8000c1e9b00 */
[----:B------:R-:W4:Y:S04]  /*2030*/  LDG.E.64.CONSTANT R2, desc[UR6][R2.64] ;  /* 0x0000000602027981 */ /* 0x000f28000c1e9b00 */
[----:B------:R-:W5:Y:S01]  /*2040*/  LDG.E.64.CONSTANT R12, desc[UR6][R4.64+0x1000] ;  /* 0x00100006040c7981 */ /* 0x000f62000c1e9b00 */
[----:B----4-:R-:W-:-:S08]  /*2050*/  DADD R6, R6, R2 ;  /* 0x0000000006067229 */ /* 0x010fd00000000002 */
[----:B--2---:R-:W-:-:S08]  /*2060*/  DADD R6, R6, R8 ;  /* 0x0000000006067229 */ /* 0x004fd00000000008 */
[----:B---3--:R-:W-:-:S08]  /*2070*/  DADD R6, R6, R10 ;  /* 0x0000000006067229 */ /* 0x008fd0000000000a */
[----:B-----5:R-:W-:-:S11]  /*2080*/  DADD R6, R6, R12 ;  /* 0x0000000006067229 */ /* 0x020fd6000000000c */
.L_x_20:
[----:B------:R-:W-:Y:S05]  /*2090*/  BSYNC.RECONVERGENT B1 ;  /* 0x0000000000017941 */ /* 0x000fea0003800200 */
.L_x_18:
[----:B------:R-:W0:Y:S01]  /*20a0*/  S2R R0, SR_LANEID ;  /* 0x0000000000007919 */ /* 0x000e220000000000 */
[----:B------:R-:W-:Y:S04]  /*20b0*/  SHFL.DOWN PT, R2, R6, 0x1, 0x1f ;  /* 0x08201f0006027f89 */ /* 0x000fe800000e0000 */
[----:B------:R-:W1:Y:S02]  /*20c0*/  SHFL.DOWN PT, R3, R7, 0x1, 0x1f ;  /* 0x08201f0007037f89 */ /* 0x000e6400000e0000 */
[----:B-1----:R-:W-:Y:S01]  /*20d0*/  DADD R2, R2, R6 ;  /* 0x0000000002027229 */ /* 0x002fe20000000006 */
[C---:B0-----:R-:W-:Y:S02]  /*20e0*/  ISETP.GT.AND P0, PT, R0.reuse, 0x1e, PT ;  /* 0x0000001e0000780c */ /* 0x041fe40003f04270 */
[----:B------:R-:W-:-:S07]  /*20f0*/  ISETP.NE.AND P1, PT, R0, RZ, PT ;  /* 0x000000ff0000720c */ /* 0x000fce0003f25270 */
        /* <DEDUP_REMOVED lines=15> */
[----:B------:R-:W-:Y:S01]  /*21f0*/  ISETP.GT.AND P0, PT, R0, 0x17, PT ;  /* 0x000000170000780c */ /* 0x000fe20003f04270 */
[----:B------:R-:W-:Y:S01]  /*2200*/  SHFL.DOWN PT, R2, R6, 0x8, 0x1f ;  /* 0x09001f0006027f89 */ /* 0x000fe200000e0000 */
[----:B------:R-:W-:-:S03]  /*2210*/  @!P1 MOV R8, 0x400 ;  /* 0x0000040000089802 */ /* 0x000fc60000000f00 */
[----:B------:R-:W0:Y:S01]  /*2220*/  SHFL.DOWN PT, R3, R7, 0x8, 0x1f ;  /* 0x09001f0007037f89 */ /* 0x000e2200000e0000 */
[----:B-1----:R-:W-:Y:S01]  /*2230*/  @!P1 LEA R11, R11, R8, 0x18 ;  /* 0x000000080b0b9211 */ /* 0x002fe200078ec0ff */
[----:B0-----:R-:W-:-:S10]  /*2240*/  DADD R2, R2, R6 ;  /* 0x0000000002027229 */ /* 0x001fd40000000006 */
[----:B------:R-:W-:Y:S02]  /*2250*/  FSEL R4, R6, R2, P0 ;  /* 0x0000000206047208 */ /* 0x000fe40000000000 */
[----:B------:R-:W-:Y:S02]  /*2260*/  FSEL R5, R7, R3, P0 ;  /* 0x0000000307057208 */ /* 0x000fe40000000000 */
[----:B------:R-:W-:Y:S01]  /*2270*/  @!P1 SHF.R.U32.HI R6, RZ, 0x2, R41 ;  /* 0x00000002ff069819 */ /* 0x000fe20000011629 */
[----:B------:R-:W-:Y:S01]  /*2280*/  SHFL.DOWN PT, R2, R4, 0x10, 0x1f ;  /* 0x0a001f0004027f89 */ /* 0x000fe200000e0000 */
[----:B------:R-:W-:Y:S02]  /*2290*/  ISETP.NE.AND P0, PT, R41, RZ, PT ;  /* 0x000000ff2900720c */ /* 0x000fe40003f05270 */
[----:B------:R-:W-:Y:S01]  /*22a0*/  @!P1 LOP3.LUT R6, R6, 0xf8, RZ, 0xc0, !PT ;  /* 0x000000f806069812 */ /* 0x000fe200078ec0ff */
[----:B------:R-:W0:Y:S04]  /*22b0*/  SHFL.DOWN PT, R3, R5, 0x10, 0x1f ;  /* 0x0a001f0005037f89 */ /* 0x000e2800000e0000 */
[----:B------:R-:W-:Y:S01]  /*22c0*/  @!P1 IMAD.IADD R11, R6, 0x1, R11 ;  /* 0x00000001060b9824 */ /* 0x000fe200078e020b */
[----:B0-----:R-:W-:-:S07]  /*22d0*/  DADD R2, R2, R4 ;  /* 0x0000000002027229 */ /* 0x001fce0000000004 */
[----:B------:R0:W-:Y:S01]  /*22e0*/  @!P1 STS.64 [R11+0x10], R2 ;  /* 0x000010020b009388 */ /* 0x0001e20000000a00 */
[----:B------:R-:W-:Y:S01]  /*22f0*/  BAR.SYNC.DEFER_BLOCKING 0x0 ;  /* 0x0000000000007b1d */ /* 0x000fe20000010000 */
[----:B------:R-:W-:-:S04]  /*2300*/  ISETP.GT.AND P1, PT, R0, 0xf, PT ;  /* 0x0000000f0000780c */ /* 0x000fc80003f24270 */
[----:B------:R-:W-:Y:S02]  /*2310*/  FSEL R0, R4, R2, P1 ;  /* 0x0000000204007208 */ /* 0x000fe40000800000 */
[----:B------:R-:W-:-:S03]  /*2320*/  FSEL R5, R5, R3, P1 ;  /* 0x0000000305057208 */ /* 0x000fc60000800000 */
[----:B0-----:R-:W-:Y:S02]  /*2330*/  IMAD.MOV.U32 R2, RZ, RZ, R0 ;  /* 0x000000ffff027224 */ /* 0x001fe400078e0000 */
[----:B------:R-:W-:Y:S01]  /*2340*/  IMAD.MOV.U32 R3, RZ, RZ, R5 ;  /* 0x000000ffff037224 */ /* 0x000fe200078e0005 */
[----:B------:R-:W-:Y:S06]  /*2350*/  @P0 BRA `(.L_x_16) ;  /* 0x0000000000680947 */ /* 0x000fec0003800000 */
[----:B------:R-:W0:Y:S01]  /*2360*/  S2UR UR5, SR_CgaCtaId ;  /* 0x00000000000579c3 */ /* 0x000e220000008800 */
[----:B------:R-:W-:Y:S02]  /*2370*/  UMOV UR4, 0x400 ;  /* 0x0000040000047882 */ /* 0x000fe40000000000 */
[----:B0-----:R-:W-:-:S09]  /*2380*/  ULEA UR4, UR5, UR4, 0x18 ;  /* 0x0000000405047291 */ /* 0x001fd2000f8ec0ff */
[----:B------:R-:W0:Y:S04]  /*2390*/  LDS.64 R4, [UR4+0x18] ;  /* 0x00001804ff047984 */ /* 0x000e280008000a00 */
[----:B------:R-:W1:Y:S04]  /*23a0*/  LDS.128 R8, [UR4+0x20] ;  /* 0x00002004ff087984 */ /* 0x000e680008000c00 */
        /* <DEDUP_REMOVED lines=20> */
[----:B------:R-:W-:-:S11]  /*24f0*/  DADD R2, R2, R10 ;  /* 0x0000000002027229 */ /* 0x000fd6000000000a */
.L_x_16:
[----:B------:R-:W-:Y:S05]  /*2500*/  BSYNC.RECONVERGENT B0 ;  /* 0x0000000000007941 */ /* 0x000fea0003800200 */
.L_x_1:
[----:B------:R-:W-:Y:S05]  /*2510*/  @P0 EXIT ;  /* 0x000000000000094d */ /* 0x000fea0003800000 */
[----:B------:R-:W0:Y:S01]  /*2520*/  LDCU.64 UR4, c[0x0][0x398] ;  /* 0x00007300ff0477ac */ /* 0x000e220008000a00 */
[----:B------:R-:W2:Y:S01]  /*2530*/  LDC.64 R4, c[0x0][0x388] ;  /* 0x0000e200ff047b82 */ /* 0x000ea20000000a00 */
[----:B0-----:R-:W-:-:S07]  /*2540*/  DADD R2, R2, UR4 ;  /* 0x0000000402027e29 */ /* 0x001fce0008000000 */
[----:B--2---:R-:W-:Y:S01]  /*2550*/  STG.E.64 desc[UR6][R4.64], R2 ;  /* 0x0000000204007986 */ /* 0x004fe2000c101b06 */
[----:B------:R-:W-:Y:S05]  /*2560*/  EXIT ;  /* 0x000000000000794d */ /* 0x000fea0003800000 */
.L_x_29:
[----:B------:R-:W-:-:S00]  /*2570*/  BRA `(.L_x_29) ;  /* 0xfffffffc00fc7947 */ /* 0x000fc0000383ffff */
[----:B------:R-:W-:-:S00]  /*2580*/  NOP ;  /* 0x0000000000007918 */ /* 0x000fc00000000000 */
[----:B------:R-:W-:-:S00]  /*2590*/  NOP ;  /* 0x0000000000007918 */ /* 0x000fc00000000000 */
[----:B------:R-:W-:-:S00]  /*25a0*/  NOP ;  /* 0x0000000000007918 */ /* 0x000fc00000000000 */
[----:B------:R-:W-:-:S00]  /*25b0*/  NOP ;  /* 0x0000000000007918 */ /* 0x000fc00000000000 */
[----:B------:R-:W-:-:S00]  /*25c0*/  NOP ;  /* 0x0000000000007918 */ /* 0x000fc00000000000 */
[----:B------:R-:W-:-:S00]  /*25d0*/  NOP ;  /* 0x0000000000007918 */ /* 0x000fc00000000000 */
[----:B------:R-:W-:-:S00]  /*25e0*/  NOP ;  /* 0x0000000000007918 */ /* 0x000fc00000000000 */
[----:B------:R-:W-:-:S00]  /*25f0*/  NOP ;  /* 0x0000000000007918 */ /* 0x000fc00000000000 */
.L_x_232:


//--------------------- .text._ZN3cub18CUB_300001_SM_10006detail6reduce18DeviceReduceKernelINS2_10policy_hubIdyN4cuda3std3__44plusIdEEE10Policy1000EN6thrust24THRUST_300001_SM_1000_NS6detail15normal_iteratorINSD_10device_ptrIdEEEEyS9_dNS7_10__identityEEEvT0_PT3_T1_NS0_13GridEvenShareISN_EET2_T4_ --------------------------
	.section	.text._ZN3cub18CUB_300001_SM_10006detail6reduce18DeviceReduceKernelINS2_10policy_hubIdyN4cuda3std3__44plusIdEEE10Policy1000EN6thrust24THRUST_300001_SM_1000_NS6detail15normal_iteratorINSD_10device_ptrIdEEEEyS9_dNS7_10__identityEEEvT0_PT3_T1_NS0_13GridEvenShareISN_EET2_T4_,"ax",@progbits
	.align	128
        .global         _ZN3cub18CUB_300001_SM_10006detail6reduce18DeviceReduceKernelINS2_10policy_hubIdyN4cuda3std3__44plusIdEEE10Policy1000EN6thrust24THRUST_300001_SM_1000_NS6detail15normal_iteratorINSD_10device_ptrIdEEEEyS9_dNS7_10__identityEEEvT0_PT3_T1_NS0_13GridEvenShareISN_EET2_T4_
        .type           _ZN3cub18CUB_300001_SM_10006detail6reduce18DeviceReduceKernelINS2_10policy_hubIdyN4cuda3std3__44plusIdEEE10Policy1000EN6thrust24THRUST_300001_SM_1000_NS6detail15normal_iteratorINSD_10device_ptrIdEEEEyS9_dNS7_10__identityEEEvT0_PT3_T1_NS0_13GridEvenShareISN_EET2_T4_,@function
        .size           _ZN3cub18CUB_300001_SM_10006detail6reduce18DeviceReduceKernelINS2_10policy_hubIdyN4cuda3std3__44plusIdEEE10Policy1000EN6thrust24THRUST_300001_SM_1000_NS6detail15normal_iteratorINSD_10device_ptrIdEEEEyS9_dNS7_10__identityEEEvT0_PT3_T1_NS0_13GridEvenShareISN_EET2_T4_,(.L_x_233 - _ZN3cub18CUB_300001_SM_10006detail6reduce18DeviceReduceKernelINS2_10policy_hubIdyN4cuda3std3__44plusIdEEE10Policy1000EN6thrust24THRUST_300001_SM_1000_NS6detail15normal_iteratorINSD_10device_ptrIdEEEEyS9_dNS7_10__identityEEEvT0_PT3_T1_NS0_13GridEvenShareISN_EET2_T4_)
        .other          _ZN3cub18CUB_300001_SM_10006detail6reduce18DeviceReduceKernelINS2_10policy_hubIdyN4cuda3std3__44plusIdEEE10Policy1000EN6thrust24THRUST_300001_SM_1000_NS6detail15normal_iteratorINSD_10device_ptrIdEEEEyS9_dNS7_10__identityEEEvT0_PT3_T1_NS0_13GridEvenShareISN_EET2_T4_,@"STO_CUDA_ENTRY STV_DEFAULT"
_ZN3cub18CUB_300001_SM_10006detail6reduce18DeviceReduceKernelINS2_10policy_hubIdyN4cuda3std3__44plusIdEEE10Policy1000EN6thrust24THRUST_300001_SM_1000_NS6detail15normal_iteratorINSD_10device_ptrIdEEEEyS9_dNS7_10__identityEEEvT0_PT3_T1_NS0_13GridEvenShareISN_EET2_T4_:
.text._ZN3cub18CUB_300001_SM_10006detail6reduce18DeviceReduceKernelINS2_10policy_hubIdyN4cuda3std3__44plusIdEEE10Policy1000EN6thrust24THRUST_300001_SM_1000_NS6detail15normal_iteratorINSD_10device_ptrIdEEEEyS9_dNS7_10__identityEEEvT0_PT3_T1_NS0_13GridEvenShareISN_EET2_T4_:
[----:B------:R-:W-:Y:S08]  /*0000*/  LDC R1, c[0x0][0x37c] ;  /* 0x0000df00ff017b82 */ /* 0x000ff00000000800 */
[----:B------:R-:W0:Y:S01]  /*0010*/  S2UR UR18, SR_CTAID.X ;  /* 0x00000000001279c3 */ /* 0x000e220000002500 */
[----:B------:R-:W1:Y:S01]  /*0020*/  LDCU.64 UR4, c[0x0][0x3b8] ;  /* 0x00007700ff0477ac */ /* 0x000e620008000a00 */
[----:B------:R-:W-:Y:S01]  /*0030*/  BSSY.RECONVERGENT B0, `(.L_x_30) ;  /* 0x0000277000007945 */ /* 0x000fe20003800200 */
[----:B------:R-:W2:Y:S01]  /*0040*/  LDCU UR11, c[0x0][0x3c0] ;  /* 0x00007800ff0b77ac */ /* 0x000ea20008000800 */
[----:B------:R-:W3:Y:S01]  /*0050*/  LDCU.64 UR16, c[0x0][0x358] ;  /* 0x00006b00ff1077ac */ /* 0x000ee20008000a00 */
[----:B-1----:R-:W-:-:S02]  /*0060*/  IMAD.U32 R12, RZ, RZ, UR4 ;  /* 0x00000004ff0c7e24 */ /* 0x002fc4000f8e00ff */
[----:B------:R-:W-:Y:S01]  /*0070*/  IMAD.U32 R3, RZ, RZ, UR5 ;  /* 0x00000005ff037e24 */ /* 0x000fe2000f8e00ff */
[----:B--2---:R-:W-:Y:S02]  /*0080*/  UIMAD UR5, UR11, 0xe00, URZ ;  /* 0x00000e000b0578a4 */ /* 0x004fe4000f8e02ff */
[----:B0-----:R-:W-:Y:S02]  /*0090*/  UIMAD UR9, UR18, 0xe00, URZ ;  /* 0x00000e00120978a4 */ /* 0x001fe4000f8e02ff */
[----:B------:R-:W-:-:S04]  /*00a0*/  USHF.R.S32.HI UR4, URZ, 0x1f, UR5 ;  /* 0x0000001fff047899 */ /* 0x000fc80008011405 */
[----:B------:R-:W-:-:S04]  /*00b0*/  IADD3 R13, P1, PT, R12, -UR9, RZ ;  /* 0x800000090c0d7c10 */ /* 0x000fc8000ff3e0ff */
[----:B------:R-:W-:Y:S02]  /*00c0*/  ISETP.GT.U32.AND P0, PT, R13, 0xdff, PT ;  /* 0x00000dff0d00780c */ /* 0x000fe40003f04070 */
[----:B------:R-:W-:-:S04]  /*00d0*/  IADD3.X R2, PT, PT, R3, -0x1, RZ, P1, !PT ;  /* 0xffffffff03027810 */ /* 0x000fc80000ffe4ff */
[----:B------:R-:W-:-:S13]  /*00e0*/  ISETP.GT.U32.AND.EX P0, PT, R2, RZ, PT, P0 ;  /* 0x000000ff0200720c */ /* 0x000fda0003f04100 */
[----:B---3--:R-:W-:Y:S05]  /*00f0*/  @P0 BRA `(.L_x_31) ;  /* 0x0000001400280947 */ /* 0x008fea0003800000 */
[----:B------:R-:W0:Y:S01]  /*0100*/  S2R R0, SR_TID.X ;  /* 0x0000000000007919 */ /* 0x000e220000002100 */
[----:B------:R-:W-:Y:S01]  /*0110*/  VIADD R3, R12, -UR9 ;  /* 0x800000090c037c36 */ /* 0x000fe20008000000 */
[----:B------:R-:W-:Y:S01]  /*0120*/  BSSY.RECONVERGENT B1, `(.L_x_32) ;  /* 0x000000a000017945 */ /* 0x000fe20003800200 */
[----:B------:R-:W-:-:S03]  /*0130*/  CS2R R8, SRZ ;  /* 0x0000000000087805 */ /* 0x000fc6000001ff00 */
[----:B0-----:R-:W-:Y:S01]  /*0140*/  ISETP.GE.AND P0, PT, R0, R3, PT ;  /* 0x000000030000720c */ /* 0x001fe20003f06270 */
[----:B------:R-:W-:-:S12]  /*0150*/  IMAD.MOV.U32 R2, RZ, RZ, R0 ;  /* 0x000000ffff027224 */ /* 0x000fd800078e0000 */
[----:B------:R-:W-:Y:S05]  /*0160*/  @P0 BRA `(.L_x_33) ;  /* 0x0000000000140947 */ /* 0x000fea0003800000 */
[----:B------:R-:W0:Y:S01]  /*0170*/  LDC.64 R8, c[0x0][0x380] ;  /* 0x0000e000ff087b82 */ /* 0x000e220000000a00 */
[----:B------:R-:W-:-:S04]  /*0180*/  VIADD R5, R0, UR9 ;  /* 0x0000000900057c36 */ /* 0x000fc80008000000 */
[----:B0-----:R-:W-:-:S06]  /*0190*/  IMAD.WIDE.U32 R8, R5, 0x8, R8 ;  /* 0x0000000805087825 */ /* 0x001fcc00078e0008 */
[----:B------:R-:W5:Y:S01]  /*01a0*/  LDG.E.64 R8, desc[UR16][R8.64] ;  /* 0x0000001008087981 */ /* 0x000f62000c1e1b00 */
[----:B------:R-:W-:-:S07]  /*01b0*/  VIADD R2, R0, 0x200 ;  /* 0x0000020000027836 */ /* 0x000fce0000000000 */
.L_x_33:
[----:B------:R-:W-:Y:S05]  /*01c0*/  BSYNC.RECONVERGENT B1 ;  /* 0x0000000000017941 */ /* 0x000fea0003800200 */
.L_x_32:
[----:B------:R-:W-:Y:S01]  /*01d0*/  ISETP.GE.AND P0, PT, R2, R3, PT ;  /* 0x000000030200720c */ /* 0x000fe20003f06270 */
[----:B------:R-:W-:-:S12]  /*01e0*/  BSSY.RECONVERGENT B1, `(.L_x_34) ;  /* 0x0000078000017945 */ /* 0x000fd80003800200 */
[----:B------:R-:W-:Y:S05]  /*01f0*/  @P0 BRA `(.L_x_35) ;  /* 0x0000000400d80947 */ /* 0x000fea0003800000 */
[----:B------:R-:W-:Y:S01]  /*0200*/  LOP3.LUT R5, RZ, R2, RZ, 0x33, !PT ;  /* 0x00000002ff057212 */ /* 0x000fe200078e33ff */
[----:B------:R-:W-:Y:S03]  /*0210*/  BSSY.RECONVERGENT B2, `(.L_x_36) ;  /* 0x0000036000027945 */ /* 0x000fe60003800200 */
[----:B------:R-:W-:-:S04]  /*0220*/  IADD3 R12, PT, PT, R12, -UR9, R5 ;  /* 0x800000090c0c7c10 */ /* 0x000fc8000fffe005 */
[C---:B------:R-:W-:Y:S02]  /*0230*/  ISETP.GE.U32.AND P1, PT, R12.reuse, 0x1e00, PT ;  /* 0x00001e000c00780c */ /* 0x040fe40003f26070 */
[----:B------:R-:W-:-:S04]  /*0240*/  LEA.HI R4, R12, 0x1, RZ, 0x17 ;  /* 0x000000010c047811 */ /* 0x000fc800078fb8ff */
[----:B------:R-:W-:-:S04]  /*0250*/  LOP3.LUT R5, R4, 0xf, RZ, 0xc0, !PT ;  /* 0x0000000f04057812 */ /* 0x000fc800078ec0ff */
[----:B------:R-:W-:-:S03]  /*0260*/  ISETP.NE.AND P0, PT, R5, RZ, PT ;  /* 0x000000ff0500720c */ /* 0x000fc60003f05270 */
[----:B------:R-:W-:Y:S10]  /*0270*/  @!P1 BRA `(.L_x_37) ;  /* 0x0000000000bc9947 */ /* 0x000ff40003800000 */
[----:B------:R-:W0:Y:S01]  /*0280*/  LDCU.64 UR4, c[0x0][0x380] ;  /* 0x00007000ff0477ac */ /* 0x000e220008000a00 */
[----:B------:R-:W-:Y:S01]  /*0290*/  IMAD.WIDE.U32 R6, R2, 0x8, RZ ;  /* 0x0000000802067825 */ /* 0x000fe200078e00ff */
[----:B------:R-:W-:-:S03]  /*02a0*/  LOP3.LUT R26, R4, 0xfffff0, RZ, 0xc0, !PT ;  /* 0x00fffff0041a7812 */ /* 0x000fc600078ec0ff */
[----:B------:R-:W-:Y:S02]  /*02b0*/  IMAD.U32 R11, RZ, RZ, UR18 ;  /* 0x00000012ff0b7e24 */ /* 0x000fe4000f8e00ff */
[----:B------:R-:W-:Y:S02]  /*02c0*/  IMAD.MOV R26, RZ, RZ, -R26 ;  /* 0x000000ffff1a7224 */ /* 0x000fe400078e0a1a */
[----:B------:R-:W-:-:S03]  /*02d0*/  IMAD.WIDE.U32 R6, R11, 0x7000, R6 ;  /* 0x000070000b067825 */ /* 0x000fc600078e0006 */
[----:B0-----:R-:W-:-:S04]  /*02e0*/  IADD3 R6, P1, PT, R6, UR4, RZ ;  /* 0x0000000406067c10 */ /* 0x001fc8000ff3e0ff */
[----:B------:R-:W-:-:S04]  /*02f0*/  IADD3 R6, P2, PT, R6, 0x8000, RZ ;  /* 0x0000800006067810 */ /* 0x000fc80007f5e0ff */
[----:B------:R-:W-:-:S09]  /*0300*/  IADD3.X R7, PT, PT, RZ, UR5, R7, P2, P1 ;  /* 0x00000005ff077c10 */ /* 0x000fd200097e2407 */
.L_x_38:
[----:B------:R-:W2:Y:S04]  /*0310*/  LDG.E.64 R10, desc[UR16][R6.64+-0x8000] ;  /* 0xff800010060a7981 */ /* 0x000ea8000c1e1b00 */
[----:B------:R-:W3:Y:S04]  /*0320*/  LDG.E.64 R12, desc[UR16][R6.64+-0x7000] ;  /* 0xff900010060c7981 */ /* 0x000ee8000c1e1b00 */
[----:B------:R-:W4:Y:S04]  /*0330*/  LDG.E.64 R14, desc[UR16][R6.64+-0x6000] ;  /* 0xffa00010060e7981 */ /* 0x000f28000c1e1b00 */
[----:B------:R-:W4:Y:S04]  /*0340*/  LDG.E.64 R16, desc[UR16][R6.64+-0x5000] ;  /* 0xffb0001006107981 */ /* 0x000f28000c1e1b00 */
[----:B------:R-:W4:Y:S04]  /*0350*/  LDG.E.64 R18, desc[UR16][R6.64+-0x4000] ;  /* 0xffc0001006127981 */ /* 0x000f28000c1e1b00 */
[----:B------:R-:W4:Y:S04]  /*0360*/  LDG.E.64 R20, desc[UR16][R6.64+-0x3000] ;  /* 0xffd0001006147981 */ /* 0x000f28000c1e1b00 */
[----:B------:R-:W4:Y:S04]  /*0370*/  LDG.E.64 R24, desc[UR16][R6.64+-0x2000] ;  /* 0xffe0001006187981 */ /* 0x000f28000c1e1b00 */
[----:B------:R-:W4:Y:S01]  /*0380*/  LDG.E.64 R22, desc[UR16][R6.64+-0x1000] ;  /* 0xfff0001006167981 */ /* 0x000f22000c1e1b00 */
[----:B--2--5:R-:W-:-:S03]  /*0390*/  DADD R10, R10, R8 ;  /* 0x000000000a0a7229 */ /* 0x024fc60000000008 */
[----:B------:R-:W2:Y:S05]  /*03a0*/  LDG.E.64 R8, desc[UR16][R6.64] ;  /* 0x0000001006087981 */ /* 0x000eaa000c1e1b00 */
[----:B---3--:R-:W-:Y:S02]  /*03b0*/  DADD R12, R10, R12 ;  /* 0x000000000a0c7229 */ /* 0x008fe4000000000c */
[----:B------:R-:W3:Y:S06]  /*03c0*/  LDG.E.64 R10, desc[UR16][R6.64+0x1000] ;  /* 0x00100010060a7981 */ /* 0x000eec000c1e1b00 */
[----:B----4-:R-:W-:-:S02]  /*03d0*/  DADD R14, R12, R14 ;  /* 0x000000000c0e7229 */ /* 0x010fc4000000000e */
[----:B------:R-:W4:Y:S06]  /*03e0*/  LDG.E.64 R12, desc[UR16][R6.64+0x2000] ;  /* 0x00200010060c7981 */ /* 0x000f2c000c1e1b00 */
[----:B------:R-:W-:Y:S02]  /*03f0*/  DADD R16, R14, R16 ;  /* 0x000000000e107229 */ /* 0x000fe40000000010 */
[----:B------:R-:W4:Y:S06]  /*0400*/  LDG.E.64 R14, desc[UR16][R6.64+0x3000] ;  /* 0x00300010060e7981 */ /* 0x000f2c000c1e1b00 */
[----:B------:R-:W-:-:S02]  /*0410*/  DADD R18, R16, R18 ;  /* 0x0000000010127229 */ /* 0x000fc40000000012 */
[----:B------:R-:W4:Y:S06]  /*0420*/  LDG.E.64 R16, desc[UR16][R6.64+0x4000] ;  /* 0x0040001006107981 */ /* 0x000f2c000c1e1b00 */
[----:B------:R-:W-:Y:S02]  /*0430*/  DADD R20, R18, R20 ;  /* 0x0000000012147229 */ /* 0x000fe40000000014 */
[----:B------:R-:W4:Y:S06]  /*0440*/  LDG.E.64 R18, desc[UR16][R6.64+0x5000] ;  /* 0x0050001006127981 */ /* 0x000f2c000c1e1b00 */
[----:B------:R-:W-:-:S02]  /*0450*/  DADD R24, R20, R24 ;  /* 0x0000000014187229 */ /* 0x000fc40000000018 */
[----:B------:R-:W4:Y:S06]  /*0460*/  LDG.E.64 R20, desc[UR16][R6.64+0x6000] ;  /* 0x0060001006147981 */ /* 0x000f2c000c1e1b00 */
[----:B------:R-:W-:Y:S02]  /*0470*/  DADD R22, R24, R22 ;  /* 0x0000000018167229 */ /* 0x000fe40000000016 */
[----:B------:R0:W4:Y:S01]  /*0480*/  LDG.E.64 R24, desc[UR16][R6.64+0x7000] ;  /* 0x0070001006187981 */ /* 0x000122000c1e1b00 */
[----:B------:R-:W-:Y:S02]  /*0490*/  VIADD R26, R26, 0x10 ;  /* 0x000000101a1a7836 */ /* 0x000fe40000000000 */
[----:B------:R-:W-:-:S03]  /*04a0*/  VIADD R2, R2, 0x2000 ;  /* 0x0000200002027836 */ /* 0x000fc60000000000 */
[----:B------:R-:W-:Y:S02]  /*04b0*/  ISETP.NE.AND P1, PT, R26, RZ, PT ;  /* 0x000000ff1a00720c */ /* 0x000fe40003f25270 */
[----:B0-----:R-:W-:-:S05]  /*04c0*/  IADD3 R6, P2, PT, R6, 0x10000, RZ ;  /* 0x0001000006067810 */ /* 0x001fca0007f5e0ff */
[----:B------:R-:W-:Y:S01]  /*04d0*/  IMAD.X R7, RZ, RZ, R7, P2 ;  /* 0x000000ffff077224 */ /* 0x000fe200010e0607 */
[----:B--2---:R-:W-:-:S08]  /*04e0*/  DADD R8, R22, R8 ;  /* 0x0000000016087229 */ /* 0x004fd00000000008 */
[----:B---3--:R-:W-:-:S08]  /*04f0*/  DADD R8, R8, R10 ;  /* 0x0000000008087229 */ /* 0x008fd0000000000a */
[----:B----4-:R-:W-:-:S08]  /*0500*/  DADD R8, R8, R12 ;  /* 0x0000000008087229 */ /* 0x010fd0000000000c */
[----:B------:R-:W-:-:S08]  /*0510*/  DADD R8, R8, R14 ;  /* 0x0000000008087229 */ /* 0x000fd0000000000e */
[----:B------:R-:W-:-:S08]  /*0520*/  DADD R8, R8, R16 ;  /* 0x0000000008087229 */ /* 0x000fd00000000010 */
[----:B------:R-:W-:-:S08]  /*0530*/  DADD R8, R8, R18 ;  /* 0x0000000008087229 */ /* 0x000fd00000000012 */
[----:B------:R-:W-:-:S08]  /*0540*/  DADD R8, R8, R20 ;  /* 0x0000000008087229 */ /* 0x000fd00000000014 */
[----:B------:R-:W-:Y:S01]  /*0550*/  DADD R8, R8, R24 ;  /* 0x0000000008087229 */ /* 0x000fe20000000018 */
[----:B------:R-:W-:Y:S10]  /*0560*/  @P1 BRA `(.L_x_38) ;  /* 0xfffffffc00681947 */ /* 0x000ff4000383ffff */
.L_x_37:
[----:B------:R-:W-:Y:S05]  /*0570*/  BSYNC.RECONVERGENT B2 ;  /* 0x0000000000027941 */ /* 0x000fea0003800200 */
.L_x_36:
[----:B------:R-:W-:Y:S05]  /*0580*/  @!P0 BRA `(.L_x_35) ;  /* 0x0000000000f48947 */ /* 0x000fea0003800000 */
[----:B------:R-:W-:Y:S01]  /*0590*/  ISETP.GE.U32.AND P1, PT, R5, 0x8, PT ;  /* 0x000000080500780c */ /* 0x000fe20003f26070 */
[----:B------:R-:W-:Y:S01]  /*05a0*/  BSSY.RECONVERGENT B2, `(.L_x_39) ;  /* 0x000001a000027945 */ /* 0x000fe20003800200 */
[----:B------:R-:W-:-:S04]  /*05b0*/  LOP3.LUT R26, R4, 0x7, RZ, 0xc0, !PT ;  /* 0x00000007041a7812 */ /* 0x000fc800078ec0ff */
[----:B------:R-:W-:-:S07]  /*05c0*/  ISETP.NE.AND P0, PT, R26, RZ, PT ;  /* 0x000000ff1a00720c */ /* 0x000fce0003f05270 */
[----:B------:R-:W-:Y:S06]  /*05d0*/  @!P1 BRA `(.L_x_40) ;  /* 0x0000000000589947 */ /* 0x000fec0003800000 */
[----:B------:R-:W0:Y:S01]  /*05e0*/  LDCU.64 UR4, c[0x0][0x380] ;  /* 0x00007000ff0477ac */ /* 0x000e220008000a00 */
[----:B------:R-:W-:-:S04]  /*05f0*/  IADD3 R5, P1, PT, R2, UR9, RZ ;  /* 0x0000000902057c10 */ /* 0x000fc8000ff3e0ff */
[----:B------:R-:W-:Y:S02]  /*0600*/  LEA.HI.X.SX32 R6, R2, RZ, 0x1, P1 ;  /* 0x000000ff02067211 */ /* 0x000fe400008f0eff */
[----:B0-----:R-:W-:-:S04]  /*0610*/  LEA R24, P1, R5, UR4, 0x3 ;  /* 0x0000000405187c11 */ /* 0x001fc8000f8218ff */
[----:B------:R-:W-:-:S05]  /*0620*/  LEA.HI.X R25, R5, UR5, R6, 0x3, P1 ;  /* 0x0000000505197c11 */ /* 0x000fca00088f1c06 */
        /* <DEDUP_REMOVED lines=17> */
.L_x_40:
[----:B------:R-:W-:Y:S05]  /*0740*/  BSYNC.RECONVERGENT B2 ;  /* 0x0000000000027941 */ /* 0x000fea0003800200 */
.L_x_39:
        /* <DEDUP_REMOVED lines=14> */
[----:B------:R-:W4:Y:S01]  /*0830*/  LDG.E.64 R14, desc[UR16][R4.64+0x3000] ;  /* 0x00300010040e7981 */ /* 0x000f22000c1e1b00 */
[----:B------:R-:W-:Y:S01]  /*0840*/  VIADD R2, R2, 0x800 ;  /* 0x0000080002027836 */ /* 0x000fe20000000000 */
[----:B--2--5:R-:W-:-:S08]  /*0850*/  DADD R6, R8, R6 ;  /* 0x0000000008067229 */ /* 0x024fd00000000006 */
[----:B---3--:R-:W-:-:S08]  /*0860*/  DADD R6, R6, R10 ;  /* 0x0000000006067229 */ /* 0x008fd0000000000a */
[----:B----4-:R-:W-:-:S08]  /*0870*/  DADD R6, R6, R12 ;  /* 0x0000000006067229 */ /* 0x010fd0000000000c */
[----:B------:R-:W-:-:S11]  /*0880*/  DADD R8, R6, R14 ;  /* 0x0000000006087229 */ /* 0x000fd6000000000e */
.L_x_42:
[----:B------:R-:W-:Y:S05]  /*0890*/  BSYNC.RECONVERGENT B2 ;  /* 0x0000000000027941 */ /* 0x000fea0003800200 */
.L_x_41:
[----:B------:R-:W-:Y:S05]  /*08a0*/  @!P0 BRA `(.L_x_35) ;  /* 0x00000000002c8947 */ /* 0x000fea0003800000 */
[----:B------:R-:W0:Y:S01]  /*08b0*/  LDC.64 R4, c[0x0][0x380] ;  /* 0x0000e000ff047b82 */ /* 0x000e220000000a00 */
[----:B------:R-:W-:Y:S02]  /*08c0*/  IMAD.U32 R7, RZ, RZ, UR18 ;  /* 0x00000012ff077e24 */ /* 0x000fe4000f8e00ff */
[----:B------:R-:W-:Y:S02]  /*08d0*/  IMAD.MOV R10, RZ, RZ, -R16 ;  /* 0x000000ffff0a7224 */ /* 0x000fe400078e0a10 */
[----:B0-----:R-:W-:-:S07]  /*08e0*/  IMAD.WIDE.U32 R4, R7, 0x7000, R4 ;  /* 0x0000700007047825 */ /* 0x001fce00078e0004 */
.L_x_43:
[----:B------:R-:W-:-:S06]  /*08f0*/  IMAD.WIDE R6, R2, 0x8, R4 ;  /* 0x0000000802067825 */ /* 0x000fcc00078e0204 */
[----:B------:R-:W2:Y:S01]  /*0900*/  LDG.E.64 R6, desc[UR16][R6.64] ;  /* 0x0000001006067981 */ /* 0x000ea2000c1e1b00 */
[----:B------:R-:W-:Y:S02]  /*0910*/  VIADD R10, R10, 0x1 ;  /* 0x000000010a0a7836 */ /* 0x000fe40000000000 */
[----:B------:R-:W-:-:S03]  /*0920*/  VIADD R2, R2, 0x200 ;  /* 0x0000020002027836 */ /* 0x000fc60000000000 */
[----:B------:R-:W-:Y:S01]  /*0930*/  ISETP.NE.AND P0, PT, R10, RZ, PT ;  /* 0x000000ff0a00720c */ /* 0x000fe20003f05270 */
[----:B--2--5:R-:W-:-:S12]  /*0940*/  DADD R8, R6, R8 ;  /* 0x0000000006087229 */ /* 0x024fd80000000008 */
[----:B------:R-:W-:Y:S05]  /*0950*/  @P0 BRA `(.L_x_43) ;  /* 0xfffffffc00e40947 */ /* 0x000fea000383ffff */
.L_x_35:
[----:B------:R-:W-:Y:S05]  /*0960*/  BSYNC.RECONVERGENT B1 ;  /* 0x0000000000017941 */ /* 0x000fea0003800200 */
.L_x_34:
        /* <DEDUP_REMOVED lines=12> */
[----:B------:R-:W-:-:S03]  /*0a30*/  @!P1 SHF.R.U32.HI R3, RZ, 0x2, R0 ;  /* 0x00000002ff039819 */ /* 0x000fc60000011600 */
[----:B------:R-:W0:Y:S01]  /*0a40*/  SHFL.DOWN PT, R5, R7, 0x2, 0x1f ;  /* 0x08401f0007057f89 */ /* 0x000e2200000e0000 */
[----:B------:R-:W-:Y:S01]  /*0a50*/  @!P1 LOP3.LUT R3, R3, 0xf8, RZ, 0xc0, !PT ;  /* 0x000000f803039812 */ /* 0x000fe200078ec0ff */
        /* <DEDUP_REMOVED lines=14> */
[----:B-1----:R-:W-:-:S05]  /*0b40*/  @!P1 LEA R10, R13, R10, 0x18 ;  /* 0x0000000a0d0a9211 */ /* 0x002fca00078ec0ff */
[----:B------:R-:W-:Y:S01]  /*0b50*/  @!P1 IMAD.IADD R3, R3, 0x1, R10 ;  /* 0x0000000103039824 */ /* 0x000fe200078e020a */
[----:B0-----:R-:W-:-:S10]  /*0b60*/  DADD R4, R4, R8 ;  /* 0x0000000004047229 */ /* 0x001fd40000000008 */
[----:B------:R-:W-:Y:S02]  /*0b70*/  FSEL R6, R8, R4, P0 ;  /* 0x0000000408067208 */ /* 0x000fe40000000000 */
[----:B------:R-:W-:Y:S02]  /*0b80*/  FSEL R7, R9, R5, P0 ;  /* 0x0000000509077208 */ /* 0x000fe40000000000 */
[----:B------:R-:W-:Y:S01]  /*0b90*/  ISETP.NE.AND P0, PT, R0, RZ, PT ;  /* 0x000000ff0000720c */ /* 0x000fe20003f05270 */
[----:B------:R-:W-:Y:S04]  /*0ba0*/  SHFL.DOWN PT, R4, R6, 0x10, 0x1f ;  /* 0x0a001f0006047f89 */ /* 0x000fe800000e0000 */
[----:B------:R-:W0:Y:S02]  /*0bb0*/  SHFL.DOWN PT, R5, R7, 0x10, 0x1f ;  /* 0x0a001f0007057f89 */ /* 0x000e2400000e0000 */
        /* <DEDUP_REMOVED lines=10> */
[----:B--2---:R-:W0:Y:S04]  /*0c60*/  LDS.64 R2, [UR4+0x18] ;  /* 0x00001804ff027984 */ /* 0x004e280008000a00 */
        /* <DEDUP_REMOVED lines=23> */
.L_x_44:
[----:B------:R-:W-:-:S05]  /*0de0*/  LOP3.LUT R2, R0, 0x3e0, RZ, 0xc0, !PT ;  /* 0x000003e000027812 */ /* 0x000fca00078ec0ff */
[----:B------:R-:W-:Y:S01]  /*0df0*/  VIADD R4, R2, 0x20 ;  /* 0x0000002002047836 */ /* 0x000fe20000000000 */
[----:B------:R-:W-:-:S04]  /*0e00*/  LOP3.LUT R2, RZ, R2, RZ, 0x33, !PT ;  /* 0x00000002ff027212 */ /* 0x000fc800078e33ff */
[----:B------:R-:W-:Y:S01]  /*0e10*/  ISETP.GT.AND P0, PT, R4, R3, PT ;  /* 0x000000030400720c */ /* 0x000fe20003f04270 */
[----:B------:R-:W-:-:S05]  /*0e20*/  IMAD.IADD R2, R3, 0x1, R2 ;  /* 0x0000000103027824 */ /* 0x000fca00078e0202 */
[----:B------:R-:W-:Y:S02]  /*0e30*/  SEL R5, R2, 0x1f, P0 ;  /* 0x0000001f02057807 */ /* 0x000fe40000000000 */
[----:B------:R-:W0:Y:S03]  /*0e40*/  S2R R2, SR_LANEID ;  /* 0x0000000000027919 */ /* 0x000e260000000000 */
[----:B-----5:R-:W-:Y:S04]  /*0e50*/  SHFL.DOWN PT, R6, R8, 0x1, R5 ;  /* 0x0820000008067989 */ /* 0x020fe800000e0005 */
[----:B------:R-:W1:Y:S02]  /*0e60*/  SHFL.DOWN PT, R7, R9, 0x1, R5 ;  /* 0x0820000009077989 */ /* 0x000e6400000e0005 */
[----:B-1----:R-:W-:Y:S01]  /*0e70*/  DADD R6, R6, R8 ;  /* 0x0000000006067229 */ /* 0x002fe20000000008 */
[C---:B0-----:R-:W-:Y:S01]  /*0e80*/  ISETP.GE.AND P0, PT, R2.reuse, R5, PT ;  /* 0x000000050200720c */ /* 0x041fe20003f06270 */
[C---:B------:R-:W-:Y:S01]  /*0e90*/  VIADD R4, R2.reuse, 0x2 ;  /* 0x0000000202047836 */ /* 0x040fe20000000000 */
[----:B------:R-:W-:-:S07]  /*0ea0*/  ISETP.NE.AND P1, PT, R2, RZ, PT ;  /* 0x000000ff0200720c */ /* 0x000fce0003f25270 */
[----:B------:R-:W-:Y:S02]  /*0eb0*/  FSEL R10, R6, R8, !P0 ;  /* 0x00000008060a7208 */ /* 0x000fe40004000000 */
[----:B------:R-:W-:Y:S02]  /*0ec0*/  FSEL R11, R7, R9, !P0 ;  /* 0x00000009070b7208 */ /* 0x000fe40004000000 */
[----:B------:R-:W-:Y:S01]  /*0ed0*/  ISETP.GT.AND P0, PT, R4, R5, PT ;  /* 0x000000050400720c */ /* 0x000fe20003f04270 */
[----:B------:R-:W-:Y:S01]  /*0ee0*/  SHFL.DOWN PT, R6, R10, 0x2, R5 ;  /* 0x084000000a067989 */ /* 0x000fe200000e0005 */
[----:B------:R-:W-:-:S03]  /*0ef0*/  VIADD R4, R2, 0x4 ;  /* 0x0000000402047836 */ /* 0x000fc60000000000 */
[----:B------:R-:W0:Y:S02]  /*0f00*/  SHFL.DOWN PT, R7, R11, 0x2, R5 ;  /* 0x084000000b077989 */ /* 0x000e2400000e0005 */
[----:B0-----:R-:W-:-:S10]  /*0f10*/  DADD R6, R6, R10 ;  /* 0x0000000006067229 */ /* 0x001fd4000000000a */
[----:B------:R-:W-:Y:S02]  /*0f20*/  FSEL R12, R10, R6, P0 ;  /* 0x000000060a0c7208 */ /* 0x000fe40000000000 */
[----:B------:R-:W-:Y:S02]  /*0f30*/  FSEL R13, R11, R7, P0 ;  /* 0x000000070b0d7208 */ /* 0x000fe40000000000 */
[----:B------:R-:W-:Y:S01]  /*0f40*/  ISETP.GT.AND P0, PT, R4, R5, PT ;  /* 0x000000050400720c */ /* 0x000fe20003f04270 */
[----:B------:R-:W-:Y:S01]  /*0f50*/  SHFL.DOWN PT, R6, R12, 0x4, R5 ;  /* 0x088000000c067989 */ /* 0x000fe200000e0005 */
[C---:B------:R-:W-:Y:S02]  /*0f60*/  VIADD R4, R2.reuse, 0x8 ;  /* 0x0000000802047836 */ /* 0x040fe40000000000 */
[----:B------:R-:W-:Y:S01]  /*0f70*/  VIADD R2, R2, 0x10 ;  /* 0x0000001002027836 */ /* 0x000fe20000000000 */
[----:B------:R-:W0:Y:S02]  /*0f80*/  SHFL.DOWN PT, R7, R13, 0x4, R5 ;  /* 0x088000000d077989 */ /* 0x000e2400000e0005 */
[----:B0-----:R-:W-:-:S10]  /*0f90*/  DADD R6, R6, R12 ;  /* 0x0000000006067229 */ /* 0x001fd4000000000c */
[----:B------:R-:W-:Y:S02]  /*0fa0*/  FSEL R8, R12, R6, P0 ;  /* 0x000000060c087208 */ /* 0x000fe40000000000 */
[----:B------:R-:W-:Y:S02]  /*0fb0*/  FSEL R9, R13, R7, P0 ;  /* 0x000000070d097208 */ /* 0x000fe40000000000 */
[----:B------:R-:W-:Y:S01]  /*0fc0*/  ISETP.GT.AND P0, PT, R4, R5, PT ;  /* 0x000000050400720c */ /* 0x000fe20003f04270 */
[----:B------:R-:W-:Y:S01]  /*0fd0*/  SHFL.DOWN PT, R6, R8, 0x8, R5 ;  /* 0x0900000008067989 */ /* 0x000fe200000e0005 */
[----:B------:R-:W-:-:S03]  /*0fe0*/  @!P1 SHF.R.U32.HI R4, RZ, 0x2, R0 ;  /* 0x00000002ff049819 */ /* 0x000fc60000011600 */
[----:B------:R-:W0:Y:S01]  /*0ff0*/  SHFL.DOWN PT, R7, R9, 0x8, R5 ;  /* 0x0900000009077989 */ /* 0x000e2200000e0005 */
[----:B------:R-:W-:Y:S01]  /*1000*/  @!P1 LOP3.LUT R4, R4, 0xf8, RZ, 0xc0, !PT ;  /* 0x000000f804049812 */ /* 0x000fe200078ec0ff */
[----:B------:R-:W1:Y:S01]  /*1010*/  @!P1 S2R R13, SR_CgaCtaId ;  /* 0x00000000000d9919 */ /* 0x000e620000008800 */
[----:B0-----:R-:W-:-:S10]  /*1020*/  DADD R6, R6, R8 ;  /* 0x0000000006067229 */ /* 0x001fd40000000008 */
[----:B------:R-:W-:Y:S02]  /*1030*/  FSEL R10, R8, R6, P0 ;  /* 0x00000006080a7208 */ /* 0x000fe40000000000 */
[----:B------:R-:W-:Y:S02]  /*1040*/  FSEL R11, R9, R7, P0 ;  /* 0x00000007090b7208 */ /* 0x000fe40000000000 */
[----:B------:R-:W-:Y:S01]  /*1050*/  @!P1 MOV R8, 0x400 ;  /* 0x0000040000089802 */ /* 0x000fe20000000f00 */
[----:B------:R-:W-:Y:S01]  /*1060*/  SHFL.DOWN PT, R6, R10, 0x10, R5 ;  /* 0x0a0000000a067989 */ /* 0x000fe200000e0005 */
[----:B------:R-:W-:Y:S02]  /*1070*/  ISETP.GT.AND P0, PT, R2, R5, PT ;  /* 0x000000050200720c */ /* 0x000fe40003f04270 */
[----:B-1----:R-:W-:Y:S01]  /*1080*/  @!P1 LEA R13, R13, R8, 0x18 ;  /* 0x000000080d0d9211 */ /* 0x002fe200078ec0ff */
[----:B------:R-:W0:Y:S04]  /*1090*/  SHFL.DOWN PT, R7, R11, 0x10, R5 ;  /* 0x0a0000000b077989 */ /* 0x000e2800000e0005 */
[----:B------:R-:W-:Y:S01]  /*10a0*/  @!P1 IMAD.IADD R13, R4, 0x1, R13 ;  /* 0x00000001040d9824 */ /* 0x000fe200078e020d */
[----:B0-----:R-:W-:-:S10]  /*10b0*/  DADD R6, R6, R10 ;  /* 0x0000000006067229 */ /* 0x001fd4000000000a */
[----:B------:R-:W-:Y:S02]  /*10c0*/  FSEL R8, R10, R6, P0 ;  /* 0x000000060a087208 */ /* 0x000fe40000000000 */
[----:B------:R-:W-:Y:S02]  /*10d0*/  FSEL R9, R11, R7, P0 ;  /* 0x000000070b097208 */ /* 0x000fe40000000000 */
[----:B------:R-:W-:-:S03]  /*10e0*/  ISETP.NE.AND P0, PT, R0, RZ, PT ;  /* 0x000000ff0000720c */ /* 0x000fc60003f05270 */
[----:B------:R1:W-:Y:S01]  /*10f0*/  @!P1 STS.64 [R13+0x10], R8 ;  /* 0x000010080d009388 */ /* 0x0003e20000000a00 */
[----:B------:R-:W-:Y:S09]  /*1100*/  BAR.SYNC.DEFER_BLOCKING 0x0 ;  /* 0x0000000000007b1d */ /* 0x000ff20000010000 */
[----:B------:R-:W-:Y:S05]  /*1110*/  @P0 BRA `(.L_x_45) ;  /* 0x0000001400a00947 */ /* 0x000fea0003800000 */
[----:B------:R-:W0:Y:S01]  /*1120*/  S2UR UR5, SR_CgaCtaId ;  /* 0x00000000000579c3 */ /* 0x000e220000008800 */
[----:B------:R-:W-:Y:S01]  /*1130*/  UMOV UR4, 0x400 ;  /* 0x0000040000047882 */ /* 0x000fe20000000000 */
[----:B------:R-:W-:Y:S01]  /*1140*/  ISETP.GT.AND P1, PT, R3, 0x20, PT ;  /* 0x000000200300780c */ /* 0x000fe20003f24270 */
[----:B0-----:R-:W-:-:S09]  /*1150*/  ULEA UR4, UR5, UR4, 0x18 ;  /* 0x0000000405047291 */ /* 0x001fd2000f8ec0ff */
[----:B------:R-:W0:Y:S04]  /*1160*/  LDS.64 R10, [UR4+0x18] ;  /* 0x00001804ff0a7984 */ /* 0x000e280008000a00 */
[----:B------:R-:W2:Y:S01]  /*1170*/  LDS.128 R4, [UR4+0x20] ;  /* 0x00002004ff047984 */ /* 0x000ea20008000c00 */
[----:B0-----:R-:W-:-:S10]  /*1180*/  DADD R10, R8, R10 ;  /* 0x00000000080a7229 */ /* 0x001fd4000000000a */
[----:B------:R-:W-:Y:S02]  /*1190*/  FSEL R12, R10, R8, P1 ;  /* 0x000000080a0c7208 */ /* 0x000fe40000800000 */
[----:B-1----:R-:W-:Y:S02]  /*11a0*/  FSEL R13, R11, R9, P1 ;  /* 0x000000090b0d7208 */ /* 0x002fe40000800000 */
[----:B------:R-:W0:Y:S01]  /*11b0*/  LDS.128 R8, [UR4+0x30] ;  /* 0x00003004ff087984 */ /* 0x000e220008000c00 */
[----:B------:R-:W-:-:S03]  /*11c0*/  ISETP.GT.AND P1, PT, R3, 0x40, PT ;  /* 0x000000400300780c */ /* 0x000fc60003f24270 */
        /* <DEDUP_REMOVED lines=61> */
.L_x_31:
[----:B------:R-:W0:Y:S01]  /*15a0*/  S2R R0, SR_TID.X ;  /* 0x0000000000007919 */ /* 0x000e220000002100 */
[----:B------:R-:W1:Y:S01]  /*15b0*/  LDC.64 R4, c[0x0][0x380] ;  /* 0x0000e000ff047b82 */ /* 0x000e620000000a00 */
[----:B0-----:R-:W-:-:S04]  /*15c0*/  VIADD R21, R0, UR9 ;  /* 0x0000000900157c36 */ /* 0x001fc80008000000 */
[----:B-1----:R-:W-:-:S05]  /*15d0*/  IMAD.WIDE.U32 R20, R21, 0x8, R4 ;  /* 0x0000000815147825 */ /* 0x002fca00078e0004 */
[----:B------:R-:W2:Y:S04]  /*15e0*/  LDG.E.64 R14, desc[UR16][R20.64] ;  /* 0x00000010140e7981 */ /* 0x000ea8000c1e1b00 */
[----:B------:R-:W2:Y:S04]  /*15f0*/  LDG.E.64 R16, desc[UR16][R20.64+0x1000] ;  /* 0x0010001014107981 */ /* 0x000ea8000c1e1b00 */
[----:B------:R-:W3:Y:S04]  /*1600*/  LDG.E.64 R18, desc[UR16][R20.64+0x2000] ;  /* 0x0020001014127981 */ /* 0x000ee8000c1e1b00 */
[----:B------:R-:W4:Y:S04]  /*1610*/  LDG.E.64 R10, desc[UR16][R20.64+0x3000] ;  /* 0x00300010140a7981 */ /* 0x000f28000c1e1b00 */
[----:B------:R-:W5:Y:S04]  /*1620*/  LDG.E.64 R6, desc[UR16][R20.64+0x4000] ;  /* 0x0040001014067981 */ /* 0x000f68000c1e1b00 */
[----:B------:R-:W5:Y:S04]  /*1630*/  LDG.E.64 R4, desc[UR16][R20.64+0x5000] ;  /* 0x0050001014047981 */ /* 0x000f68000c1e1b00 */
[----:B------:R-:W5:Y:S01]  /*1640*/  LDG.E.64 R8, desc[UR16][R20.64+0x6000] ;  /* 0x0060001014087981 */ /* 0x000f62000c1e1b00 */
[----:B------:R-:W-:-:S04]  /*1650*/  ISETP.GE.U32.AND P0, PT, R13, UR5, PT ;  /* 0x000000050d007c0c */ /* 0x000fc8000bf06070 */
[----:B------:R-:W-:Y:S01]  /*1660*/  ISETP.GE.U32.AND.EX P0, PT, R2, UR4, PT, P0 ;  /* 0x0000000402007c0c */ /* 0x000fe2000bf06100 */
[----:B--2---:R-:W-:-:S08]  /*1670*/  DADD R14, R14, R16 ;  /* 0x000000000e0e7229 */ /* 0x004fd00000000010 */
[----:B---3--:R-:W-:-:S08]  /*1680*/  DADD R14, R18, R14 ;  /* 0x00000000120e7229 */ /* 0x008fd0000000000e */
[----:B----4-:R-:W-:-:S08]  /*1690*/  DADD R10, R10, R14 ;  /* 0x000000000a0a7229 */ /* 0x010fd0000000000e */
[----:B-----5:R-:W-:-:S08]  /*16a0*/  DADD R6, R6, R10 ;  /* 0x0000000006067229 */ /* 0x020fd0000000000a */
[----:B------:R-:W-:-:S08]  /*16b0*/  DADD R4, R4, R6 ;  /* 0x0000000004047229 */ /* 0x000fd00000000006 */
[----:B------:R-:W-:Y:S01]  /*16c0*/  DADD R8, R8, R4 ;  /* 0x0000000008087229 */ /* 0x000fe20000000004 */
[----:B------:R-:W-:Y:S10]  /*16d0*/  @!P0 BRA `(.L_x_46) ;  /* 0x0000000c001c8947 */ /* 0x000ff40003800000 */
[----:B------:R-:W-:Y:S01]  /*16e0*/  UIADD3 UR7, UP0, UPT, UR5, UR9, URZ ;  /* 0x0000000905077290 */ /* 0x000fe2000ff1e0ff */
[----:B------:R-:W-:Y:S01]  /*16f0*/  IADD3 R23, P1, PT, R12, -0xe00, RZ ;  /* 0xfffff2000c177810 */ /* 0x000fe20007f3e0ff */
[----:B------:R-:W0:Y:S01]  /*1700*/  LDCU.64 UR12, c[0x0][0x380] ;  /* 0x00007000ff0c77ac */ /* 0x000e220008000a00 */
[----:B------:R-:W-:Y:S02]  /*1710*/  LOP3.LUT R5, RZ, R0, RZ, 0x33, !PT ;  /* 0x00000000ff057212 */ /* 0x000fe400078e33ff */
[----:B------:R-:W-:Y:S01]  /*1720*/  IADD3.X R22, PT, PT, R3, -0x1, RZ, P1, !PT ;  /* 0xffffffff03167810 */ /* 0x000fe20000ffe4ff */
[----:B------:R-:W-:Y:S01]  /*1730*/  UIADD3.X UR8, UPT, UPT, URZ, UR4, URZ, UP0, !UPT ;  /* 0x00000004ff087290 */ /* 0x000fe200087fe4ff */
[----:B------:R-:W-:Y:S01]  /*1740*/  ISETP.LT.U32.AND P0, PT, R23, UR7, PT ;  /* 0x0000000717007c0c */ /* 0x000fe2000bf01070 */
[----:B------:R-:W-:Y:S01]  /*1750*/  UMOV UR6, UR5 ;  /* 0x0000000500067c82 */ /* 0x000fe20008000000 */
[----:B------:R-:W-:Y:S01]  /*1760*/  IADD3 R7, P2, PT, R0, UR7, RZ ;  /* 0x0000000700077c10 */ /* 0x000fe2000ff5e0ff */
[----:B------:R-:W-:Y:S01]  /*1770*/  UMOV UR4, URZ ;  /* 0x000000ff00047c82 */ /* 0x000fe20008000000 */
[----:B------:R-:W-:Y:S01]  /*1780*/  IADD3 R5, PT, PT, R12, -UR5, R5 ;  /* 0x800000050c057c10 */ /* 0x000fe2000fffe005 */
[----:B------:R-:W-:Y:S01]  /*1790*/  IMAD.U32 R11, RZ, RZ, UR8 ;  /* 0x00000008ff0b7e24 */ /* 0x000fe2000f8e00ff */
[----:B------:R-:W-:Y:S01]  /*17a0*/  UMOV UR10, UR8 ;  /* 0x00000008000a7c82 */ /* 0x000fe20008000000 */
[----:B------:R-:W-:-:S03]  /*17b0*/  IMAD.X R0, RZ, RZ, UR8, P2 ;  /* 0x00000008ff007e24 */ /* 0x000fc600090e06ff */
[----:B------:R-:W-:Y:S02]  /*17c0*/  ISETP.GT.U32.AND.EX P0, PT, R11, R22, PT, P0 ;  /* 0x000000160b00720c */ /* 0x000fe40003f04100 */
[----:B0-----:R-:W-:-:S04]  /*17d0*/  LEA R6, P1, R7, UR12, 0x3 ;  /* 0x0000000c07067c11 */ /* 0x001fc8000f8218ff */
[----:B------:R-:W-:Y:S02]  /*17e0*/  IADD3 R6, P2, PT, R6, 0x8000, RZ ;  /* 0x0000800006067810 */ /* 0x000fe40007f5e0ff */
[----:B------:R-:W-:Y:S01]  /*17f0*/  LEA.HI.X R7, R7, UR13, R0, 0x3, P1 ;  /* 0x0000000d07077c11 */ /* 0x000fe200088f1c00 */
[----:B------:R-:W-:Y:S01]  /*1800*/  VIADD R0, R5, -UR9 ;  /* 0x8000000905007c36 */ /* 0x000fe20008000000 */
[----:B------:R-:W-:-:S03]  /*1810*/  UMOV UR9, UR7 ;  /* 0x0000000700097c82 */ /* 0x000fc60008000000 */
[----:B------:R-:W-:Y:S01]  /*1820*/  IMAD.X R7, RZ, RZ, R7, P2 ;  /* 0x000000ffff077224 */ /* 0x000fe200010e0607 */
[----:B------:R-:W-:Y:S06]  /*1830*/  @P0 BRA `(.L_x_47) ;  /* 0x0000000000b80947 */ /* 0x000fec0003800000 */
[----:B------:R-:W0:Y:S01]  /*1840*/  LDC.64 R2, c[0x0][0x3b8] ;  /* 0x0000ee00ff027b82 */ /* 0x000e220000000a00 */
[----:B------:R-:W1:Y:S01]  /*1850*/  LDCU UR11, c[0x0][0x3c0] ;  /* 0x00007800ff0b77ac */ /* 0x000e620008000800 */
[----:B------:R-:W2:Y:S01]  /*1860*/  LDCU.64 UR12, c[0x0][0x380] ;  /* 0x00007000ff0c77ac */ /* 0x000ea20008000a00 */
[----:B------:R-:W-:Y:S01]  /*1870*/  NOP ;  /* 0x0000000000007918 */ /* 0x000fe20000000000 */
.L_x_48:
[----:B------:R-:W3:Y:S02]  /*1880*/  S2R R4, SR_TID.X ;  /* 0x0000000000047919 */ /* 0x000ee40000002100 */
[----:B---3--:R-:W-:-:S05]  /*1890*/  IADD3 R4, P0, PT, R4, UR7, RZ ;  /* 0x0000000704047c10 */ /* 0x008fca000ff1e0ff */
[----:B------:R-:W-:Y:S01]  /*18a0*/  IMAD.X R5, RZ, RZ, UR8, P0 ;  /* 0x00000008ff057e24 */ /* 0x000fe200080e06ff */
[----:B--2---:R-:W-:-:S04]  /*18b0*/  LEA R24, P0, R4, UR12, 0x3 ;  /* 0x0000000c04187c11 */ /* 0x004fc8000f8018ff */
[----:B------:R-:W-:-:S05]  /*18c0*/  LEA.HI.X R25, R4, UR13, R5, 0x3, P0 ;  /* 0x0000000d04197c11 */ /* 0x000fca00080f1c05 */
[----:B------:R-:W2:Y:S04]  /*18d0*/  LDG.E.64 R12, desc[UR16][R24.64] ;  /* 0x00000010180c7981 */ /* 0x000ea8000c1e1b00 */
[----:B------:R-:W3:Y:S04]  /*18e0*/  LDG.E.64 R14, desc[UR16][R24.64+0x1000] ;  /* 0x00100010180e7981 */ /* 0x000ee8000c1e1b00 */
[----:B------:R-:W4:Y:S04]  /*18f0*/  LDG.E.64 R16, desc[UR16][R24.64+0x2000] ;  /* 0x0020001018107981 */ /* 0x000f28000c1e1b00 */
[----:B------:R-:W5:Y:S04]  /*1900*/  LDG.E.64 R18, desc[UR16][R24.64+0x3000] ;  /* 0x0030001018127981 */ /* 0x000f68000c1e1b00 */
[----:B------:R-:W5:Y:S04]  /*1910*/  LDG.E.64 R20, desc[UR16][R24.64+0x4000] ;  /* 0x0040001018147981 */ /* 0x000f68000c1e1b00 */
[----:B------:R-:W5:Y:S04]  /*1920*/  LDG.E.64 R4, desc[UR16][R24.64+0x5000] ;  /* 0x0050001018047981 */ /* 0x000f68000c1e1b00 */
[----:B------:R-:W5:Y:S01]  /*1930*/  LDG.E.64 R10, desc[UR16][R24.64+0x6000] ;  /* 0x00600010180a7981 */ /* 0x000f62000c1e1b00 */
[----:B-1----:R-:W-:-:S04]  /*1940*/  UIMAD UR14, UR11, 0xe00, URZ ;  /* 0x00000e000b0e78a4 */ /* 0x002fc8000f8e02ff */
[----:B------:R-:W-:Y:S02]  /*1950*/  USHF.R.S32.HI UR15, URZ, 0x1f, UR14 ;  /* 0x0000001fff0f7899 */ /* 0x000fe4000801140e */
[----:B------:R-:W-:-:S04]  /*1960*/  UIADD3 UR5, UP0, UPT, UR14, UR9, URZ ;  /* 0x000000090e057290 */ /* 0x000fc8000ff1e0ff */
[----:B------:R-:W-:Y:S01]  /*1970*/  UIADD3.X UR6, UPT, UPT, UR15, UR10, URZ, UP0, !UPT ;  /* 0x0000000a0f067290 */ /* 0x000fe200087fe4ff */
[----:B--2---:R-:W-:-:S08]  /*1980*/  DADD R12, R12, R8 ;  /* 0x000000000c0c7229 */ /* 0x004fd00000000008 */
[----:B---3--:R-:W-:-:S08]  /*1990*/  DADD R12, R14, R12 ;  /* 0x000000000e0c7229 */ /* 0x008fd0000000000c */
[----:B----4-:R-:W-:-:S08]  /*19a0*/  DADD R12, R16, R12 ;  /* 0x00000000100c7229 */ /* 0x010fd0000000000c */
[----:B-----5:R-:W-:-:S08]  /*19b0*/  DADD R12, R18, R12 ;  /* 0x00000000120c7229 */ /* 0x020fd0000000000c */
[----:B------:R-:W-:Y:S01]  /*19c0*/  DADD R20, R20, R12 ;  /* 0x0000000014147229 */ /* 0x000fe2000000000c */
[----:B0-----:R-:W-:-:S05]  /*19d0*/  IMAD.MOV.U32 R12, RZ, RZ, R2 ;  /* 0x000000ffff0c7224 */ /* 0x001fca00078e0002 */
[----:B------:R-:W-:Y:S02]  /*19e0*/  IADD3 R8, P1, PT, R12, -UR7, RZ ;  /* 0x800000070c087c10 */ /* 0x000fe4000ff3e0ff */
[----:B------:R-:W-:Y:S02]  /*19f0*/  DADD R4, R4, R20 ;  /* 0x0000000004047229 */ /* 0x000fe40000000014 */
[----:B------:R-:W-:Y:S02]  /*1a00*/  ISETP.GE.U32.AND P0, PT, R8, UR14, PT ;  /* 0x0000000e08007c0c */ /* 0x000fe4000bf06070 */
[----:B------:R-:W-:-:S04]  /*1a10*/  IADD3.X R8, PT, PT, R3, ~UR8, RZ, P1, !PT ;  /* 0x8000000803087c10 */ /* 0x000fc80008ffe4ff */
[----:B------:R-:W-:Y:S01]  /*1a20*/  ISETP.GE.U32.AND.EX P0, PT, R8, UR15, PT, P0 ;  /* 0x0000000f08007c0c */ /* 0x000fe2000bf06100 */
[----:B------:R-:W-:-:S12]  /*1a30*/  DADD R8, R10, R4 ;  /* 0x000000000a087229 */ /* 0x000fd80000000004 */
[----:B------:R-:W-:Y:S05]  /*1a40*/  @!P0 BRA `(.L_x_46) ;  /* 0x0000000800408947 */ /* 0x000fea0003800000 */
[----:B------:R-:W-:Y:S02]  /*1a50*/  UIADD3 UR7, UP0, UPT, UR14, UR7, URZ ;  /* 0x000000070e077290 */ /* 0x000fe4000ff1e0ff */
[----:B------:R-:W-:Y:S01]  /*1a60*/  IMAD.U32 R5, RZ, RZ, UR14 ;  /* 0x0000000eff057e24 */ /* 0x000fe2000f8e00ff */
[----:B------:R-:W-:Y:S01]  /*1a70*/  UIADD3 UR4, UPT, UPT, UR4, 0x1, URZ ;  /* 0x0000000104047890 */ /* 0x000fe2000fffe0ff */
[----:B------:R-:W-:Y:S01]  /*1a80*/  VIADD R0, R0, -UR14 ;  /* 0x8000000e00007c36 */ /* 0x000fe20008000000 */
[----:B------:R-:W-:Y:S01]  /*1a90*/  UIADD3.X UR8, UPT, UPT, UR15, UR8, URZ, UP0, !UPT ;  /* 0x000000080f087290 */ /* 0x000fe200087fe4ff */
[----:B------:R-:W-:Y:S01]  /*1aa0*/  IMAD.WIDE R6, R5, 0x8, R6 ;  /* 0x0000000805067825 */ /* 0x000fe200078e0206 */
[----:B------:R-:W-:Y:S01]  /*1ab0*/  ISETP.LT.U32.AND P0, PT, R23, UR7, PT ;  /* 0x0000000717007c0c */ /* 0x000fe2000bf01070 */
[----:B------:R-:W-:Y:S01]  /*1ac0*/  UMOV UR9, UR5 ;  /* 0x0000000500097c82 */ /* 0x000fe20008000000 */
[----:B------:R-:W-:Y:S02]  /*1ad0*/  UMOV UR10, UR6 ;  /* 0x00000006000a7c82 */ /* 0x000fe40008000000 */
[----:B------:R-:W-:-:S05]  /*1ae0*/  IMAD.U32 R11, RZ, RZ, UR8 ;  /* 0x00000008ff0b7e24 */ /* 0x000fca000f8e00ff */
[----:B------:R-:W-:-:S13]  /*1af0*/  ISETP.GT.U32.AND.EX P0, PT, R11, R22, PT, P0 ;  /* 0x000000160b00720c */ /* 0x000fda0003f04100 */
[----:B------:R-:W-:Y:S05]  /*1b00*/  @!P0 BRA `(.L_x_48) ;  /* 0xfffffffc005c8947 */ /* 0x000fea000383ffff */
[----:B------:R-:W-:-:S05]  /*1b10*/  UMOV UR6, UR14 ;  /* 0x0000000e00067c82 */ /* 0x000fca0008000000 */
.L_x_47:
[----:B------:R-:W0:Y:S01]  /*1b20*/  S2R R11, SR_TID.X ;  /* 0x00000000000b7919 */ /* 0x000e220000002100 */
[C---:B------:R-:W-:Y:S01]  /*1b30*/  VIADD R2, R12.reuse, -UR7 ;  /* 0x800000070c027c36 */ /* 0x040fe20008000000 */
[----:B------:R-:W-:Y:S01]  /*1b40*/  ISETP.LE.U32.AND P1, PT, R12, UR7, PT ;  /* 0x000000070c007c0c */ /* 0x000fe2000bf23070 */
[----:B------:R-:W-:Y:S01]  /*1b50*/  IMAD.U32 R4, RZ, RZ, UR8 ;  /* 0x00000008ff047e24 */ /* 0x000fe2000f8e00ff */
[----:B------:R-:W-:Y:S02]  /*1b60*/  BSSY.RECONVERGENT B1, `(.L_x_46) ;  /* 0x000007e000017945 */ /* 0x000fe40003800200 */
[----:B0-----:R-:W-:-:S04]  /*1b70*/  ISETP.GE.AND P0, PT, R11, R2, PT ;  /* 0x000000020b00720c */ /* 0x001fc80003f06270 */
[----:B------:R-:W-:-:S13]  /*1b80*/  ISETP.GE.U32.OR.EX P0, PT, R4, R3, P0, P1 ;  /* 0x000000030400720c */ /* 0x000fda0000706510 */
[----:B------:R-:W-:Y:S05]  /*1b90*/  @P0 BRA `(.L_x_49) ;  /* 0x0000000400e80947 */ /* 0x000fea0003800000 */
[----:B------:R-:W-:Y:S01]  /*1ba0*/  UIMAD UR5, UR18, 0xe00, URZ ;  /* 0x00000e00120578a4 */ /* 0x000fe2000f8e02ff */
[----:B------:R-:W-:Y:S01]  /*1bb0*/  LOP3.LUT R3, RZ, R11, RZ, 0x33, !PT ;  /* 0x0000000bff037212 */ /* 0x000fe200078e33ff */
[----:B------:R-:W-:Y:S01]  /*1bc0*/  UIMAD UR14, UR4, UR11, URZ ;  /* 0x0000000b040e72a4 */ /* 0x000fe2000f8e02ff */
[----:B------:R-:W-:Y:S01]  /*1bd0*/  BSSY.RECONVERGENT B2, `(.L_x_50) ;  /* 0x0000035000027945 */ /* 0x000fe20003800200 */
[----:B------:R-:W-:Y:S01]  /*1be0*/  UIADD3 UR5, UPT, UPT, UR5, UR6, URZ ;  /* 0x0000000605057290 */ /* 0x000fe2000fffe0ff */
[----:B------:R-:W-:-:S03]  /*1bf0*/  IMAD.MOV.U32 R2, RZ, RZ, R11 ;  /* 0x000000ffff027224 */ /* 0x000fc600078e000b */
[----:B------:R-:W-:Y:S02]  /*1c00*/  IMAD.U32 R5, RZ, RZ, UR14 ;  /* 0x0000000eff057e24 */ /* 0x000fe4000f8e00ff */
[----:B------:R-:W-:-:S05]  /*1c10*/  IADD3 R12, PT, PT, R12, -UR5, R3 ;  /* 0x800000050c0c7c10 */ /* 0x000fca000fffe003 */
[----:B------:R-:W-:-:S05]  /*1c20*/  IMAD R12, R5, -0xe00, R12 ;  /* 0xfffff200050c7824 */ /* 0x000fca00078e020c */
[C---:B------:R-:W-:Y:S02]  /*1c30*/  ISETP.GE.U32.AND P1, PT, R12.reuse, 0x1e00, PT ;  /* 0x00001e000c00780c */ /* 0x040fe40003f26070 */
[----:B------:R-:W-:-:S04]  /*1c40*/  LEA.HI R3, R12, 0x1, RZ, 0x17 ;  /* 0x000000010c037811 */ /* 0x000fc800078fb8ff */
[----:B------:R-:W-:-:S04]  /*1c50*/  LOP3.LUT R4, R3, 0xf, RZ, 0xc0, !PT ;  /* 0x0000000f03047812 */ /* 0x000fc800078ec0ff */
[----:B------:R-:W-:-:S03]  /*1c60*/  ISETP.NE.AND P0, PT, R4, RZ, PT ;  /* 0x000000ff0400720c */ /* 0x000fc60003f05270 */
[----:B------:R-:W-:Y:S10]  /*1c70*/  @!P1 BRA `(.L_x_51) ;  /* 0x0000000000a89947 */ /* 0x000ff40003800000 */
[----:B------:R-:W-:-:S04]  /*1c80*/  LEA.HI R2, R0, 0x1, RZ, 0x17 ;  /* 0x0000000100027811 */ /* 0x000fc800078fb8ff */
[----:B------:R-:W-:Y:S01]  /*1c90*/  LOP3.LUT R5, R2, 0xfffff0, RZ, 0xc0, !PT ;  /* 0x00fffff002057812 */ /* 0x000fe200078ec0ff */
[----:B------:R-:W-:-:S04]  /*1ca0*/  IMAD.MOV.U32 R2, RZ, RZ, R11 ;  /* 0x000000ffff027224 */ /* 0x000fc800078e000b */
[----:B------:R-:W-:-:S07]  /*1cb0*/  IMAD.MOV R5, RZ, RZ, -R5 ;  /* 0x000000ffff057224 */ /* 0x000fce00078e0a05 */
.L_x_52:
[----:B------:R-:W2:Y:S04]  /*1cc0*/  LDG.E.64 R20, desc[UR16][R6.64+-0x8000] ;  /* 0xff80001006147981 */ /* 0x000ea8000c1e1b00 */
[----:B------:R-:W3:Y:S04]  /*1cd0*/  LDG.E.64 R18, desc[UR16][R6.64+-0x7000] ;  /* 0xff90001006127981 */ /* 0x000ee8000c1e1b00 */
[----:B------:R-:W4:Y:S04]  /*1ce0*/  LDG.E.64 R16, desc[UR16][R6.64+-0x6000] ;  /* 0xffa0001006107981 */ /* 0x000f28000c1e1b00 */
[----:B------:R-:W5:Y:S04]  /*1cf0*/  LDG.E.64 R14, desc[UR16][R6.64+-0x5000] ;  /* 0xffb00010060e7981 */ /* 0x000f68000c1e1b00 */
[----:B------:R-:W5:Y:S04]  /*1d00*/  LDG.E.64 R12, desc[UR16][R6.64+-0x4000] ;  /* 0xffc00010060c7981 */ /* 0x000f68000c1e1b00 */
[----:B------:R-:W5:Y:S04]  /*1d10*/  LDG.E.64 R10, desc[UR16][R6.64+-0x3000] ;  /* 0xffd00010060a7981 */ /* 0x000f68000c1e1b00 */
[----:B------:R-:W5:Y:S04]  /*1d20*/  LDG.E.64 R24, desc[UR16][R6.64+-0x2000] ;  /* 0xffe0001006187981 */ /* 0x000f68000c1e1b00 */
[----:B------:R-:W5:Y:S01]  /*1d30*/  LDG.E.64 R22, desc[UR16][R6.64+-0x1000] ;  /* 0xfff0001006167981 */ /* 0x000f62000c1e1b00 */
[----:B--2---:R-:W-:-:S03]  /*1d40*/  DADD R20, R20, R8 ;  /* 0x0000000014147229 */ /* 0x004fc60000000008 */
[----:B------:R-:W2:Y:S05]  /*1d50*/  LDG.E.64 R8, desc[UR16][R6.64] ;  /* 0x0000001006087981 */ /* 0x000eaa000c1e1b00 */
[----:B---3--:R-:W-:Y:S02]  /*1d60*/  DADD R18, R20, R18 ;  /* 0x0000000014127229 */ /* 0x008fe40000000012 */
[----:B------:R-:W3:Y:S06]  /*1d70*/  LDG.E.64 R20, desc[UR16][R6.64+0x1000] ;  /* 0x0010001006147981 */ /* 0x000eec000c1e1b00 */
[----:B----4-:R-:W-:-:S02]  /*1d80*/  DADD R16, R18, R16 ;  /* 0x0000000012107229 */ /* 0x010fc40000000010 */
[----:B------:R-:W4:Y:S06]  /*1d90*/  LDG.E.64 R18, desc[UR16][R6.64+0x2000] ;  /* 0x0020001006127981 */ /* 0x000f2c000c1e1b00 */
[----:B-----5:R-:W-:Y:S02]  /*1da0*/  DADD R14, R16, R14 ;  /* 0x00000000100e7229 */ /* 0x020fe4000000000e */
[----:B------:R-:W5:Y:S06]  /*1db0*/  LDG.E.64 R16, desc[UR16][R6.64+0x3000] ;  /* 0x0030001006107981 */ /* 0x000f6c000c1e1b00 */
[----:B------:R-:W-:-:S02]  /*1dc0*/  DADD R12, R14, R12 ;  /* 0x000000000e0c7229 */ /* 0x000fc4000000000c */
[----:B------:R-:W5:Y:S06]  /*1dd0*/  LDG.E.64 R14, desc[UR16][R6.64+0x4000] ;  /* 0x00400010060e7981 */ /* 0x000f6c000c1e1b00 */
[----:B------:R-:W-:Y:S02]  /*1de0*/  DADD R10, R12, R10 ;  /* 0x000000000c0a7229 */ /* 0x000fe4000000000a */
[----:B------:R-:W5:Y:S06]  /*1df0*/  LDG.E.64 R12, desc[UR16][R6.64+0x5000] ;  /* 0x00500010060c7981 */ /* 0x000f6c000c1e1b00 */
[----:B------:R-:W-:-:S02]  /*1e00*/  DADD R24, R10, R24 ;  /* 0x000000000a187229 */ /* 0x000fc40000000018 */
[----:B------:R-:W5:Y:S06]  /*1e10*/  LDG.E.64 R10, desc[UR16][R6.64+0x6000] ;  /* 0x00600010060a7981 */ /* 0x000f6c000c1e1b00 */
[----:B------:R-:W-:Y:S02]  /*1e20*/  DADD R22, R24, R22 ;  /* 0x0000000018167229 */ /* 0x000fe40000000016 */
[----:B------:R0:W5:Y:S01]  /*1e30*/  LDG.E.64 R24, desc[UR16][R6.64+0x7000] ;  /* 0x0070001006187981 */ /* 0x000162000c1e1b00 */
        /* <DEDUP_REMOVED lines=8> */
[----:B-----5:R-:W-:-:S08]  /*1ec0*/  DADD R8, R8, R16 ;  /* 0x0000000008087229 */ /* 0x020fd00000000010 */
[----:B------:R-:W-:-:S08]  /*1ed0*/  DADD R8, R8, R14 ;  /* 0x0000000008087229 */ /* 0x000fd0000000000e */
[----:B------:R-:W-:-:S08]  /*1ee0*/  DADD R8, R8, R12 ;  /* 0x0000000008087229 */ /* 0x000fd0000000000c */
[----:B------:R-:W-:-:S08]  /*1ef0*/  DADD R8, R8, R10 ;  /* 0x0000000008087229 */ /* 0x000fd0000000000a */
[----:B------:R-:W-:Y:S01]  /*1f00*/  DADD R8, R8, R24 ;  /* 0x0000000008087229 */ /* 0x000fe20000000018 */
[----:B------:R-:W-:Y:S10]  /*1f10*/  @P1 BRA `(.L_x_52) ;  /* 0xfffffffc00681947 */ /* 0x000ff4000383ffff */
.L_x_51:
[----:B------:R-:W-:Y:S05]  /*1f20*/  BSYNC.RECONVERGENT B2 ;  /* 0x0000000000027941 */ /* 0x000fea0003800200 */
.L_x_50:
[----:B------:R-:W-:Y:S05]  /*1f30*/  @!P0 BRA `(.L_x_49) ;  /* 0x0000000400008947 */ /* 0x000fea0003800000 */
[----:B------:R-:W-:Y:S01]  /*1f40*/  ISETP.GE.U32.AND P1, PT, R4, 0x8, PT ;  /* 0x000000080400780c */ /* 0x000fe20003f26070 */
[----:B------:R-:W-:Y:S01]  /*1f50*/  BSSY.RECONVERGENT B2, `(.L_x_53) ;  /* 0x0000019000027945 */ /* 0x000fe20003800200 */
[----:B------:R-:W-:-:S04]  /*1f60*/  LOP3.LUT R24, R3, 0x7, RZ, 0xc0, !PT ;  /* 0x0000000703187812 */ /* 0x000fc800078ec0ff */
[----:B------:R-:W-:-:S07]  /*1f70*/  ISETP.NE.AND P0, PT, R24, RZ, PT ;  /* 0x000000ff1800720c */ /* 0x000fce0003f05270 */
[----:B------:R-:W-:Y:S06]  /*1f80*/  @!P1 BRA `(.L_x_54) ;  /* 0x0000000000549947 */ /* 0x000fec0003800000 */
[----:B------:R-:W-:-:S05]  /*1f90*/  IADD3 R4, P1, PT, R2, UR7, RZ ;  /* 0x0000000702047c10 */ /* 0x000fca000ff3e0ff */
[----:B------:R-:W-:Y:S01]  /*1fa0*/  IMAD.X R5, RZ, RZ, UR8, P1 ;  /* 0x00000008ff057e24 */ /* 0x000fe200088e06ff */
[----:B------:R-:W-:-:S04]  /*1fb0*/  LEA R20, P1, R4, UR12, 0x3 ;  /* 0x0000000c04147c11 */ /* 0x000fc8000f8218ff */
[----:B------:R-:W-:-:S05]  /*1fc0*/  LEA.HI.X R21, R4, UR13, R5, 0x3, P1 ;  /* 0x0000000d04157c11 */ /* 0x000fca00088f1c05 */
        /* <DEDUP_REMOVED lines=8> */
[----:B------:R-:W-:Y:S01]  /*2050*/  VIADD R2, R2, 0x1000 ;  /* 0x0000100002027836 */ /* 0x000fe20000000000 */
[----:B--2---:R-:W-:-:S08]  /*2060*/  DADD R22, R8, R22 ;  /* 0x0000000008167229 */ /* 0x004fd00000000016 */
[----:B---3--:R-:W-:-:S08]  /*2070*/  DADD R16, R22, R16 ;  /* 0x0000000016107229 */ /* 0x008fd00000000010 */
[----:B----4-:R-:W-:-:S08]  /*2080*/  DADD R14, R16, R14 ;  /* 0x00000000100e7229 */ /* 0x010fd0000000000e */
[----:B-----5:R-:W-:-:S08]  /*2090*/  DADD R12, R14, R12 ;  /* 0x000000000e0c7229 */ /* 0x020fd0000000000c */
[----:B------:R-:W-:-:S08]  /*20a0*/  DADD R10, R12, R10 ;  /* 0x000000000c0a7229 */ /* 0x000fd0000000000a */
[----:B------:R-:W-:-:S08]  /*20b0*/  DADD R6, R10, R6 ;  /* 0x000000000a067229 */ /* 0x000fd00000000006 */
[----:B------:R-:W-:-:S08]  /*20c0*/  DADD R4, R6, R4 ;  /* 0x0000000006047229 */ /* 0x000fd00000000004 */
[----:B------:R-:W-:-:S11]  /*20d0*/  DADD R8, R4, R18 ;  /* 0x0000000004087229 */ /* 0x000fd60000000012 */
.L_x_54:
[----:B------:R-:W-:Y:S05]  /*20e0*/  BSYNC.RECONVERGENT B2 ;  /* 0x0000000000027941 */ /* 0x000fea0003800200 */
.L_x_53:
[----:B------:R-:W-:Y:S05]  /*20f0*/  @!P0 BRA `(.L_x_49) ;  /* 0x0000000000908947 */ /* 0x000fea0003800000 */
[----:B------:R-:W-:Y:S01]  /*2100*/  ISETP.GE.U32.AND P1, PT, R24, 0x4, PT ;  /* 0x000000041800780c */ /* 0x000fe20003f26070 */
[----:B------:R-:W-:Y:S01]  /*2110*/  BSSY.RECONVERGENT B2, `(.L_x_55) ;  /* 0x0000010000027945 */ /* 0x000fe20003800200 */
[----:B------:R-:W-:-:S11]  /*2120*/  LOP3.LUT P0, RZ, R3, 0x3, RZ, 0xc0, !PT ;  /* 0x0000000303ff7812 */ /* 0x000fd6000780c0ff */
[----:B------:R-:W-:Y:S05]  /*2130*/  @!P1 BRA `(.L_x_56) ;  /* 0x0000000000349947 */ /* 0x000fea0003800000 */
[----:B------:R-:W-:-:S05]  /*2140*/  IADD3 R3, P1, PT, R2, UR7, RZ ;  /* 0x0000000702037c10 */ /* 0x000fca000ff3e0ff */
[----:B------:R-:W-:Y:S01]  /*2150*/  IMAD.X R6, RZ, RZ, UR8, P1 ;  /* 0x00000008ff067e24 */ /* 0x000fe200088e06ff */
[----:B------:R-:W-:-:S04]  /*2160*/  LEA R4, P1, R3, UR12, 0x3 ;  /* 0x0000000c03047c11 */ /* 0x000fc8000f8218ff */
[----:B------:R-:W-:-:S05]  /*2170*/  LEA.HI.X R5, R3, UR13, R6, 0x3, P1 ;  /* 0x0000000d03057c11 */ /* 0x000fca00088f1c06 */
[----:B------:R-:W2:Y:S04]  /*2180*/  LDG.E.64 R6, desc[UR16][R4.64] ;  /* 0x0000001004067981 */ /* 0x000ea8000c1e1b00 */
[----:B------:R-:W3:Y:S04]  /*2190*/  LDG.E.64 R10, desc[UR16][R4.64+0x1000] ;  /* 0x00100010040a7981 */ /* 0x000ee8000c1e1b00 */
[----:B------:R-:W4:Y:S04]  /*21a0*/  LDG.E.64 R12, desc[UR16][R4.64+0x2000] ;  /* 0x00200010040c7981 */ /* 0x000f28000c1e1b00 */
[----:B------:R-:W5:Y:S01]  /*21b0*/  LDG.E.64 R14, desc[UR16][R4.64+0x3000] ;  /* 0x00300010040e7981 */ /* 0x000f62000c1e1b00 */
[----:B------:R-:W-:Y:S01]  /*21c0*/  VIADD R2, R2, 0x800 ;  /* 0x0000080002027836 */ /* 0x000fe20000000000 */
[----:B--2---:R-:W-:-:S08]  /*21d0*/  DADD R6, R8, R6 ;  /* 0x0000000008067229 */ /* 0x004fd00000000006 */
[----:B---3--:R-:W-:-:S08]  /*21e0*/  DADD R6, R6, R10 ;  /* 0x0000000006067229 */ /* 0x008fd0000000000a */
[----:B----4-:R-:W-:-:S08]  /*21f0*/  DADD R6, R6, R12 ;  /* 0x0000000006067229 */ /* 0x010fd0000000000c */
[----:B-----5:R-:W-:-:S11]  /*2200*/  DADD R8, R6, R14 ;  /* 0x0000000006087229 */ /* 0x020fd6000000000e */
.L_x_56:
[----:B------:R-:W-:Y:S05]  /*2210*/  BSYNC.RECONVERGENT B2 ;  /* 0x0000000000027941 */ /* 0x000fea0003800200 */
.L_x_55:
[----:B------:R-:W-:Y:S05]  /*2220*/  @!P0 BRA `(.L_x_49) ;  /* 0x0000000000448947 */ /* 0x000fea0003800000 */
[----:B------:R-:W-:Y:S02]  /*2230*/  LOP3.LUT R0, R0, 0xffff, RZ, 0xc0, !PT ;  /* 0x0000ffff00007812 */ /* 0x000fe400078ec0ff */
[----:B------:R-:W-:Y:S02]  /*2240*/  IADD3 R2, P0, PT, R2, UR9, RZ ;  /* 0x0000000902027c10 */ /* 0x000fe4000ff1e0ff */
[----:B------:R-:W-:Y:S02]  /*2250*/  LEA.HI R0, R0, 0x1, RZ, 0x17 ;  /* 0x0000000100007811 */ /* 0x000fe400078fb8ff */
[----:B------:R-:W-:Y:S01]  /*2260*/  LEA R4, P1, R2, UR12, 0x3 ;  /* 0x0000000c02047c11 */ /* 0x000fe2000f8218ff */
[----:B------:R-:W-:Y:S01]  /*2270*/  IMAD.X R5, RZ, RZ, UR10, P0 ;  /* 0x0000000aff057e24 */ /* 0x000fe200080e06ff */
[----:B------:R-:W-:-:S04]  /*2280*/  LOP3.LUT R0, R0, 0x3, RZ, 0xc0, !PT ;  /* 0x0000000300007812 */ /* 0x000fc800078ec0ff */
[----:B------:R-:W-:Y:S01]  /*2290*/  LEA.HI.X R5, R2, UR13, R5, 0x3, P1 ;  /* 0x0000000d02057c11 */ /* 0x000fe200088f1c05 */
[----:B------:R-:W-:-:S07]  /*22a0*/  IMAD.MOV R0, RZ, RZ, -R0 ;  /* 0x000000ffff007224 */ /* 0x000fce00078e0a00 */
.L_x_57:
[----:B------:R-:W-:Y:S02]  /*22b0*/  IMAD.MOV.U32 R2, RZ, RZ, R4 ;  /* 0x000000ffff027224 */ /* 0x000fe400078e0004 */
[----:B------:R-:W-:-:S06]  /*22c0*/  IMAD.MOV.U32 R3, RZ, RZ, R5 ;  /* 0x000000ffff037224 */ /* 0x000fcc00078e0005 */
[----:B------:R-:W2:Y:S01]  /*22d0*/  LDG.E.64 R2, desc[UR16][R2.64] ;  /* 0x0000001002027981 */ /* 0x000ea2000c1e1b00 */
[----:B------:R-:W-:Y:S01]  /*22e0*/  VIADD R0, R0, 0x1 ;  /* 0x0000000100007836 */ /* 0x000fe20000000000 */
[----:B------:R-:W-:-:S04]  /*22f0*/  IADD3 R4, P1, PT, R4, 0x1000, RZ ;  /* 0x0000100004047810 */ /* 0x000fc80007f3e0ff */
[----:B------:R-:W-:Y:S01]  /*2300*/  ISETP.NE.AND P0, PT, R0, RZ, PT ;  /* 0x000000ff0000720c */ /* 0x000fe20003f05270 */
[----:B------:R-:W-:Y:S01]  /*2310*/  IMAD.X R5, RZ, RZ, R5, P1 ;  /* 0x000000ffff057224 */ /* 0x000fe200008e0605 */
[----:B--2---:R-:W-:-:S11]  /*2320*/  DADD R8, R2, R8 ;  /* 0x0000000002087229 */ /* 0x004fd60000000008 */
[----:B------:R-:W-:Y:S05]  /*2330*/  @P0 BRA `(.L_x_57) ;  /* 0xfffffffc00dc0947 */ /* 0x000fea000383ffff */
.L_x_49:
[----:B------:R-:W-:Y:S05]  /*2340*/  BSYNC.RECONVERGENT B1 ;  /* 0x0000000000017941 */ /* 0x000fea0003800200 */
.L_x_46:
[----:B------:R-:W0:Y:S01]  /*2350*/  S2R R0, SR_LANEID ;  /* 0x0000000000007919 */ /* 0x000e220000000000 */
[----:B------:R-:W-:Y:S04]  /*2360*/  SHFL.DOWN PT, R2, R8, 0x1, 0x1f ;  /* 0x08201f0008027f89 */ /* 0x000fe800000e0000 */
[----:B------:R-:W1:Y:S01]  /*2370*/  SHFL.DOWN PT, R3, R9, 0x1, 0x1f ;  /* 0x08201f0009037f89 */ /* 0x000e6200000e0000 */
[----:B------:R-:W2:Y:S01]  /*2380*/  S2R R11, SR_TID.X ;  /* 0x00000000000b7919 */ /* 0x000ea20000002100 */
        /* <DEDUP_REMOVED lines=20> */
[----:B------:R-:W-:Y:S02]  /*24d0*/  @!P1 MOV R7, 0x400 ;  /* 0x0000040000079802 */ /* 0x000fe40000000f00 */
[----:B--2---:R-:W-:Y:S01]  /*24e0*/  @!P1 SHF.R.U32.HI R6, RZ, 0x2, R11 ;  /* 0x00000002ff069819 */ /* 0x004fe2000001160b */
[----:B------:R-:W0:Y:S01]  /*24f0*/  SHFL.DOWN PT, R3, R9, 0x8, 0x1f ;  /* 0x09001f0009037f89 */ /* 0x000e2200000e0000 */
[----:B-1----:R-:W-:-:S02]  /*2500*/  @!P1 LEA R7, R10, R7, 0x18 ;  /* 0x000000070a079211 */ /* 0x002fc400078ec0ff */
[----:B------:R-:W-:-:S05]  /*2510*/  @!P1 LOP3.LUT R6, R6, 0xf8, RZ, 0xc0, !PT ;  /* 0x000000f806069812 */ /* 0x000fca00078ec0ff */
        /* <DEDUP_REMOVED lines=14> */
[----:B------:R-:W1:Y:S01]  /*2600*/  S2UR UR5, SR_CgaCtaId ;  /* 0x00000000000579c3 */ /* 0x000e620000008800 */
[----:B------:R-:W-:Y:S02]  /*2610*/  UMOV UR4, 0x400 ;  /* 0x0000040000047882 */ /* 0x000fe40000000000 */
[----:B-1----:R-:W-:-:S09]  /*2620*/  ULEA UR4, UR5, UR4, 0x18 ;  /* 0x0000000405047291 */ /* 0x002fd2000f8ec0ff */
[----:B0-----:R-:W0:Y:S04]  /*2630*/  LDS.64 R2, [UR4+0x18] ;  /* 0x00001804ff027984 */ /* 0x001e280008000a00 */
        /* <DEDUP_REMOVED lines=22> */
.L_x_45:
[----:B------:R-:W-:Y:S05]  /*27a0*/  BSYNC.RECONVERGENT B0 ;  /* 0x0000000000007941 */ /* 0x000fea0003800200 */
.L_x_30:
[----:B------:R-:W-:Y:S05]  /*27b0*/  @P0 EXIT ;  /* 0x000000000000094d */ /* 0x000fea0003800000 */
[----:B------:R-:W3:Y:S02]  /*27c0*/  LDCU.64 UR4, c[0x0][0x388] ;  /* 0x00007100ff0477ac */ /* 0x000ee40008000a00 */
[----:B---3--:R-:W-:-:S06]  /*27d0*/  UIMAD.WIDE.U32 UR4, UR18, 0x8, UR4 ;  /* 0x00000008120478a5 */ /* 0x008fcc000f8e0004 */
[----:B0-----:R-:W-:Y:S02]  /*27e0*/  IMAD.U32 R2, RZ, RZ, UR4 ;  /* 0x00000004ff027e24 */ /* 0x001fe4000f8e00ff */
[----:B--2---:R-:W-:-:S05]  /*27f0*/  IMAD.U32 R3, RZ, RZ, UR5 ;  /* 0x00000005ff037e24 */ /* 0x004fca000f8e00ff */
[----:B------:R-:W-:Y:S01]  /*2800*/  STG.E.64 desc[UR16][R2.64], R8 ;  /* 0x0000000802007986 */ /* 0x000fe2000c101b10 */
[----:B------:R-:W-:Y:S05]  /*2810*/  EXIT ;  /* 0x000000000000794d */ /* 0x000fea0003800000 */
.L_x_58:
        /* <DEDUP_REMOVED lines=14> */
.L_x_233:


//--------------------- .text._ZN3cub18CUB_300001_SM_10006detail6reduce28DeviceReduceSingleTileKernelINS2_10policy_hubIdyN4cuda3std3__44plusIdEEE10Policy1000EN6thrust24THRUST_300001_SM_1000_NS6detail15normal_iteratorINSD_10device_ptrIdEEEEPdyS9_ddNS7_10__identityEEEvT0_T1_T2_T3_T4_T6_ --------------------------
	.section	.text._ZN3cub18CUB_300001_SM_10006detail6reduce28DeviceReduceSingleTileKernelINS2_10policy_hubIdyN4cuda3std3__44plusIdEEE10Policy1000EN6thrust24THRUST_300001_SM_1000_NS6detail15normal_iteratorINSD_10device_ptrIdEEEEPdyS9_ddNS7_10__identityEEEvT0_T1_T2_T3_T4_T6_,"ax",@progbits
	.align	128
        .global         _ZN3cub18CUB_300001_SM_10006detail6reduce28DeviceReduceSingleTileKernelINS2_10policy_hubIdyN4cuda3std3__44plusIdEEE10Policy1000EN6thrust24THRUST_300001_SM_1000_NS6detail15normal_iteratorINSD_10device_ptrIdEEEEPdyS9_ddNS7_10__identityEEEvT0_T1_T2_T3_T4_T6_
        .type           _ZN3cub18CUB_300001_SM_10006detail6reduce28DeviceReduceSingleTileKernelINS2_10policy_hubIdyN4cuda3std3__44plusIdEEE10Policy1000EN6thrust24THRUST_300001_SM_1000_NS6detail15normal_iteratorINSD_10device_ptrIdEEEEPdyS9_ddNS7_10__identityEEEvT0_T1_T2_T3_T4_T6_,@function
        .size           _ZN3cub18CUB_300001_SM_10006detail6reduce28DeviceReduceSingleTileKernelINS2_10policy_hubIdyN4cuda3std3__44plusIdEEE10Policy1000EN6thrust24THRUST_300001_SM_1000_NS6detail15normal_iteratorINSD_10device_ptrIdEEEEPdyS9_ddNS7_10__identityEEEvT0_T1_T2_T3_T4_T6_,(.L_x_234 - _ZN3cub18CUB_300001_SM_10006detail6reduce28DeviceReduceSingleTileKernelINS2_10policy_hubIdyN4cuda3std3__44plusIdEEE10Policy1000EN6thrust24THRUST_300001_SM_1000_NS6detail15normal_iteratorINSD_10device_ptrIdEEEEPdyS9_ddNS7_10__identityEEEvT0_T1_T2_T3_T4_T6_)
        .other          _ZN3cub18CUB_300001_SM_10006detail6reduce28DeviceReduceSingleTileKernelINS2_10policy_hubIdyN4cuda3std3__44plusIdEEE10Policy1000EN6thrust24THRUST_300001_SM_1000_NS6detail15normal_iteratorINSD_10device_ptrIdEEEEPdyS9_ddNS7_10__identityEEEvT0_T1_T2_T3_T4_T6_,@"STO_CUDA_ENTRY STV_DEFAULT"
_ZN3cub18CUB_300001_SM_10006detail6reduce28DeviceReduceSingleTileKernelINS2_10policy_hubIdyN4cuda3std3__44plusIdEEE10Policy1000EN6thrust24THRUST_300001_SM_1000_NS6detail15normal_iteratorINSD_10device_ptrIdEEEEPdyS9_ddNS7_10__identityEEEvT0_T1_T2_T3_T4_T6_:
.text._ZN3cub18CUB_300001_SM_10006detail6reduce28DeviceReduceSingleTileKernelINS2_10policy_hubIdyN4cuda3std3__44plusIdEEE10Policy1000EN6thrust24THRUST_300001_SM_1000_NS6detail15normal_iteratorINSD_10device_ptrIdEEEEPdyS9_ddNS7_10__identityEEEvT0_T1_T2_T3_T4_T6_:
[----:B------:R-:W-:Y:S01]  /*0000*/  LDC R1, c[0x0][0x37c] ;  /* 0x0000df00ff017b82 */ /* 0x000fe20000000800 */
[----:B------:R-:W0:Y:S01]  /*0010*/  LDCU.64 UR4, c[0x0][0x390] ;  /* 0x00007200ff0477ac */ /* 0x000e220008000a00 */
[----:B------:R-:W1:Y:S01]  /*0020*/  LDCU.64 UR6, c[0x0][0x358] ;  /* 0x00006b00ff0677ac */ /* 0x000e620008000a00 */
[----:B0-----:R-:W-:Y:S02]  /*0030*/  IMAD.U32 R8, RZ, RZ, UR4 ;  /* 0x00000004ff087e24 */ /* 0x001fe4000f8e00ff */
[----:B------:R-:W-:-:S03]  /*0040*/  IMAD.U32 R9, RZ, RZ, UR5 ;  /* 0x00000005ff097e24 */ /* 0x000fc6000f8e00ff */
[----:B------:R-:W-:-:S04]  /*0050*/  ISETP.NE.U32.AND P0, PT, R8, RZ, PT ;  /* 0x000000ff0800720c */ /* 0x000fc80003f05070 */
[----:B------:R-:W-:-:S13]  /*0060*/  ISETP.NE.AND.EX P0, PT, R9, RZ, PT, P0 ;  /* 0x000000ff0900720c */ /* 0x000fda0003f05300 */
        /* <DEDUP_REMOVED lines=8> */
.L_x_59:
[----:B------:R-:W-:Y:S01]  /*00f0*/  ISETP.GT.U32.AND P0, PT, R8, 0xdff, PT ;  /* 0x00000dff0800780c */ /* 0x000fe20003f04070 */
[----:B------:R-:W-:Y:S03]  /*0100*/  BSSY.RECONVERGENT B0, `(.L_x_60) ;  /* 0x000024d000007945 */ /* 0x000fe60003800200 */
[----:B------:R-:W-:-:S13]  /*0110*/  ISETP.GT.U32.AND.EX P0, PT, R9, RZ, PT, P0 ;  /* 0x000000ff0900720c */ /* 0x000fda0003f04100 */
[----:B------:R-:W-:Y:S05]  /*0120*/  @P0 BRA `(.L_x_61) ;  /* 0x0000001400340947 */ /* 0x000fea0003800000 */
[----:B------:R-:W0:Y:S01]  /*0130*/  S2R R0, SR_TID.X ;  /* 0x0000000000007919 */ /* 0x000e220000002100 */
[----:B------:R-:W-:Y:S01]  /*0140*/  BSSY.RECONVERGENT B1, `(.L_x_62) ;  /* 0x0000009000017945 */ /* 0x000fe20003800200 */
[----:B------:R-:W-:Y:S02]  /*0150*/  CS2R R4, SRZ ;  /* 0x0000000000047805 */ /* 0x000fe4000001ff00 */
[----:B0-----:R-:W-:Y:S01]  /*0160*/  ISETP.GE.U32.AND P0, PT, R0, R8, PT ;  /* 0x000000080000720c */ /* 0x001fe20003f06070 */
[----:B------:R-:W-:-:S12]  /*0170*/  IMAD.MOV.U32 R2, RZ, RZ, R0 ;  /* 0x000000ffff027224 */ /* 0x000fd800078e0000 */
[----:B------:R-:W-:Y:S05]  /*0180*/  @P0 BRA `(.L_x_63) ;  /* 0x0000000000100947 */ /* 0x000fea0003800000 */
[----:B------:R-:W0:Y:S02]  /*0190*/  LDC.64 R4, c[0x0][0x380] ;  /* 0x0000e000ff047b82 */ /* 0x000e240000000a00 */
[----:B0-----:R-:W-:-:S06]  /*01a0*/  IMAD.WIDE.U32 R4, R0, 0x8, R4 ;  /* 0x0000000800047825 */ /* 0x001fcc00078e0004 */
[----:B------:R-:W5:Y:S01]  /*01b0*/  LDG.E.64 R4, desc[UR6][R4.64] ;  /* 0x0000000604047981 */ /* 0x000f62000c1e1b00 */
[----:B------:R-:W-:-:S07]  /*01c0*/  VIADD R2, R0, 0x200 ;  /* 0x0000020000027836 */ /* 0x000fce0000000000 */
.L_x_63:
[----:B------:R-:W-:Y:S05]  /*01d0*/  BSYNC.RECONVERGENT B1 ;  /* 0x0000000000017941 */ /* 0x000fea0003800200 */
.L_x_62:
[----:B------:R-:W-:Y:S01]  /*01e0*/  ISETP.GE.U32.AND P0, PT, R2, R8, PT ;  /* 0x000000080200720c */ /* 0x000fe20003f06070 */
[----:B------:R-:W-:-:S12]  /*01f0*/  BSSY.RECONVERGENT B1, `(.L_x_64) ;  /* 0x000006d000017945 */ /* 0x000fd80003800200 */
[----:B------:R-:W-:Y:S05]  /*0200*/  @P0 BRA `(.L_x_65) ;  /* 0x0000000400ac0947 */ /* 0x000fea0003800000 */
[----:B------:R-:W-:Y:S01]  /*0210*/  LOP3.LUT R3, RZ, R2, RZ, 0x33, !PT ;  /* 0x00000002ff037212 */ /* 0x000fe200078e33ff */
[----:B------:R-:W-:Y:S04]  /*0220*/  BSSY.RECONVERGENT B2, `(.L_x_66) ;  /* 0x0000033000027945 */ /* 0x000fe80003800200 */
[----:B------:R-:W-:-:S05]  /*0230*/  IMAD.IADD R6, R3, 0x1, R8 ;  /* 0x0000000103067824 */ /* 0x000fca00078e0208 */
[C---:B------:R-:W-:Y:S02]  /*0240*/  ISETP.GE.U32.AND P1, PT, R6.reuse, 0x1e00, PT ;  /* 0x00001e000600780c */ /* 0x040fe40003f26070 */
[----:B------:R-:W-:-:S04]  /*0250*/  LEA.HI R3, R6, 0x1, RZ, 0x17 ;  /* 0x0000000106037811 */ /* 0x000fc800078fb8ff */
[----:B------:R-:W-:-:S04]  /*0260*/  LOP3.LUT R43, R3, 0xf, RZ, 0xc0, !PT ;  /* 0x0000000f032b7812 */ /* 0x000fc800078ec0ff */
[----:B------:R-:W-:-:S03]  /*0270*/  ISETP.NE.AND P0, PT, R43, RZ, PT ;  /* 0x000000ff2b00720c */ /* 0x000fc60003f05270 */
[----:B------:R-:W-:Y:S10]  /*0280*/  @!P1 BRA `(.L_x_67) ;  /* 0x0000000000b09947 */ /* 0x000ff40003800000 */
[----:B------:R-:W0:Y:S01]  /*0290*/  LDC.64 R6, c[0x0][0x380] ;  /* 0x0000e000ff067b82 */ /* 0x000e220000000a00 */
[----:B------:R-:W-:-:S05]  /*02a0*/  LOP3.LUT R42, R3, 0xfffff0, RZ, 0xc0, !PT ;  /* 0x00fffff0032a7812 */ /* 0x000fca00078ec0ff */
[----:B------:R-:W-:Y:S02]  /*02b0*/  IMAD.MOV R42, RZ, RZ, -R42 ;  /* 0x000000ffff2a7224 */ /* 0x000fe400078e0a2a */
[----:B0-----:R-:W-:-:S03]  /*02c0*/  IMAD.WIDE.U32 R6, R2, 0x8, R6 ;  /* 0x0000000802067825 */ /* 0x001fc600078e0006 */
[----:B------:R-:W-:-:S05]  /*02d0*/  IADD3 R6, P1, PT, R6, 0x8000, RZ ;  /* 0x0000800006067810 */ /* 0x000fca0007f3e0ff */
[----:B------:R-:W-:-:S08]  /*02e0*/  IMAD.X R7, RZ, RZ, R7, P1 ;  /* 0x000000ffff077224 */ /* 0x000fd000008e0607 */
.L_x_68:
[----:B------:R-:W2:Y:S04]  /*02f0*/  LDG.E.64 R10, desc[UR6][R6.64+-0x8000] ;  /* 0xff800006060a7981 */ /* 0x000ea8000c1e1b00 */
[----:B------:R-:W3:Y:S04]  /*0300*/  LDG.E.64 R12, desc[UR6][R6.64+-0x7000] ;  /* 0xff900006060c7981 */ /* 0x000ee8000c1e1b00 */
[----:B------:R-:W4:Y:S04]  /*0310*/  LDG.E.64 R14, desc[UR6][R6.64+-0x6000] ;  /* 0xffa00006060e7981 */ /* 0x000f28000c1e1b00 */
        /* <DEDUP_REMOVED lines=12> */
[----:B------:R0:W4:Y:S01]  /*03e0*/  LDG.E.64 R40, desc[UR6][R6.64+0x7000] ;  /* 0x0070000606287981 */ /* 0x000122000c1e1b00 */
[----:B------:R-:W-:-:S02]  /*03f0*/  VIADD R42, R42, 0x10 ;  /* 0x000000102a2a7836 */ /* 0x000fc40000000000 */
[----:B------:R-:W-:-:S03]  /*0400*/  VIADD R2, R2, 0x2000 ;  /* 0x0000200002027836 */ /* 0x000fc60000000000 */
[----:B------:R-:W-:Y:S02]  /*0410*/  ISETP.NE.AND P1, PT, R42, RZ, PT ;  /* 0x000000ff2a00720c */ /* 0x000fe40003f25270 */
[----:B0-----:R-:W-:-:S05]  /*0420*/  IADD3 R6, P2, PT, R6, 0x10000, RZ ;  /* 0x0001000006067810 */ /* 0x001fca0007f5e0ff */
[----:B------:R-:W-:Y:S01]  /*0430*/  IMAD.X R7, RZ, RZ, R7, P2 ;  /* 0x000000ffff077224 */ /* 0x000fe200010e0607 */
        /* <DEDUP_REMOVED lines=16> */
[----:B------:R-:W-:Y:S10]  /*0540*/  @P1 BRA `(.L_x_68) ;  /* 0xfffffffc00681947 */ /* 0x000ff4000383ffff */
.L_x_67:
[----:B------:R-:W-:Y:S05]  /*0550*/  BSYNC.RECONVERGENT B2 ;  /* 0x0000000000027941 */ /* 0x000fea0003800200 */
.L_x_66:
[----:B------:R-:W-:Y:S05]  /*0560*/  @!P0 BRA `(.L_x_65) ;  /* 0x0000000000d48947 */ /* 0x000fea0003800000 */
[----:B------:R-:W-:Y:S01]  /*0570*/  ISETP.GE.U32.AND P0, PT, R43, 0x8, PT ;  /* 0x000000082b00780c */ /* 0x000fe20003f06070 */
[----:B------:R-:W-:Y:S01]  /*0580*/  BSSY.RECONVERGENT B2, `(.L_x_69) ;  /* 0x0000017000027945 */ /* 0x000fe20003800200 */
[----:B------:R-:W-:-:S04]  /*0590*/  LOP3.LUT R26, R3, 0x7, RZ, 0xc0, !PT ;  /* 0x00000007031a7812 */ /* 0x000fc800078ec0ff */
[----:B------:R-:W-:-:S07]  /*05a0*/  ISETP.NE.AND P1, PT, R26, RZ, PT ;  /* 0x000000ff1a00720c */ /* 0x000fce0003f25270 */
[----:B------:R-:W-:Y:S06]  /*05b0*/  @!P0 BRA `(.L_x_70) ;  /* 0x00000000004c8947 */ /* 0x000fec0003800000 */
[----:B------:R-:W0:Y:S02]  /*05c0*/  LDC.64 R6, c[0x0][0x380] ;  /* 0x0000e000ff067b82 */ /* 0x000e240000000a00 */
[----:B0-----:R-:W-:-:S05]  /*05d0*/  IMAD.WIDE R6, R2, 0x8, R6 ;  /* 0x0000000802067825 */ /* 0x001fca00078e0206 */
        /* <DEDUP_REMOVED lines=17> */
.L_x_70:
[----:B------:R-:W-:Y:S05]  /*06f0*/  BSYNC.RECONVERGENT B2 ;  /* 0x0000000000027941 */ /* 0x000fea0003800200 */
.L_x_69:
        /* <DEDUP_REMOVED lines=17> */
.L_x_72:
[----:B------:R-:W-:Y:S05]  /*0810*/  BSYNC.RECONVERGENT B2 ;  /* 0x0000000000027941 */ /* 0x000fea0003800200 */
.L_x_71:
[----:B------:R-:W-:Y:S05]  /*0820*/  @!P1 BRA `(.L_x_65) ;  /* 0x0000000000249947 */ /* 0x000fea0003800000 */
[----:B------:R-:W0:Y:S01]  /*0830*/  LDC.64 R10, c[0x0][0x380] ;  /* 0x0000e000ff0a7b82 */ /* 0x000e220000000a00 */
[----:B------:R-:W-:-:S07]  /*0840*/  IMAD.MOV R3, RZ, RZ, -R3 ;  /* 0x000000ffff037224 */ /* 0x000fce00078e0a03 */
.L_x_73:
[----:B0-----:R-:W-:-:S06]  /*0850*/  IMAD.WIDE R6, R2, 0x8, R10 ;  /* 0x0000000802067825 */ /* 0x001fcc00078e020a */
[----:B------:R-:W2:Y:S01]  /*0860*/  LDG.E.64 R6, desc[UR6][R6.64] ;  /* 0x0000000606067981 */ /* 0x000ea2000c1e1b00 */
[----:B------:R-:W-:Y:S02]  /*0870*/  VIADD R3, R3, 0x1 ;  /* 0x0000000103037836 */ /* 0x000fe40000000000 */
[----:B------:R-:W-:-:S03]  /*0880*/  VIADD R2, R2, 0x200 ;  /* 0x0000020002027836 */ /* 0x000fc60000000000 */
[----:B------:R-:W-:Y:S01]  /*0890*/  ISETP.NE.AND P0, PT, R3, RZ, PT ;  /* 0x000000ff0300720c */ /* 0x000fe20003f05270 */
[----:B--2--5:R-:W-:-:S12]  /*08a0*/  DADD R4, R6, R4 ;  /* 0x0000000006047229 */ /* 0x024fd80000000004 */
[----:B------:R-:W-:Y:S05]  /*08b0*/  @P0 BRA `(.L_x_73) ;  /* 0xfffffffc00e40947 */ /* 0x000fea000383ffff */
.L_x_65:
[----:B------:R-:W-:Y:S05]  /*08c0*/  BSYNC.RECONVERGENT B1 ;  /* 0x0000000000017941 */ /* 0x000fea0003800200 */
.L_x_64:
[----:B------:R-:W-:-:S04]  /*08d0*/  ISETP.GE.U32.AND P0, PT, R8, 0x200, PT ;  /* 0x000002000800780c */ /* 0x000fc80003f06070 */
[----:B------:R-:W-:-:S13]  /*08e0*/  ISETP.GE.U32.AND.EX P0, PT, R9, RZ, PT, P0 ;  /* 0x000000ff0900720c */ /* 0x000fda0003f06100 */
        /* <DEDUP_REMOVED lines=32> */
[----:B------:R-:W-:Y:S02]  /*0af0*/  ISETP.GT.AND P0, PT, R10, 0xf, PT ;  /* 0x0000000f0a00780c */ /* 0x000fe40003f04270 */
[----:B------:R-:W-:Y:S01]  /*0b00*/  @!P1 LOP3.LUT R8, R4, 0xf8, RZ, 0xc0, !PT ;  /* 0x000000f804089812 */ /* 0x000fe200078ec0ff */
[----:B------:R-:W0:Y:S04]  /*0b10*/  SHFL.DOWN PT, R3, R7, 0x10, 0x1f ;  /* 0x0a001f0007037f89 */ /* 0x000e2800000e0000 */
[----:B------:R-:W-:Y:S01]  /*0b20*/  @!P1 IMAD.IADD R9, R8, 0x1, R9 ;  /* 0x0000000108099824 */ /* 0x000fe200078e0209 */
[----:B0-----:R-:W-:-:S07]  /*0b30*/  DADD R4, R2, R6 ;  /* 0x0000000002047229 */ /* 0x001fce0000000006 */
[----:B------:R0:W-:Y:S01]  /*0b40*/  @!P1 STS.64 [R9+0x10], R4 ;  /* 0x0000100409009388 */ /* 0x0001e20000000a00 */
[----:B------:R-:W-:Y:S01]  /*0b50*/  BAR.SYNC.DEFER_BLOCKING 0x0 ;  /* 0x0000000000007b1d */ /* 0x000fe20000010000 */
[----:B------:R-:W-:Y:S02]  /*0b60*/  ISETP.NE.AND P1, PT, R0, RZ, PT ;  /* 0x000000ff0000720c */ /* 0x000fe40003f25270 */
[----:B------:R-:W-:Y:S02]  /*0b70*/  FSEL R2, R6, R4, P0 ;  /* 0x0000000406027208 */ /* 0x000fe40000000000 */
[----:B------:R-:W-:-:S09]  /*0b80*/  FSEL R3, R7, R5, P0 ;  /* 0x0000000507037208 */ /* 0x000fd20000000000 */
[----:B0-----:R-:W-:Y:S05]  /*0b90*/  @P1 BRA `(.L_x_75) ;  /* 0x00000018008c1947 */ /* 0x001fea0003800000 */
        /* <DEDUP_REMOVED lines=27> */
.L_x_74:
[----:B------:R-:W-:Y:S01]  /*0d50*/  LOP3.LUT R2, R0, 0x3e0, RZ, 0xc0, !PT ;  /* 0x000003e000027812 */ /* 0x000fe200078ec0ff */
[----:B------:R-:W0:Y:S03]  /*0d60*/  S2R R12, SR_LANEID ;  /* 0x00000000000c7919 */ /* 0x000e260000000000 */
[----:B------:R-:W-:Y:S01]  /*0d70*/  LOP3.LUT R7, RZ, R2, RZ, 0x33, !PT ;  /* 0x00000002ff077212 */ /* 0x000fe200078e33ff */
[----:B------:R-:W-:-:S04]  /*0d80*/  VIADD R3, R2, 0x20 ;  /* 0x0000002002037836 */ /* 0x000fc80000000000 */
[----:B------:R-:W-:Y:S01]  /*0d90*/  IMAD.IADD R7, R7, 0x1, R8 ;  /* 0x0000000107077824 */ /* 0x000fe200078e0208 */
[----:B------:R-:W-:-:S04]  /*0da0*/  ISETP.GT.U32.AND P0, PT, R3, R8, PT ;  /* 0x000000080300720c */ /* 0x000fc80003f04070 */
[----:B------:R-:W-:-:S05]  /*0db0*/  SEL R13, R7, 0x1f, P0 ;  /* 0x0000001f070d7807 */ /* 0x000fca0000000000 */
[----:B-----5:R-:W-:Y:S04]  /*0dc0*/  SHFL.DOWN PT, R2, R4, 0x1, R13 ;  /* 0x0820000004027989 */ /* 0x020fe800000e000d */
[----:B------:R-:W1:Y:S01]  /*0dd0*/  SHFL.DOWN PT, R3, R5, 0x1, R13 ;  /* 0x0820000005037989 */ /* 0x000e6200000e000d */
[C---:B0-----:R-:W-:Y:S01]  /*0de0*/  ISETP.GE.AND P0, PT, R12.reuse, R13, PT ;  /* 0x0000000d0c00720c */ /* 0x041fe20003f06270 */
[C---:B------:R-:W-:Y:S01]  /*0df0*/  VIADD R10, R12.reuse, 0x2 ;  /* 0x000000020c0a7836 */ /* 0x040fe20000000000 */
[----:B------:R-:W-:Y:S01]  /*0e00*/  ISETP.NE.AND P1, PT, R12, RZ, PT ;  /* 0x000000ff0c00720c */ /* 0x000fe20003f25270 */
[----:B-1----:R-:W-:-:S10]  /*0e10*/  DADD R2, R2, R4 ;  /* 0x0000000002027229 */ /* 0x002fd40000000004 */
[----:B------:R-:W-:Y:S01]  /*0e20*/  FSEL R6, R2, R4, !P0 ;  /* 0x0000000402067208 */ /* 0x000fe20004000000 */
[----:B------:R-:W-:Y:S01]  /*0e30*/  VIADD R4, R12, 0x4 ;  /* 0x000000040c047836 */ /* 0x000fe20000000000 */
[----:B------:R-:W-:Y:S02]  /*0e40*/  FSEL R7, R3, R5, !P0 ;  /* 0x0000000503077208 */ /* 0x000fe40004000000 */
[----:B------:R-:W-:Y:S01]  /*0e50*/  ISETP.GT.AND P0, PT, R10, R13, PT ;  /* 0x0000000d0a00720c */ /* 0x000fe20003f04270 */
[----:B------:R-:W-:Y:S04]  /*0e60*/  SHFL.DOWN PT, R2, R6, 0x2, R13 ;  /* 0x0840000006027989 */ /* 0x000fe800000e000d */
[----:B------:R-:W0:Y:S02]  /*0e70*/  SHFL.DOWN PT, R3, R7, 0x2, R13 ;  /* 0x0840000007037989 */ /* 0x000e2400000e000d */
[----:B0-----:R-:W-:-:S10]  /*0e80*/  DADD R2, R2, R6 ;  /* 0x0000000002027229 */ /* 0x001fd40000000006 */
[----:B------:R-:W-:Y:S01]  /*0e90*/  FSEL R10, R6, R2, P0 ;  /* 0x00000002060a7208 */ /* 0x000fe20000000000 */
[----:B------:R-:W-:Y:S01]  /*0ea0*/  VIADD R6, R12, 0x8 ;  /* 0x000000080c067836 */ /* 0x000fe20000000000 */
[----:B------:R-:W-:Y:S02]  /*0eb0*/  FSEL R11, R7, R3, P0 ;  /* 0x00000003070b7208 */ /* 0x000fe40000000000 */
[----:B------:R-:W-:Y:S01]  /*0ec0*/  ISETP.GT.AND P0, PT, R4, R13, PT ;  /* 0x0000000d0400720c */ /* 0x000fe20003f04270 */
[----:B------:R-:W-:Y:S04]  /*0ed0*/  SHFL.DOWN PT, R2, R10, 0x4, R13 ;  /* 0x088000000a027989 */ /* 0x000fe800000e000d */
[----:B------:R-:W0:Y:S02]  /*0ee0*/  SHFL.DOWN PT, R3, R11, 0x4, R13 ;  /* 0x088000000b037989 */ /* 0x000e2400000e000d */
[----:B0-----:R-:W-:-:S10]  /*0ef0*/  DADD R2, R2, R10 ;  /* 0x0000000002027229 */ /* 0x001fd4000000000a */
[----:B------:R-:W-:Y:S02]  /*0f00*/  FSEL R4, R10, R2, P0 ;  /* 0x000000020a047208 */ /* 0x000fe40000000000 */
[----:B------:R-:W-:Y:S02]  /*0f10*/  FSEL R5, R11, R3, P0 ;  /* 0x000000030b057208 */ /* 0x000fe40000000000 */
[----:B------:R-:W-:Y:S01]  /*0f20*/  ISETP.GT.AND P0, PT, R6, R13, PT ;  /* 0x0000000d0600720c */ /* 0x000fe20003f04270 */
[----:B------:R-:W-:Y:S01]  /*0f30*/  SHFL.DOWN PT, R2, R4, 0x8, R13 ;  /* 0x0900000004027989 */ /* 0x000fe200000e000d */
[----:B------:R-:W-:-:S03]  /*0f40*/  @!P1 MOV R10, 0x400 ;  /* 0x00000400000a9802 */ /* 0x000fc60000000f00 */
[----:B------:R-:W0:Y:S01]  /*0f50*/  SHFL.DOWN PT, R3, R5, 0x8, R13 ;  /* 0x0900000005037989 */ /* 0x000e2200000e000d */
[----:B------:R-:W1:Y:S01]  /*0f60*/  @!P1 S2R R11, SR_CgaCtaId ;  /* 0x00000000000b9919 */ /* 0x000e620000008800 */
[----:B0-----:R-:W-:-:S10]  /*0f70*/  DADD R2, R2, R4 ;  /* 0x0000000002027229 */ /* 0x001fd40000000004 */
[----:B------:R-:W-:Y:S01]  /*0f80*/  FSEL R6, R4, R2, P0 ;  /* 0x0000000204067208 */ /* 0x000fe20000000000 */
[----:B------:R-:W-:Y:S01]  /*0f90*/  VIADD R4, R12, 0x10 ;  /* 0x000000100c047836 */ /* 0x000fe20000000000 */
[----:B------:R-:W-:Y:S02]  /*0fa0*/  FSEL R7, R5, R3, P0 ;  /* 0x0000000305077208 */ /* 0x000fe40000000000 */
[----:B------:R-:W-:Y:S01]  /*0fb0*/  @!P1 SHF.R.U32.HI R5, RZ, 0x2, R0 ;  /* 0x00000002ff059819 */ /* 0x000fe20000011600 */
[----:B------:R-:W-:Y:S01]  /*0fc0*/  SHFL.DOWN PT, R2, R6, 0x10, R13 ;  /* 0x0a00000006027989 */ /* 0x000fe200000e000d */
[----:B-1----:R-:W-:Y:S02]  /*0fd0*/  @!P1 LEA R10, R11, R10, 0x18 ;  /* 0x0000000a0b0a9211 */ /* 0x002fe400078ec0ff */
[----:B------:R-:W-:Y:S01]  /*0fe0*/  @!P1 LOP3.LUT R5, R5, 0xf8, RZ, 0xc0, !PT ;  /* 0x000000f805059812 */ /* 0x000fe200078ec0ff */
[----:B------:R-:W0:Y:S01]  /*0ff0*/  SHFL.DOWN PT, R3, R7, 0x10, R13 ;  /* 0x0a00000007037989 */ /* 0x000e2200000e000d */
[----:B------:R-:W-:-:S03]  /*1000*/  ISETP.GT.AND P0, PT, R4, R13, PT ;  /* 0x0000000d0400720c */ /* 0x000fc60003f04270 */
[----:B------:R-:W-:Y:S01]  /*1010*/  @!P1 IMAD.IADD R5, R5, 0x1, R10 ;  /* 0x0000000105059824 */ /* 0x000fe200078e020a */
[----:B0-----:R-:W-:-:S10]  /*1020*/  DADD R2, R2, R6 ;  /* 0x0000000002027229 */ /* 0x001fd40000000006 */
[----:B------:R-:W-:Y:S02]  /*1030*/  FSEL R2, R6, R2, P0 ;  /* 0x0000000206027208 */ /* 0x000fe40000000000 */
[----:B------:R-:W-:-:S05]  /*1040*/  FSEL R3, R7, R3, P0 ;  /* 0x0000000307037208 */ /* 0x000fca0000000000 */
[----:B------:R0:W-:Y:S01]  /*1050*/  @!P1 STS.64 [R5+0x10], R2 ;  /* 0x0000100205009388 */ /* 0x0001e20000000a00 */
[----:B------:R-:W-:Y:S01]  /*1060*/  BAR.SYNC.DEFER_BLOCKING 0x0 ;  /* 0x0000000000007b1d */ /* 0x000fe20000010000 */
[----:B------:R-:W-:-:S13]  /*1070*/  ISETP.NE.AND P1, PT, R0, RZ, PT ;  /* 0x000000ff0000720c */ /* 0x000fda0003f25270 */
[----:B0-----:R-:W-:Y:S05]  /*1080*/  @P1 BRA `(.L_x_75) ;  /* 0x0000001400501947 */ /* 0x001fea0003800000 */
[----:B------:R-:W0:Y:S01]  /*1090*/  S2UR UR5, SR_CgaCtaId ;  /* 0x00000000000579c3 */ /* 0x000e220000008800 */
[----:B------:R-:W-:Y:S01]  /*10a0*/  UMOV UR4, 0x400 ;  /* 0x0000040000047882 */ /* 0x000fe20000000000 */
[----:B------:R-:W-:-:S04]  /*10b0*/  ISETP.GT.U32.AND P0, PT, R8, 0x20, PT ;  /* 0x000000200800780c */ /* 0x000fc80003f04070 */
[----:B------:R-:W-:Y:S01]  /*10c0*/  ISETP.GT.U32.AND.EX P0, PT, R9, RZ, PT, P0 ;  /* 0x000000ff0900720c */ /* 0x000fe20003f04100 */
[----:B0-----:R-:W-:-:S09]  /*10d0*/  ULEA UR4, UR5, UR4, 0x18 ;  /* 0x0000000405047291 */ /* 0x001fd2000f8ec0ff */
[----:B------:R-:W0:Y:S04]  /*10e0*/  LDS.64 R4, [UR4+0x18] ;  /* 0x00001804ff047984 */ /* 0x000e280008000a00 */
[----:B------:R-:W1:Y:S01]  /*10f0*/  LDS.128 R12, [UR4+0x20] ;  /* 0x00002004ff0c7984 */ /* 0x000e620008000c00 */
[----:B0-----:R-:W-:-:S10]  /*1100*/  DADD R4, R2, R4 ;  /* 0x0000000002047229 */ /* 0x001fd40000000004 */
[----:B------:R-:W-:Y:S02]  /*1110*/  FSEL R2, R4, R2, P0 ;  /* 0x0000000204027208 */ /* 0x000fe40000000000 */
[----:B------:R-:W-:Y:S02]  /*1120*/  FSEL R3, R5, R3, P0 ;  /* 0x0000000305037208 */ /* 0x000fe40000000000 */
[----:B------:R-:W0:Y:S01]  /*1130*/  LDS.128 R4, [UR4+0x30] ;  /* 0x00003004ff047984 */ /* 0x000e220008000c00 */
[----:B------:R-:W-:-:S03]  /*1140*/  ISETP.GT.U32.AND P0, PT, R8, 0x40, PT ;  /* 0x000000400800780c */ /* 0x000fc60003f04070 */
[----:B-1----:R-:W-:Y:S01]  /*1150*/  DADD R12, R12, R2 ;  /* 0x000000000c0c7229 */ /* 0x002fe20000000002 */
[----:B------:R-:W-:-:S09]  /*1160*/  ISETP.GT.U32.AND.EX P0, PT, R9, RZ, PT, P0 ;  /* 0x000000ff0900720c */ /* 0x000fd20003f04100 */
[----:B------:R-:W-:Y:S02]  /*1170*/  FSEL R2, R12, R2, P0 ;  /* 0x000000020c027208 */ /* 0x000fe40000000000 */
[----:B------:R-:W-:Y:S02]  /*1180*/  FSEL R3, R13, R3, P0 ;  /* 0x000000030d037208 */ /* 0x000fe40000000000 */
[----:B------:R-:W-:-:S04]  /*1190*/  ISETP.GT.U32.AND P0, PT, R8, 0x60, PT ;  /* 0x000000600800780c */ /* 0x000fc80003f04070 */
[----:B------:R-:W-:Y:S01]  /*11a0*/  DADD R14, R2, R14 ;  /* 0x00000000020e7229 */ /* 0x000fe2000000000e */
[----:B------:R-:W-:-:S09]  /*11b0*/  ISETP.GT.U32.AND.EX P0, PT, R9, RZ, PT, P0 ;  /* 0x000000ff0900720c */ /* 0x000fd20003f04100 */
[----:B------:R-:W-:Y:S02]  /*11c0*/  FSEL R2, R14, R2, P0 ;  /* 0x000000020e027208 */ /* 0x000fe40000000000 */
[----:B------:R-:W-:Y:S02]  /*11d0*/  FSEL R3, R15, R3, P0 ;  /* 0x000000030f037208 */ /* 0x000fe40000000000 */
[----:B------:R-:W1:Y:S01]  /*11e0*/  LDS.128 R12, [UR4+0x40] ;  /* 0x00004004ff0c7984 */ /* 0x000e620008000c00 */
[----:B------:R-:W-:-:S03]  /*11f0*/  ISETP.GT.U32.AND P0, PT, R8, 0x80, PT ;  /* 0x000000800800780c */ /* 0x000fc60003f04070 */
[----:B0-----:R-:W-:Y:S01]  /*1200*/  DADD R4, R4, R2 ;  /* 0x0000000004047229 */ /* 0x001fe20000000002 */
        /* <DEDUP_REMOVED lines=52> */
[----:B------:R-:W-:-:S04]  /*1550*/  ISETP.GT.U32.AND P0, PT, R8, 0x1c0, PT ;  /* 0x000001c00800780c */ /* 0x000fc80003f04070 */
        /* <DEDUP_REMOVED lines=8> */
[----:B------:R-:W-:Y:S01]  /*15e0*/  FSEL R3, R15, R3, P0 ;  /* 0x000000030f037208 */ /* 0x000fe20000000000 */
[----:B------:R-:W-:Y:S06]  /*15f0*/  BRA `(.L_x_75) ;  /* 0x0000000c00f47947 */ /* 0x000fec0003800000 */
.L_x_61:
[----:B------:R-:W0:Y:S01]  /*1600*/  S2R R0, SR_TID.X ;  /* 0x0000000000007919 */ /* 0x000e220000002100 */
[----:B------:R-:W0:Y:S02]  /*1610*/  LDC.64 R4, c[0x0][0x380] ;  /* 0x0000e000ff047b82 */ /* 0x000e240000000a00 */
[----:B0-----:R-:W-:-:S05]  /*1620*/  IMAD.WIDE.U32 R4, R0, 0x8, R4 ;  /* 0x0000000800047825 */ /* 0x001fca00078e0004 */
[----:B------:R-:W2:Y:S04]  /*1630*/  LDG.E.64 R2, desc[UR6][R4.64] ;  /* 0x0000000604027981 */ /* 0x000ea8000c1e1b00 */
[----:B------:R-:W2:Y:S04]  /*1640*/  LDG.E.64 R6, desc[UR6][R4.64+0x1000] ;  /* 0x0010000604067981 */ /* 0x000ea8000c1e1b00 */
[----:B------:R-:W3:Y:S04]  /*1650*/  LDG.E.64 R10, desc[UR6][R4.64+0x2000] ;  /* 0x00200006040a7981 */ /* 0x000ee8000c1e1b00 */
[----:B------:R-:W4:Y:S04]  /*1660*/  LDG.E.64 R12, desc[UR6][R4.64+0x3000] ;  /* 0x00300006040c7981 */ /* 0x000f28000c1e1b00 */
[----:B------:R-:W5:Y:S04]  /*1670*/  LDG.E.64 R14, desc[UR6][R4.64+0x4000] ;  /* 0x00400006040e7981 */ /* 0x000f68000c1e1b00 */
[----:B------:R-:W5:Y:S04]  /*1680*/  LDG.E.64 R16, desc[UR6][R4.64+0x5000] ;  /* 0x0050000604107981 */ /* 0x000f68000c1e1b00 */
[----:B------:R-:W5:Y:S01]  /*1690*/  LDG.E.64 R18, desc[UR6][R4.64+0x6000] ;  /* 0x0060000604127981 */ /* 0x000f62000c1e1b00 */
[----:B--2---:R-:W-:-:S08]  /*16a0*/  DADD R2, R2, R6 ;  /* 0x0000000002027229 */ /* 0x004fd00000000006 */
[----:B---3--:R-:W-:-:S08]  /*16b0*/  DADD R2, R10, R2 ;  /* 0x000000000a027229 */ /* 0x008fd00000000002 */
[----:B----4-:R-:W-:Y:S01]  /*16c0*/  DADD R2, R12, R2 ;  /* 0x000000000c027229 */ /* 0x010fe20000000002 */
[----:B------:R-:W-:-:S04]  /*16d0*/  IADD3 R12, P1, PT, R8, -0xe00, RZ ;  /* 0xfffff200080c7810 */ /* 0x000fc80007f3e0ff */
[----:B------:R-:W-:Y:S02]  /*16e0*/  ISETP.GE.U32.AND P0, PT, R12, 0xe00, PT ;  /* 0x00000e000c00780c */ /* 0x000fe40003f06070 */
[----:B------:R-:W-:Y:S01]  /*16f0*/  IADD3.X R13, PT, PT, R9, -0x1, RZ, P1, !PT ;  /* 0xffffffff090d7810 */ /* 0x000fe20000ffe4ff */
[----:B-----5:R-:W-:-:S03]  /*1700*/  DADD R2, R14, R2 ;  /* 0x000000000e027229 */ /* 0x020fc60000000002 */
[----:B------:R-:W-:-:S05]  /*1710*/  ISETP.GE.U32.AND.EX P0, PT, R13, RZ, PT, P0 ;  /* 0x000000ff0d00720c */ /* 0x000fca0003f06100 */
[----:B------:R-:W-:-:S08]  /*1720*/  DADD R2, R16, R2 ;  /* 0x0000000010027229 */ /* 0x000fd00000000002 */
[----:B------:R-:W-:Y:S01]  /*1730*/  DADD R6, R18, R2 ;  /* 0x0000000012067229 */ /* 0x000fe20000000002 */
[----:B------:R-:W-:Y:S02]  /*1740*/  IMAD.MOV.U32 R3, RZ, RZ, 0xe00 ;  /* 0x00000e00ff037424 */ /* 0x000fe400078e00ff */
[----:B------:R-:W-:Y:S01]  /*1750*/  IMAD.MOV.U32 R2, RZ, RZ, RZ ;  /* 0x000000ffff027224 */ /* 0x000fe200078e00ff */
[----:B------:R-:W-:Y:S07]  /*1760*/  @!P0 BRA `(.L_x_76) ;  /* 0x0000000000748947 */ /* 0x000fee0003800000 */
[----:B------:R-:W0:Y:S01]  /*1770*/  LDC.64 R8, c[0x0][0x390] ;  /* 0x0000e400ff087b82 */ /* 0x000e220000000a00 */
[----:B------:R-:W-:Y:S02]  /*1780*/  IMAD.MOV.U32 R3, RZ, RZ, 0xe00 ;  /* 0x00000e00ff037424 */ /* 0x000fe400078e00ff */
[----:B------:R-:W-:-:S07]  /*1790*/  IMAD.MOV.U32 R2, RZ, RZ, RZ ;  /* 0x000000ffff027224 */ /* 0x000fce00078e00ff */
.L_x_78:
[----:B------:R-:W-:-:S04]  /*17a0*/  LEA R16, P0, R3, R4, 0x3 ;  /* 0x0000000403107211 */ /* 0x000fc800078018ff */
[----:B------:R-:W-:-:S05]  /*17b0*/  LEA.HI.X R17, R3, R5, R2, 0x3, P0 ;  /* 0x0000000503117211 */ /* 0x000fca00000f1c02 */
[----:B------:R-:W2:Y:S04]  /*17c0*/  LDG.E.64 R18, desc[UR6][R16.64] ;  /* 0x0000000610127981 */ /* 0x000ea8000c1e1b00 */
[----:B------:R-:W3:Y:S04]  /*17d0*/  LDG.E.64 R20, desc[UR6][R16.64+0x1000] ;  /* 0x0010000610147981 */ /* 0x000ee8000c1e1b00 */
[----:B------:R-:W4:Y:S04]  /*17e0*/  LDG.E.64 R22, desc[UR6][R16.64+0x2000] ;  /* 0x0020000610167981 */ /* 0x000f28000c1e1b00 */
[----:B------:R-:W5:Y:S04]  /*17f0*/  LDG.E.64 R24, desc[UR6][R16.64+0x3000] ;  /* 0x0030000610187981 */ /* 0x000f68000c1e1b00 */
[----:B------:R-:W5:Y:S04]  /*1800*/  LDG.E.64 R26, desc[UR6][R16.64+0x4000] ;  /* 0x00400006101a7981 */ /* 0x000f68000c1e1b00 */
[----:B------:R-:W5:Y:S04]  /*1810*/  LDG.E.64 R10, desc[UR6][R16.64+0x5000] ;  /* 0x00500006100a7981 */ /* 0x000f68000c1e1b00 */
[----:B------:R-:W5:Y:S01]  /*1820*/  LDG.E.64 R14, desc[UR6][R16.64+0x6000] ;  /* 0x00600006100e7981 */ /* 0x000f62000c1e1b00 */
[----:B--2---:R-:W-:Y:S01]  /*1830*/  DADD R18, R18, R6 ;  /* 0x0000000012127229 */ /* 0x004fe20000000006 */
[----:B0-----:R-:W-:-:S04]  /*1840*/  IADD3 R6, P1, PT, -R3, R8, RZ ;  /* 0x0000000803067210 */ /* 0x001fc80007f3e1ff */
[----:B------:R-:W-:Y:S01]  /*1850*/  ISETP.GE.U32.AND P0, PT, R6, 0xe00, PT ;  /* 0x00000e000600780c */ /* 0x000fe20003f06070 */
[----:B------:R-:W-:Y:S02]  /*1860*/  IMAD.X R6, R9, 0x1, ~R2, P1 ;  /* 0x0000000109067824 */ /* 0x000fe400008e0e02 */
[----:B---3--:R-:W-:-:S03]  /*1870*/  DADD R18, R20, R18 ;  /* 0x0000000014127229 */ /* 0x008fc60000000012 */
[----:B------:R-:W-:-:S05]  /*1880*/  ISETP.GE.U32.AND.EX P0, PT, R6, RZ, PT, P0 ;  /* 0x000000ff0600720c */ /* 0x000fca0003f06100 */
[----:B----4-:R-:W-:-:S08]  /*1890*/  DADD R18, R22, R18 ;  /* 0x0000000016127229 */ /* 0x010fd00000000012 */
[----:B-----5:R-:W-:-:S08]  /*18a0*/  DADD R18, R24, R18 ;  /* 0x0000000018127229 */ /* 0x020fd00000000012 */
[----:B------:R-:W-:-:S08]  /*18b0*/  DADD R18, R26, R18 ;  /* 0x000000001a127229 */ /* 0x000fd00000000012 */
[----:B------:R-:W-:-:S08]  /*18c0*/  DADD R10, R10, R18 ;  /* 0x000000000a0a7229 */ /* 0x000fd00000000012 */
[----:B------:R-:W-:Y:S01]  /*18d0*/  DADD R6, R14, R10 ;  /* 0x000000000e067229 */ /* 0x000fe2000000000a */
[----:B------:R-:W-:Y:S10]  /*18e0*/  @!P0 BRA `(.L_x_77) ;  /* 0x0000000800208947 */ /* 0x000ff40003800000 */
[----:B------:R-:W-:-:S05]  /*18f0*/  IADD3 R3, P0, PT, R3, 0xe00, RZ ;  /* 0x00000e0003037810 */ /* 0x000fca0007f1e0ff */
[----:B------:R-:W-:Y:S01]  /*1900*/  IMAD.X R2, RZ, RZ, R2, P0 ;  /* 0x000000ffff027224 */ /* 0x000fe200000e0602 */
[----:B------:R-:W-:-:S04]  /*1910*/  ISETP.GT.U32.AND P0, PT, R3, R12, PT ;  /* 0x0000000c0300720c */ /* 0x000fc80003f04070 */
[----:B------:R-:W-:-:S13]  /*1920*/  ISETP.GT.U32.AND.EX P0, PT, R2, R13, PT, P0 ;  /* 0x0000000d0200720c */ /* 0x000fda0003f04100 */
[----:B------:R-:W-:Y:S05]  /*1930*/  @!P0 BRA `(.L_x_78) ;  /* 0xfffffffc00988947 */ /* 0x000fea000383ffff */
.L_x_76:
[----:B------:R-:W-:Y:S01]  /*1940*/  IMAD.IADD R5, R8, 0x1, -R3 ;  /* 0x0000000108057824 */ /* 0x000fe200078e0a03 */
[----:B------:R-:W-:Y:S01]  /*1950*/  ISETP.GE.U32.AND P1, PT, R3, R8, PT ;  /* 0x000000080300720c */ /* 0x000fe20003f26070 */
[----:B------:R-:W-:Y:S03]  /*1960*/  BSSY.RECONVERGENT B1, `(.L_x_77) ;  /* 0x0000080000017945 */ /* 0x000fe60003800200 */
[----:B------:R-:W-:-:S04]  /*1970*/  ISETP.GE.AND P0, PT, R0, R5, PT ;  /* 0x000000050000720c */ /* 0x000fc80003f06270 */
[----:B------:R-:W-:-:S13]  /*1980*/  ISETP.GE.U32.OR.EX P0, PT, R2, R9, P0, P1 ;  /* 0x000000090200720c */ /* 0x000fda0000706510 */
[----:B------:R-:W-:Y:S05]  /*1990*/  @P0 BRA `(.L_x_79) ;  /* 0x0000000400f00947 */ /* 0x000fea0003800000 */
[----:B------:R-:W-:Y:S01]  /*19a0*/  LOP3.LUT R4, RZ, R0, RZ, 0x33, !PT ;  /* 0x00000000ff047212 */ /* 0x000fe200078e33ff */
[----:B------:R-:W-:Y:S01]  /*19b0*/  BSSY.RECONVERGENT B2, `(.L_x_80) ;  /* 0x0000038000027945 */ /* 0x000fe20003800200 */
[----:B------:R-:W-:Y:S02]  /*19c0*/  IMAD.MOV.U32 R42, RZ, RZ, R0 ;  /* 0x000000ffff2a7224 */ /* 0x000fe400078e0000 */
[----:B------:R-:W-:-:S04]  /*19d0*/  IADD3 R8, PT, PT, -R3, R8, R4 ;  /* 0x0000000803087210 */ /* 0x000fc80007ffe104 */
[C---:B------:R-:W-:Y:S02]  /*19e0*/  ISETP.GE.U32.AND P1, PT, R8.reuse, 0x1e00, PT ;  /* 0x00001e000800780c */ /* 0x040fe40003f26070 */
[----:B------:R-:W-:-:S04]  /*19f0*/  LEA.HI R4, R8, 0x1, RZ, 0x17 ;  /* 0x0000000108047811 */ /* 0x000fc800078fb8ff */
[----:B------:R-:W-:-:S04]  /*1a00*/  LOP3.LUT R5, R4, 0xf, RZ, 0xc0, !PT ;  /* 0x0000000f04057812 */ /* 0x000fc800078ec0ff */
[----:B------:R-:W-:-:S03]  /*1a10*/  ISETP.NE.AND P0, PT, R5, RZ, PT ;  /* 0x000000ff0500720c */ /* 0x000fc60003f05270 */
[----:B------:R-:W-:Y:S10]  /*1a20*/  @!P1 BRA `(.L_x_81) ;  /* 0x0000000000c09947 */ /* 0x000ff40003800000 */
[----:B------:R-:W0:Y:S01]  /*1a30*/  LDCU.64 UR4, c[0x0][0x380] ;  /* 0x00007000ff0477ac */ /* 0x000e220008000a00 */
[----:B------:R-:W-:Y:S01]  /*1a40*/  IADD3 R9, P2, PT, R0, R3, RZ ;  /* 0x0000000300097210 */ /* 0x000fe20007f5e0ff */
[----:B------:R-:W-:Y:S01]  /*1a50*/  IMAD.MOV.U32 R42, RZ, RZ, R0 ;  /* 0x000000ffff2a7224 */ /* 0x000fe200078e0000 */
[----:B------:R-:W-:-:S03]  /*1a60*/  LOP3.LUT R43, R4, 0xfffff0, RZ, 0xc0, !PT ;  /* 0x00fffff0042b7812 */ /* 0x000fc600078ec0ff */
[----:B------:R-:W-:Y:S02]  /*1a70*/  IMAD.X R10, RZ, RZ, R2, P2 ;  /* 0x000000ffff0a7224 */ /* 0x000fe400010e0602 */
[----:B------:R-:W-:Y:S01]  /*1a80*/  IMAD.MOV R43, RZ, RZ, -R43 ;  /* 0x000000ffff2b7224 */ /* 0x000fe200078e0a2b */
[----:B0-----:R-:W-:-:S04]  /*1a90*/  LEA R8, P1, R9, UR4, 0x3 ;  /* 0x0000000409087c11 */ /* 0x001fc8000f8218ff */
[----:B------:R-:W-:Y:S02]  /*1aa0*/  IADD3 R8, P2, PT, R8, 0x8000, RZ ;  /* 0x0000800008087810 */ /* 0x000fe40007f5e0ff */
[----:B------:R-:W-:-:S05]  /*1ab0*/  LEA.HI.X R9, R9, UR5, R10, 0x3, P1 ;  /* 0x0000000509097c11 */ /* 0x000fca00088f1c0a */
[----:B------:R-:W-:-:S07]  /*1ac0*/  IMAD.X R9, RZ, RZ, R9, P2 ;  /* 0x000000ffff097224 */ /* 0x000fce00010e0609 */
.L_x_82:
[----:B------:R-:W2:Y:S04]  /*1ad0*/  LDG.E.64 R10, desc[UR6][R8.64+-0x8000] ;  /* 0xff800006080a7981 */ /* 0x000ea8000c1e1b00 */
[----:B------:R-:W3:Y:S04]  /*1ae0*/  LDG.E.64 R12, desc[UR6][R8.64+-0x7000] ;  /* 0xff900006080c7981 */ /* 0x000ee8000c1e1b00 */
[----:B------:R-:W4:Y:S04]  /*1af0*/  LDG.E.64 R14, desc[UR6][R8.64+-0x6000] ;  /* 0xffa00006080e7981 */ /* 0x000f28000c1e1b00 */
[----:B------:R-:W5:Y:S04]  /*1b00*/  LDG.E.64 R16, desc[UR6][R8.64+-0x5000] ;  /* 0xffb0000608107981 */ /* 0x000f68000c1e1b00 */
        /* <DEDUP_REMOVED lines=11> */
[----:B------:R0:W5:Y:S01]  /*1bc0*/  LDG.E.64 R40, desc[UR6][R8.64+0x7000] ;  /* 0x0070000608287981 */ /* 0x000162000c1e1b00 */
[----:B------:R-:W-:-:S02]  /*1bd0*/  VIADD R43, R43, 0x10 ;  /* 0x000000102b2b7836 */ /* 0x000fc40000000000 */
        /* <DEDUP_REMOVED lines=21> */
.L_x_81:
[----:B------:R-:W-:Y:S05]  /*1d30*/  BSYNC.RECONVERGENT B2 ;  /* 0x0000000000027941 */ /* 0x000fea0003800200 */
.L_x_80:
[----:B------:R-:W-:Y:S05]  /*1d40*/  @!P0 BRA `(.L_x_79) ;  /* 0x0000000400048947 */ /* 0x000fea0003800000 */
[----:B------:R-:W-:Y:S01]  /*1d50*/  ISETP.GE.U32.AND P1, PT, R5, 0x8, PT ;  /* 0x000000080500780c */ /* 0x000fe20003f26070 */
[----:B------:R-:W-:Y:S01]  /*1d60*/  BSSY.RECONVERGENT B2, `(.L_x_83) ;  /* 0x000001a000027945 */ /* 0x000fe20003800200 */
[----:B------:R-:W-:-:S04]  /*1d70*/  LOP3.LUT R26, R4, 0x7, RZ, 0xc0, !PT ;  /* 0x00000007041a7812 */ /* 0x000fc800078ec0ff */
[----:B------:R-:W-:-:S07]  /*1d80*/  ISETP.NE.AND P0, PT, R26, RZ, PT ;  /* 0x000000ff1a00720c */ /* 0x000fce0003f05270 */
[----:B------:R-:W-:Y:S06]  /*1d90*/  @!P1 BRA `(.L_x_84) ;  /* 0x0000000000589947 */ /* 0x000fec0003800000 */
[----:B------:R-:W0:Y:S01]  /*1da0*/  LDCU.64 UR4, c[0x0][0x380] ;  /* 0x00007000ff0477ac */ /* 0x000e220008000a00 */
[----:B------:R-:W-:-:S05]  /*1db0*/  IADD3 R5, P1, PT, R42, R3, RZ ;  /* 0x000000032a057210 */ /* 0x000fca0007f3e0ff */
[----:B------:R-:W-:Y:S01]  /*1dc0*/  IMAD.X R10, RZ, RZ, R2, P1 ;  /* 0x000000ffff0a7224 */ /* 0x000fe200008e0602 */
[----:B0-----:R-:W-:-:S04]  /*1dd0*/  LEA R8, P1, R5, UR4, 0x3 ;  /* 0x0000000405087c11 */ /* 0x001fc8000f8218ff */
        /* <DEDUP_REMOVED lines=18> */
.L_x_84:
[----:B------:R-:W-:Y:S05]  /*1f00*/  BSYNC.RECONVERGENT B2 ;  /* 0x0000000000027941 */ /* 0x000fea0003800200 */
.L_x_83:
        /* <DEDUP_REMOVED lines=20> */
.L_x_86:
[----:B------:R-:W-:Y:S05]  /*2050*/  BSYNC.RECONVERGENT B2 ;  /* 0x0000000000027941 */ /* 0x000fea0003800200 */
.L_x_85:
[----:B------:R-:W-:Y:S05]  /*2060*/  @!P0 BRA `(.L_x_79) ;  /* 0x00000000003c8947 */ /* 0x000fea0003800000 */
[----:B------:R-:W0:Y:S01]  /*2070*/  LDCU.64 UR4, c[0x0][0x380] ;  /* 0x00007000ff0477ac */ /* 0x000e220008000a00 */
[----:B------:R-:W-:Y:S01]  /*2080*/  IADD3 R3, P0, PT, R42, R3, RZ ;  /* 0x000000032a037210 */ /* 0x000fe20007f1e0ff */
[----:B------:R-:W-:-:S04]  /*2090*/  IMAD.MOV R4, RZ, RZ, -R16 ;  /* 0x000000ffff047224 */ /* 0x000fc800078e0a10 */
[----:B------:R-:W-:Y:S01]  /*20a0*/  IMAD.X R2, RZ, RZ, R2, P0 ;  /* 0x000000ffff027224 */ /* 0x000fe200000e0602 */
[----:B0-----:R-:W-:-:S04]  /*20b0*/  LEA R5, P1, R3, UR4, 0x3 ;  /* 0x0000000403057c11 */ /* 0x001fc8000f8218ff */
[----:B------:R-:W-:-:S09]  /*20c0*/  LEA.HI.X R8, R3, UR5, R2, 0x3, P1 ;  /* 0x0000000503087c11 */ /* 0x000fd200088f1c02 */
.L_x_87:
        /* <DEDUP_REMOVED lines=9> */
.L_x_79:
[----:B------:R-:W-:Y:S05]  /*2160*/  BSYNC.RECONVERGENT B1 ;  /* 0x0000000000017941 */ /* 0x000fea0003800200 */
.L_x_77:
        /* <DEDUP_REMOVED lines=40> */
[----:B------:R-:W-:-:S03]  /*23f0*/  FSEL R5, R5, R3, P0 ;  /* 0x0000000305057208 */ /* 0x000fc60000000000 */
[----:B0-----:R-:W-:Y:S02]  /*2400*/  IMAD.MOV.U32 R2, RZ, RZ, R0 ;  /* 0x000000ffff027224 */ /* 0x001fe400078e0000 */
[----:B------:R-:W-:-:S04]  /*2410*/  IMAD.MOV.U32 R3, RZ, RZ, R5 ;  /* 0x000000ffff037224 */ /* 0x000fc800078e0005 */
[----:B------:R-:W-:Y:S05]  /*2420*/  @P1 BRA `(.L_x_75) ;  /* 0x0000000000681947 */ /* 0x000fea0003800000 */
        /* <DEDUP_REMOVED lines=26> */
.L_x_75:
[----:B------:R-:W-:Y:S05]  /*25d0*/  BSYNC.RECONVERGENT B0 ;  /* 0x0000000000007941 */ /* 0x000fea0003800200 */
.L_x_60:
[----:B------:R-:W-:Y:S05]  /*25e0*/  @P1 EXIT ;  /* 0x000000000000194d */ /* 0x000fea0003800000 */
[----:B------:R-:W0:Y:S01]  /*25f0*/  LDCU.64 UR4, c[0x0][0x3a0] ;  /* 0x00007400ff0477ac */ /* 0x000e220008000a00 */
[----:B------:R-:W1:Y:S01]  /*2600*/  LDC.64 R4, c[0x0][0x388] ;  /* 0x0000e200ff047b82 */ /* 0x000e620000000a00 */
[----:B0-----:R-:W-:-:S07]  /*2610*/  DADD R2, R2, UR4 ;  /* 0x0000000402027e29 */ /* 0x001fce0008000000 */
[----:B-1----:R-:W-:Y:S01]  /*2620*/  STG.E.64 desc[UR6][R4.64], R2 ;  /* 0x0000000204007986 */ /* 0x002fe2000c101b06 */
[----:B------:R-:W-:Y:S05]  /*2630*/  EXIT ;  /* 0x000000000000794d */ /* 0x000fea0003800000 */
.L_x_88:
        /* <DEDUP_REMOVED lines=12> */
.L_x_234:


//--------------------- .text._ZN3cub18CUB_300001_SM_10006detail6reduce28DeviceReduceSingleTileKernelINS2_10policy_hubIdjN4cuda3std3__44plusIdEEE10Policy1000EPdSC_iS9_ddNS7_10__identityEEEvT0_T1_T2_T3_T4_T6_ --------------------------
	.section	.text._ZN3cub18CUB_300001_SM_10006detail6reduce28DeviceReduceSingleTileKernelINS2_10policy_hubIdjN4cuda3std3__44plusIdEEE10Policy1000EPdSC_iS9_ddNS7_10__identityEEEvT0_T1_T2_T3_T4_T6_,"ax",@progbits
	.align	128
        .global         _ZN3cub18CUB_300001_SM_10006detail6reduce28DeviceReduceSingleTileKernelINS2_10policy_hubIdjN4cuda3std3__44plusIdEEE10Policy1000EPdSC_iS9_ddNS7_10__identityEEEvT0_T1_T2_T3_T4_T6_
        .type           _ZN3cub18CUB_300001_SM_10006detail6reduce28DeviceReduceSingleTileKernelINS2_10policy_hubIdjN4cuda3std3__44plusIdEEE10Policy1000EPdSC_iS9_ddNS7_10__identityEEEvT0_T1_T2_T3_T4_T6_,@function
        .size           _ZN3cub18CUB_300001_SM_10006detail6reduce28DeviceReduceSingleTileKernelINS2_10policy_hubIdjN4cuda3std3__44plusIdEEE10Policy1000EPdSC_iS9_ddNS7_10__identityEEEvT0_T1_T2_T3_T4_T6_,(.L_x_235 - _ZN3cub18CUB_300001_SM_10006detail6reduce28DeviceReduceSingleTileKernelINS2_10policy_hubIdjN4cuda3std3__44plusIdEEE10Policy1000EPdSC_iS9_ddNS7_10__identityEEEvT0_T1_T2_T3_T4_T6_)
        .other          _ZN3cub18CUB_300001_SM_10006detail6reduce28DeviceReduceSingleTileKernelINS2_10policy_hubIdjN4cuda3std3__44plusIdEEE10Policy1000EPdSC_iS9_ddNS7_10__identityEEEvT0_T1_T2_T3_T4_T6_,@"STO_CUDA_ENTRY STV_DEFAULT"
_ZN3cub18CUB_300001_SM_10006detail6reduce28DeviceReduceSingleTileKernelINS2_10policy_hubIdjN4cuda3std3__44plusIdEEE10Policy1000EPdSC_iS9_ddNS7_10__identityEEEvT0_T1_T2_T3_T4_T6_:
.text._ZN3cub18CUB_300001_SM_10006detail6reduce28DeviceReduceSingleTileKernelINS2_10policy_hubIdjN4cuda3std3__44plusIdEEE10Policy1000EPdSC_iS9_ddNS7_10__identityEEEvT0_T1_T2_T3_T4_T6_:
        /* <DEDUP_REMOVED lines=13> */
.L_x_89:
        /* <DEDUP_REMOVED lines=13> */
.L_x_93:
[----:B------:R-:W-:Y:S05]  /*01a0*/  BSYNC.RECONVERGENT B1 ;  /* 0x0000000000017941 */ /* 0x000fea0003800200 */
.L_x_92:
[----:B------:R-:W-:Y:S01]  /*01b0*/  ISETP.GE.AND P0, PT, R5, R4, PT ;  /* 0x000000040500720c */ /* 0x000fe20003f06270 */
[----:B------:R-:W-:-:S12]  /*01c0*/  BSSY.RECONVERGENT B1, `(.L_x_94) ;  /* 0x0000078000017945 */ /* 0x000fd80003800200 */
[----:B------:R-:W-:Y:S05]  /*01d0*/  @P0 BRA `(.L_x_95) ;  /* 0x0000000400d80947 */ /* 0x000fea0003800000 */
[----:B------:R-:W-:Y:S01]  /*01e0*/  LOP3.LUT R9, RZ, R5, RZ, 0x33, !PT ;  /* 0x00000005ff097212 */ /* 0x000fe200078e33ff */
[----:B------:R-:W-:Y:S04]  /*01f0*/  BSSY.RECONVERGENT B2, `(.L_x_96) ;  /* 0x0000019000027945 */ /* 0x000fe80003800200 */
[----:B------:R-:W-:-:S04]  /*0200*/  IMAD.IADD R9, R9, 0x1, R4 ;  /* 0x0000000109097824 */ /* 0x000fc800078e0204 */
[C---:B------:R-:W-:Y:S01]  /*0210*/  IMAD.HI.U32 R0, R9.reuse, -0x33333333, RZ ;  /* 0xcccccccd09007827 */ /* 0x040fe200078e00ff */
[----:B------:R-:W-:-:S04]  /*0220*/  ISETP.GE.U32.AND P0, PT, R9, 0x780, PT ;  /* 0x000007800900780c */ /* 0x000fc80003f06070 */
[----:B------:R-:W-:-:S04]  /*0230*/  SHF.R.U32.HI R0, RZ, 0x9, R0 ;  /* 0x00000009ff007819 */ /* 0x000fc80000011600 */
[----:B------:R-:W-:-:S04]  /*0240*/  LOP3.LUT R2, R0, 0x3, RZ, 0xc0, !PT ;  /* 0x0000000300027812 */ /* 0x000fc800078ec0ff */
[----:B------:R-:W-:-:S13]  /*0250*/  ISETP.NE.AND P1, PT, R2, 0x3, PT ;  /* 0x000000030200780c */ /* 0x000fda0003f25270 */
[----:B------:R-:W-:Y:S05]  /*0260*/  @!P1 BRA `(.L_x_97) ;  /* 0x0000000000449947 */ /* 0x000fea0003800000 */
[----:B------:R-:W0:Y:S01]  /*0270*/  LDC.64 R8, c[0x0][0x380] ;  /* 0x0000e000ff087b82 */ /* 0x000e220000000a00 */
[----:B------:R-:W-:-:S05]  /*0280*/  VIADD R0, R0, 0x1 ;  /* 0x0000000100007836 */ /* 0x000fca0000000000 */
[----:B------:R-:W-:-:S05]  /*0290*/  LOP3.LUT R0, R0, 0x3, RZ, 0xc0, !PT ;  /* 0x0000000300007812 */ /* 0x000fca00078ec0ff */
[----:B------:R-:W-:Y:S02]  /*02a0*/  IMAD.MOV R0, RZ, RZ, -R0 ;  /* 0x000000ffff007224 */ /* 0x000fe400078e0a00 */
[----:B0-----:R-:W-:-:S04]  /*02b0*/  IMAD.WIDE.U32 R8, R5, 0x8, R8 ;  /* 0x0000000805087825 */ /* 0x001fc800078e0008 */
[----:B------:R-:W-:Y:S02]  /*02c0*/  IMAD.MOV.U32 R2, RZ, RZ, R8 ;  /* 0x000000ffff027224 */ /* 0x000fe400078e0008 */
[----:B------:R-:W-:-:S07]  /*02d0*/  IMAD.MOV.U32 R11, RZ, RZ, R9 ;  /* 0x000000ffff0b7224 */ /* 0x000fce00078e0009 */
.L_x_98:
        /* <DEDUP_REMOVED lines=10> */
.L_x_97:
[----:B------:R-:W-:Y:S05]  /*0380*/  BSYNC.RECONVERGENT B2 ;  /* 0x0000000000027941 */ /* 0x000fea0003800200 */
.L_x_96:
        /* <DEDUP_REMOVED lines=8> */
.L_x_101:
        /* <DEDUP_REMOVED lines=43> */
.L_x_100:
[----:B------:R-:W-:Y:S05]  /*06c0*/  BSYNC.RECONVERGENT B2 ;  /* 0x0000000000027941 */ /* 0x000fea0003800200 */
.L_x_99:
        /* <DEDUP_REMOVED lines=26> */
.L_x_103:
[----:B------:R-:W-:Y:S05]  /*0870*/  BSYNC.RECONVERGENT B2 ;  /* 0x0000000000027941 */ /* 0x000fea0003800200 */
.L_x_102:
        /* <DEDUP_REMOVED lines=12> */
.L_x_95:
[----:B------:R-:W-:Y:S05]  /*0940*/  BSYNC.RECONVERGENT B1 ;  /* 0x0000000000017941 */ /* 0x000fea0003800200 */
.L_x_94:
        /* <DEDUP_REMOVED lines=47> */
[----:B------:R-:W0:Y:S04]  /*0c40*/  LDS.128 R8, [UR4+0x20] ;  /* 0x00002004ff087984 */ /* 0x000e280008000c00 */
[----:B------:R-:W1:Y:S04]  /*0c50*/  LDS.128 R16, [UR4+0x30] ;  /* 0x00003004ff107984 */ /* 0x000e680008000c00 */
[----:B--2---:R-:W2:Y:S01]  /*0c60*/  LDS.128 R4, [UR4+0x40] ;  /* 0x00004004ff047984 */ /* 0x004ea20008000c00 */
[----:B0-----:R-:W-:-:S03]  /*0c70*/  DADD R8, R12, R8 ;  /* 0x000000000c087229 */ /* 0x001fc60000000008 */
[----:B------:R-:W-:Y:S05]  /*0c80*/  LDS.128 R12, [UR4+0x60] ;  /* 0x00006004ff0c7984 */ /* 0x000fea0008000c00 */
[----:B------:R-:W-:Y:S02]  /*0c90*/  DADD R2, R8, R10 ;  /* 0x0000000008027229 */ /* 0x000fe4000000000a */
[----:B------:R-:W0:Y:S06]  /*0ca0*/  LDS.128 R8, [UR4+0x50] ;  /* 0x00005004ff087984 */ /* 0x000e2c0008000c00 */
[----:B-1----:R-:W-:-:S08]  /*0cb0*/  DADD R2, R2, R16 ;  /* 0x0000000002027229 */ /* 0x002fd00000000010 */
[----:B------:R-:W-:-:S08]  /*0cc0*/  DADD R2, R2, R18 ;  /* 0x0000000002027229 */ /* 0x000fd00000000012 */
[----:B--2---:R-:W-:-:S08]  /*0cd0*/  DADD R2, R2, R4 ;  /* 0x0000000002027229 */ /* 0x004fd00000000004 */
[----:B------:R-:W-:Y:S01]  /*0ce0*/  DADD R2, R2, R6 ;  /* 0x0000000002027229 */ /* 0x000fe20000000006 */
[----:B------:R-:W1:Y:S07]  /*0cf0*/  LDS.128 R4, [UR4+0x70] ;  /* 0x00007004ff047984 */ /* 0x000e6e0008000c00 */
[----:B0-----:R-:W-:-:S08]  /*0d00*/  DADD R2, R2, R8 ;  /* 0x0000000002027229 */ /* 0x001fd00000000008 */
[----:B------:R-:W-:Y:S01]  /*0d10*/  DADD R2, R2, R10 ;  /* 0x0000000002027229 */ /* 0x000fe2000000000a */
[----:B------:R-:W0:Y:S07]  /*0d20*/  LDS.128 R8, [UR4+0x80] ;  /* 0x00008004ff087984 */ /* 0x000e2e0008000c00 */
[----:B------:R-:W-:-:S08]  /*0d30*/  DADD R2, R2, R12 ;  /* 0x0000000002027229 */ /* 0x000fd0000000000c */
[----:B------:R-:W-:Y:S01]  /*0d40*/  DADD R2, R2, R14 ;  /* 0x0000000002027229 */ /* 0x000fe2000000000e */
[----:B------:R-:W2:Y:S07]  /*0d50*/  LDS.128 R12, [UR4+0x90] ;  /* 0x00009004ff0c7984 */ /* 0x000eae0008000c00 */
[----:B-1----:R-:W-:-:S08]  /*0d60*/  DADD R2, R2, R4 ;  /* 0x0000000002027229 */ /* 0x002fd00000000004 */
[----:B------:R-:W-:Y:S01]  /*0d70*/  DADD R2, R2, R6 ;  /* 0x0000000002027229 */ /* 0x000fe20000000006 */
[----:B------:R-:W1:Y:S07]  /*0d80*/  LDS.128 R4, [UR4+0xa0] ;  /* 0x0000a004ff047984 */ /* 0x000e6e0008000c00 */
[----:B0-----:R-:W-:Y:S01]  /*0d90*/  DADD R2, R2, R8 ;  /* 0x0000000002027229 */ /* 0x001fe20000000008 */
[----:B------:R-:W0:Y:S07]  /*0da0*/  LDS.64 R8, [UR4+0xb0] ;  /* 0x0000b004ff087984 */ /* 0x000e2e0008000a00 */
[----:B------:R-:W-:-:S08]  /*0db0*/  DADD R2, R2, R10 ;  /* 0x0000000002027229 */ /* 0x000fd0000000000a */
[----:B--2---:R-:W-:-:S08]  /*0dc0*/  DADD R2, R2, R12 ;  /* 0x0000000002027229 */ /* 0x004fd0000000000c */
[----:B------:R-:W-:-:S08]  /*0dd0*/  DADD R2, R2, R14 ;  /* 0x0000000002027229 */ /* 0x000fd0000000000e */
[----:B-1----:R-:W-:-:S08]  /*0de0*/  DADD R2, R2, R4 ;  /* 0x0000000002027229 */ /* 0x002fd00000000004 */
[----:B------:R-:W-:-:S08]  /*0df0*/  DADD R2, R2, R6 ;  /* 0x0000000002027229 */ /* 0x000fd00000000006 */
[----:B0-----:R-:W-:Y:S01]  /*0e00*/  DADD R12, R2, R8 ;  /* 0x00000000020c7229 */ /* 0x001fe20000000008 */
[----:B------:R-:W-:Y:S10]  /*0e10*/  BRA `(.L_x_105) ;  /* 0x0000001800487947 */ /* 0x000ff40003800000 */
.L_x_104:
        /* <DEDUP_REMOVED lines=32> */
[----:B------:R-:W-:Y:S01]  /*1020*/  VIADD R0, R2, 0x10 ;  /* 0x0000001002007836 */ /* 0x000fe20000000000 */
[----:B------:R-:W-:Y:S02]  /*1030*/  @!P1 SHF.R.U32.HI R2, RZ, 0x2, R3 ;  /* 0x00000002ff029819 */ /* 0x000fe40000011603 */
[----:B------:R-:W1:Y:S02]  /*1040*/  SHFL.DOWN PT, R7, R11, 0x8, R5 ;  /* 0x090000000b077989 */ /* 0x000e6400000e0005 */
[----:B------:R-:W-:Y:S01]  /*1050*/  @!P1 LOP3.LUT R2, R2, 0xf8, RZ, 0xc0, !PT ;  /* 0x000000f802029812 */ /* 0x000fe200078ec0ff */
[----:B-1----:R-:W-:-:S10]  /*1060*/  DADD R6, R6, R10 ;  /* 0x0000000006067229 */ /* 0x002fd4000000000a */
[----:B------:R-:W-:Y:S02]  /*1070*/  FSEL R8, R10, R6, P0 ;  /* 0x000000060a087208 */ /* 0x000fe40000000000 */
[----:B------:R-:W-:Y:S02]  /*1080*/  FSEL R9, R11, R7, P0 ;  /* 0x000000070b097208 */ /* 0x000fe40000000000 */
[----:B------:R-:W-:Y:S01]  /*1090*/  @!P1 MOV R10, 0x400 ;  /* 0x00000400000a9802 */ /* 0x000fe20000000f00 */
[----:B------:R-:W-:Y:S01]  /*10a0*/  SHFL.DOWN PT, R6, R8, 0x10, R5 ;  /* 0x0a00000008067989 */ /* 0x000fe200000e0005 */
[----:B------:R-:W-:Y:S02]  /*10b0*/  ISETP.GT.AND P0, PT, R0, R5, PT ;  /* 0x000000050000720c */ /* 0x000fe40003f04270 */
[----:B0-----:R-:W-:Y:S01]  /*10c0*/  @!P1 LEA R11, R13, R10, 0x18 ;  /* 0x0000000a0d0b9211 */ /* 0x001fe200078ec0ff */
        /* <DEDUP_REMOVED lines=13> */
[----:B------:R-:W0:Y:S04]  /*11a0*/  LDS.128 R16, [UR4+0x20] ;  /* 0x00002004ff107984 */ /* 0x000e280008000c00 */
[----:B-1----:R-:W1:Y:S01]  /*11b0*/  LDS.128 R8, [UR4+0x30] ;  /* 0x00003004ff087984 */ /* 0x002e620008000c00 */
[----:B0-----:R-:W-:-:S10]  /*11c0*/  DADD R16, R12, R16 ;  /* 0x000000000c107229 */ /* 0x001fd40000000010 */
[----:B------:R-:W-:Y:S02]  /*11d0*/  FSEL R2, R16, R12, P1 ;  /* 0x0000000c10027208 */ /* 0x000fe40000800000 */
[----:B------:R-:W-:Y:S02]  /*11e0*/  FSEL R3, R17, R13, P1 ;  /* 0x0000000d11037208 */ /* 0x000fe40000800000 */
[----:B------:R-:W-:Y:S01]  /*11f0*/  ISETP.GT.AND P1, PT, R4, 0x40, PT ;  /* 0x000000400400780c */ /* 0x000fe20003f24270 */
[----:B------:R-:W0:Y:S03]  /*1200*/  LDS.128 R12, [UR4+0x40] ;  /* 0x00004004ff0c7984 */ /* 0x000e260008000c00 */
        /* <DEDUP_REMOVED lines=65> */
[----:B------:R-:W1:Y:S01]  /*1620*/  LDS.64 R2, [UR4+0xb0] ;  /* 0x0000b004ff027984 */ /* 0x000e620008000a00 */
        /* <DEDUP_REMOVED lines=11> */
[----:B------:R-:W-:Y:S01]  /*16e0*/  FSEL R13, R3, R7, P1 ;  /* 0x00000007030d7208 */ /* 0x000fe20000800000 */
[----:B------:R-:W-:Y:S06]  /*16f0*/  BRA `(.L_x_105) ;  /* 0x0000001000107947 */ /* 0x000fec0003800000 */
.L_x_91:
[----:B------:R-:W0:Y:S01]  /*1700*/  S2R R0, SR_TID.X ;  /* 0x0000000000007919 */ /* 0x000e220000002100 */
[----:B------:R-:W0:Y:S02]  /*1710*/  LDC.64 R6, c[0x0][0x380] ;  /* 0x0000e000ff067b82 */ /* 0x000e240000000a00 */
[----:B0-----:R-:W-:-:S05]  /*1720*/  IMAD.WIDE.U32 R6, R0, 0x8, R6 ;  /* 0x0000000800067825 */ /* 0x001fca00078e0006 */
[----:B------:R-:W2:Y:S04]  /*1730*/  LDG.E.64.CONSTANT R20, desc[UR6][R6.64] ;  /* 0x0000000606147981 */ /* 0x000ea8000c1e9b00 */
[----:B------:R-:W2:Y:S04]  /*1740*/  LDG.E.64.CONSTANT R2, desc[UR6][R6.64+0x1400] ;  /* 0x0014000606027981 */ /* 0x000ea8000c1e9b00 */
[----:B------:R-:W3:Y:S04]  /*1750*/  LDG.E.64.CONSTANT R8, desc[UR6][R6.64+0x2800] ;  /* 0x0028000606087981 */ /* 0x000ee8000c1e9b00 */
[----:B------:R-:W4:Y:S04]  /*1760*/  LDG.E.64.CONSTANT R10, desc[UR6][R6.64+0x3c00] ;  /* 0x003c0006060a7981 */ /* 0x000f28000c1e9b00 */
[----:B------:R-:W5:Y:S04]  /*1770*/  LDG.E.64.CONSTANT R12, desc[UR6][R6.64+0x5000] ;  /* 0x00500006060c7981 */ /* 0x000f68000c1e9b00 */
[----:B------:R-:W5:Y:S04]  /*1780*/  LDG.E.64.CONSTANT R14, desc[UR6][R6.64+0x6400] ;  /* 0x00640006060e7981 */ /* 0x000f68000c1e9b00 */
[----:B------:R-:W5:Y:S04]  /*1790*/  LDG.E.64.CONSTANT R16, desc[UR6][R6.64+0x7800] ;  /* 0x0078000606107981 */ /* 0x000f68000c1e9b00 */
[----:B------:R-:W5:Y:S01]  /*17a0*/  LDG.E.64.CONSTANT R18, desc[UR6][R6.64+0x8c00] ;  /* 0x008c000606127981 */ /* 0x000f62000c1e9b00 */
[----:B------:R-:W-:Y:S01]  /*17b0*/  ISETP.GE.U32.AND P0, PT, R4, 0x2800, PT ;  /* 0x000028000400780c */ /* 0x000fe20003f06070 */
[----:B--2---:R-:W-:-:S08]  /*17c0*/  DADD R2, R20, R2 ;  /* 0x0000000014027229 */ /* 0x004fd00000000002 */
[----:B---3--:R-:W-:Y:S01]  /*17d0*/  DADD R2, R8, R2 ;  /* 0x0000000008027229 */ /* 0x008fe20000000002 */
[----:B------:R-:W-:-:S07]  /*17e0*/  IMAD.MOV.U32 R9, RZ, RZ, 0x1400 ;  /* 0x00001400ff097424 */ /* 0x000fce00078e00ff */
[----:B----4-:R-:W-:-:S08]  /*17f0*/  DADD R2, R10, R2 ;  /* 0x000000000a027229 */ /* 0x010fd00000000002 */
[----:B-----5:R-:W-:-:S08]  /*1800*/  DADD R2, R12, R2 ;  /* 0x000000000c027229 */ /* 0x020fd00000000002 */
[----:B------:R-:W-:-:S08]  /*1810*/  DADD R2, R14, R2 ;  /* 0x000000000e027229 */ /* 0x000fd00000000002 */
[----:B------:R-:W-:-:S08]  /*1820*/  DADD R2, R16, R2 ;  /* 0x0000000010027229 */ /* 0x000fd00000000002 */
[----:B------:R-:W-:Y:S01]  /*1830*/  DADD R2, R18, R2 ;  /* 0x0000000012027229 */ /* 0x000fe20000000002 */
[----:B------:R-:W-:Y:S10]  /*1840*/  @!P0 BRA `(.L_x_106) ;  /* 0x00000000006c8947 */ /* 0x000ff40003800000 */
[----:B------:R-:W0:Y:S01]  /*1850*/  LDC R26, c[0x0][0x390] ;  /* 0x0000e400ff1a7b82 */ /* 0x000e220000000800 */
[----:B------:R-:W-:Y:S02]  /*1860*/  VIADD R8, R4, 0xffffec00 ;  /* 0xffffec0004087836 */ /* 0x000fe40000000000 */
[----:B------:R-:W-:-:S07]  /*1870*/  IMAD.MOV.U32 R9, RZ, RZ, 0x1400 ;  /* 0x00001400ff097424 */ /* 0x000fce00078e00ff */
.L_x_108:
[----:B------:R-:W-:-:S05]  /*1880*/  IMAD.WIDE R12, R9, 0x8, R6 ;  /* 0x00000008090c7825 */ /* 0x000fca00078e0206 */
[----:B------:R-:W2:Y:S04]  /*1890*/  LDG.E.64.CONSTANT R4, desc[UR6][R12.64] ;  /* 0x000000060c047981 */ /* 0x000ea8000c1e9b00 */
[----:B------:R-:W3:Y:S04]  /*18a0*/  LDG.E.64.CONSTANT R14, desc[UR6][R12.64+0x1400] ;  /* 0x001400060c0e7981 */ /* 0x000ee8000c1e9b00 */
[----:B------:R-:W4:Y:S04]  /*18b0*/  LDG.E.64.CONSTANT R16, desc[UR6][R12.64+0x2800] ;  /* 0x002800060c107981 */ /* 0x000f28000c1e9b00 */
[----:B------:R-:W5:Y:S04]  /*18c0*/  LDG.E.64.CONSTANT R18, desc[UR6][R12.64+0x3c00] ;  /* 0x003c00060c127981 */ /* 0x000f68000c1e9b00 */
        /* <DEDUP_REMOVED lines=8> */
[----:B------:R-:W-:-:S08]  /*1950*/  DADD R4, R20, R4 ;  /* 0x0000000014047229 */ /* 0x000fd00000000004 */
[----:B------:R-:W-:Y:S01]  /*1960*/  DADD R22, R22, R4 ;  /* 0x0000000016167229 */ /* 0x000fe20000000004 */
[----:B0-----:R-:W-:-:S04]  /*1970*/  IMAD.MOV.U32 R4, RZ, RZ, R26 ;  /* 0x000000ffff047224 */ /* 0x001fc800078e001a */
[----:B------:R-:W-:-:S03]  /*1980*/  IMAD.IADD R2, R4, 0x1, -R9 ;  /* 0x0000000104027824 */ /* 0x000fc600078e0a09 */
[----:B------:R-:W-:Y:S02]  /*1990*/  DADD R22, R24, R22 ;  /* 0x0000000018167229 */ /* 0x000fe40000000016 */
[----:B------:R-:W-:-:S06]  /*19a0*/  ISETP.GE.AND P0, PT, R2, 0x1400, PT ;  /* 0x000014000200780c */ /* 0x000fcc0003f06270 */
[----:B------:R-:W-:-:S07]  /*19b0*/  DADD R2, R10, R22 ;  /* 0x000000000a027229 */ /* 0x000fce0000000016 */
[----:B------:R-:W-:Y:S05]  /*19c0*/  @!P0 BRA `(.L_x_107) ;  /* 0x0000000800348947 */ /* 0x000fea0003800000 */
[----:B------:R-:W-:-:S05]  /*19d0*/  VIADD R9, R9, 0x1400 ;  /* 0x0000140009097836 */ /* 0x000fca0000000000 */
[----:B------:R-:W-:-:S13]  /*19e0*/  ISETP.GT.AND P0, PT, R9, R8, PT ;  /* 0x000000080900720c */ /* 0x000fda0003f04270 */
[----:B------:R-:W-:Y:S05]  /*19f0*/  @!P0 BRA `(.L_x_108) ;  /* 0xfffffffc00a08947 */ /* 0x000fea000383ffff */
.L_x_106:
[----:B------:R-:W-:-:S13]  /*1a00*/  ISETP.GE.AND P0, PT, R9, R4, PT ;  /* 0x000000040900720c */ /* 0x000fda0003f06270 */
[----:B------:R-:W-:Y:S05]  /*1a10*/  @P0 BRA `(.L_x_107) ;  /* 0x0000000800200947 */ /* 0x000fea0003800000 */
[----:B------:R-:W-:Y:S01]  /*1a20*/  IMAD.IADD R39, R4, 0x1, -R9 ;  /* 0x0000000104277824 */ /* 0x000fe200078e0a09 */
[----:B------:R-:W-:Y:S04]  /*1a30*/  BSSY.RECONVERGENT B1, `(.L_x_107) ;  /* 0x0000086000017945 */ /* 0x000fe80003800200 */
[----:B------:R-:W-:-:S13]  /*1a40*/  ISETP.GE.AND P0, PT, R0, R39, PT ;  /* 0x000000270000720c */ /* 0x000fda0003f06270 */
[----:B------:R-:W-:Y:S05]  /*1a50*/  @P0 BRA `(.L_x_109) ;  /* 0x00000008000c0947 */ /* 0x000fea0003800000 */
[----:B------:R-:W-:Y:S01]  /*1a60*/  LOP3.LUT R5, RZ, R0, RZ, 0x33, !PT ;  /* 0x00000000ff057212 */ /* 0x000fe200078e33ff */
[----:B------:R-:W-:Y:S01]  /*1a70*/  BSSY.RECONVERGENT B2, `(.L_x_110) ;  /* 0x0000017000027945 */ /* 0x000fe20003800200 */
[----:B------:R-:W-:Y:S02]  /*1a80*/  IMAD.MOV.U32 R38, RZ, RZ, R0 ;  /* 0x000000ffff267224 */ /* 0x000fe400078e0000 */
[----:B------:R-:W-:-:S04]  /*1a90*/  IADD3 R5, PT, PT, -R9, R4, R5 ;  /* 0x0000000409057210 */ /* 0x000fc80007ffe105 */
[C---:B------:R-:W-:Y:S01]  /*1aa0*/  ISETP.GE.U32.AND P1, PT, R5.reuse, 0x780, PT ;  /* 0x000007800500780c */ /* 0x040fe20003f26070 */
[----:B------:R-:W-:-:S05]  /*1ab0*/  IMAD.HI.U32 R4, R5, -0x33333333, RZ ;  /* 0xcccccccd05047827 */ /* 0x000fca00078e00ff */
[----:B------:R-:W-:-:S04]  /*1ac0*/  SHF.R.U32.HI R4, RZ, 0x9, R4 ;  /* 0x00000009ff047819 */ /* 0x000fc80000011604 */
[----:B------:R-:W-:-:S04]  /*1ad0*/  LOP3.LUT R6, R4, 0x3, RZ, 0xc0, !PT ;  /* 0x0000000304067812 */ /* 0x000fc800078ec0ff */
[----:B------:R-:W-:-:S13]  /*1ae0*/  ISETP.NE.AND P0, PT, R6, 0x3, PT ;  /* 0x000000030600780c */ /* 0x000fda0003f05270 */
[----:B------:R-:W-:Y:S05]  /*1af0*/  @!P0 BRA `(.L_x_111) ;  /* 0x0000000000388947 */ /* 0x000fea0003800000 */
[----:B------:R-:W0:Y:S01]  /*1b00*/  LDC.64 R6, c[0x0][0x380] ;  /* 0x0000e000ff067b82 */ /* 0x000e220000000a00 */
[----:B------:R-:W-:Y:S02]  /*1b10*/  VIADD R4, R4, 0x1 ;  /* 0x0000000104047836 */ /* 0x000fe40000000000 */
[----:B------:R-:W-:Y:S02]  /*1b20*/  IMAD.IADD R11, R0, 0x1, R9 ;  /* 0x00000001000b7824 */ /* 0x000fe400078e0209 */
[----:B------:R-:W-:Y:S01]  /*1b30*/  IMAD.MOV.U32 R38, RZ, RZ, R0 ;  /* 0x000000ffff267224 */ /* 0x000fe200078e0000 */
[----:B------:R-:W-:-:S05]  /*1b40*/  LOP3.LUT R4, R4, 0x3, RZ, 0xc0, !PT ;  /* 0x0000000304047812 */ /* 0x000fca00078ec0ff */
[----:B------:R-:W-:-:S07]  /*1b50*/  IMAD.MOV R8, RZ, RZ, -R4 ;  /* 0x000000ffff087224 */ /* 0x000fce00078e0a04 */
.L_x_112:
[----:B0-----:R-:W-:-:S06]  /*1b60*/  IMAD.WIDE.U32 R4, R11, 0x8, R6 ;  /* 0x000000080b047825 */ /* 0x001fcc00078e0006 */
[----:B------:R-:W2:Y:S01]  /*1b70*/  LDG.E.64.CONSTANT R4, desc[UR6][R4.64] ;  /* 0x0000000604047981 */ /* 0x000ea2000c1e9b00 */
[----:B------:R-:W-:Y:S02]  /*1b80*/  VIADD R8, R8, 0x1 ;  /* 0x0000000108087836 */ /* 0x000fe40000000000 */
[----:B------:R-:W-:Y:S02]  /*1b90*/  VIADD R38, R38, 0x280 ;  /* 0x0000028026267836 */ /* 0x000fe40000000000 */
[----:B------:R-:W-:Y:S01]  /*1ba0*/  VIADD R11, R11, 0x280 ;  /* 0x000002800b0b7836 */ /* 0x000fe20000000000 */
[----:B------:R-:W-:Y:S01]  /*1bb0*/  ISETP.NE.AND P0, PT, R8, RZ, PT ;  /* 0x000000ff0800720c */ /* 0x000fe20003f05270 */
[----:B--2---:R-:W-:-:S12]  /*1bc0*/  DADD R2, R4, R2 ;  /* 0x0000000004027229 */ /* 0x004fd80000000002 */
[----:B------:R-:W-:Y:S05]  /*1bd0*/  @P0 BRA `(.L_x_112) ;  /* 0xfffffffc00e00947 */ /* 0x000fea000383ffff */
.L_x_111:
[----:B------:R-:W-:Y:S05]  /*1be0*/  BSYNC.RECONVERGENT B2 ;  /* 0x0000000000027941 */ /* 0x000fea0003800200 */
.L_x_110:
[----:B------:R-:W-:Y:S05]  /*1bf0*/  @!P1 BRA `(.L_x_109) ;  /* 0x0000000400a49947 */ /* 0x000fea0003800000 */
[----:B------:R-:W0:Y:S01]  /*1c00*/  LDCU.64 UR4, c[0x0][0x380] ;  /* 0x00007000ff0477ac */ /* 0x000e220008000a00 */
[----:B------:R-:W-:Y:S01]  /*1c10*/  IMAD.IADD R7, R39, 0x1, -R38 ;  /* 0x0000000127077824 */ /* 0x000fe200078e0a26 */
[C---:B------:R-:W-:Y:S01]  /*1c20*/  IADD3 R5, P0, PT, R38.reuse, R9, RZ ;  /* 0x0000000926057210 */ /* 0x040fe20007f1e0ff */
[----:B------:R-:W-:Y:S01]  /*1c30*/  BSSY.RECONVERGENT B2, `(.L_x_113) ;  /* 0x000003a000027945 */ /* 0x000fe20003800200 */
[----:B------:R-:W-:Y:S02]  /*1c40*/  IMAD.IADD R40, R38, 0x1, R9 ;  /* 0x0000000126287824 */ /* 0x000fe400078e0209 */
        /* <DEDUP_REMOVED lines=10> */
.L_x_115:
[----:B------:R-:W0:Y:S01]  /*1cf0*/  LDC.64 R30, c[0x0][0x380] ;  /* 0x0000e000ff1e7b82 */ /* 0x000e220000000a00 */
[----:B------:R-:W2:Y:S04]  /*1d00*/  LDG.E.64.CONSTANT R8, desc[UR6][R4.64+-0x1400] ;  /* 0xffec000604087981 */ /* 0x000ea8000c1e9b00 */
[----:B------:R-:W3:Y:S01]  /*1d10*/  LDG.E.64.CONSTANT R10, desc[UR6][R4.64] ;  /* 0x00000006040a7981 */ /* 0x000ee2000c1e9b00 */
[----:B------:R-:W-:-:S03]  /*1d20*/  VIADD R15, R40, 0xa00 ;  /* 0x00000a00280f7836 */ /* 0x000fc60000000000 */
[----:B------:R-:W4:Y:S04]  /*1d30*/  LDG.E.64.CONSTANT R12, desc[UR6][R4.64+0x1400] ;  /* 0x00140006040c7981 */ /* 0x000f28000c1e9b00 */
[----:B------:R-:W5:Y:S04]  /*1d40*/  LDG.E.64.CONSTANT R16, desc[UR6][R4.64+0x3c00] ;  /* 0x003c000604107981 */ /* 0x000f68000c1e9b00 */
[----:B------:R-:W5:Y:S01]  /*1d50*/  LDG.E.64.CONSTANT R18, desc[UR6][R4.64+0x5000] ;  /* 0x0050000604127981 */ /* 0x000f62000c1e9b00 */
[----:B------:R-:W-:-:S03]  /*1d60*/  VIADD R23, R40, 0x1400 ;  /* 0x0000140028177836 */ /* 0x000fc60000000000 */
[----:B------:R-:W5:Y:S01]  /*1d70*/  LDG.E.64.CONSTANT R20, desc[UR6][R4.64+0x6400] ;  /* 0x0064000604147981 */ /* 0x000f62000c1e9b00 */
[----:B0-----:R-:W-:-:S03]  /*1d80*/  IMAD.WIDE.U32 R6, R40, 0x8, R30 ;  /* 0x0000000828067825 */ /* 0x001fc600078e001e */
[----:B------:R-:W5:Y:S04]  /*1d90*/  LDG.E.64.CONSTANT R24, desc[UR6][R4.64+0x8c00] ;  /* 0x008c000604187981 */ /* 0x000f68000c1e9b00 */
[----:B------:R-:W5:Y:S04]  /*1da0*/  LDG.E.64.CONSTANT R26, desc[UR6][R4.64+0xa000] ;  /* 0x00a00006041a7981 */ /* 0x000f68000c1e9b00 */
[----:B------:R-:W2:Y:S01]  /*1db0*/  LDG.E.64.CONSTANT R6, desc[UR6][R6.64] ;  /* 0x0000000606067981 */ /* 0x000ea2000c1e9b00 */
[----:B------:R-:W-:-:S03]  /*1dc0*/  IMAD.WIDE.U32 R14, R15, 0x8, R30 ;  /* 0x000000080f0e7825 */ /* 0x000fc600078e001e */
[----:B------:R-:W5:Y:S04]  /*1dd0*/  LDG.E.64.CONSTANT R28, desc[UR6][R4.64+0xb400] ;  /* 0x00b40006041c7981 */ /* 0x000f68000c1e9b00 */
[----:B------:R-:W5:Y:S01]  /*1de0*/  LDG.E.64.CONSTANT R14, desc[UR6][R14.64] ;  /* 0x000000060e0e7981 */ /* 0x000f62000c1e9b00 */
[----:B------:R-:W-:-:S03]  /*1df0*/  IMAD.WIDE.U32 R22, R23, 0x8, R30 ;  /* 0x0000000817167825 */ /* 0x000fc600078e001e */
[----:B------:R-:W5:Y:S04]  /*1e00*/  LDG.E.64.CONSTANT R34, desc[UR6][R4.64+0xf000] ;  /* 0x00f0000604227981 */ /* 0x000f68000c1e9b00 */
[----:B------:R-:W5:Y:S01]  /*1e10*/  LDG.E.64.CONSTANT R22, desc[UR6][R22.64] ;  /* 0x0000000616167981 */ /* 0x000f62000c1e9b00 */
[----:B------:R-:W-:-:S03]  /*1e20*/  VIADD R33, R40, 0x1e00 ;  /* 0x00001e0028217836 */ /* 0x000fc60000000000 */
[----:B------:R-:W5:Y:S01]  /*1e30*/  LDG.E.64.CONSTANT R36, desc[UR6][R4.64+0x10400] ;  /* 0x0104000604247981 */ /* 0x000f62000c1e9b00 */
[----:B------:R-:W-:-:S03]  /*1e40*/  IMAD.WIDE.U32 R30, R33, 0x8, R30 ;  /* 0x00000008211e7825 */ /* 0x000fc600078e001e */
[----:B------:R0:W5:Y:S04]  /*1e50*/  LDG.E.64.CONSTANT R32, desc[UR6][R4.64+0xdc00] ;  /* 0x00dc000604207981 */ /* 0x000168000c1e9b00 */
[----:B------:R-:W5:Y:S01]  /*1e60*/  LDG.E.64.CONSTANT R30, desc[UR6][R30.64] ;  /* 0x000000061e1e7981 */ /* 0x000f62000c1e9b00 */
[----:B------:R-:W-:-:S05]  /*1e70*/  VIADD R38, R38, 0x2800 ;  /* 0x0000280026267836 */ /* 0x000fca0000000000 */
[----:B------:R-:W-:Y:S02]  /*1e80*/  ISETP.GE.AND P1, PT, R38, R41, PT ;  /* 0x000000292600720c */ /* 0x000fe40003f26270 */
[----:B0-----:R-:W-:Y:S01]  /*1e90*/  IADD3 R4, P2, PT, R4, 0x14000, RZ ;  /* 0x0001400004047810 */ /* 0x001fe20007f5e0ff */
[----:B------:R-:W-:-:S04]  /*1ea0*/  VIADD R40, R40, 0x2800 ;  /* 0x0000280028287836 */ /* 0x000fc80000000000 */
[----:B------:R-:W-:Y:S01]  /*1eb0*/  IMAD.X R5, RZ, RZ, R5, P2 ;  /* 0x000000ffff057224 */ /* 0x000fe200010e0605 */
[----:B--2---:R-:W-:-:S08]  /*1ec0*/  DADD R6, R6, R2 ;  /* 0x0000000006067229 */ /* 0x004fd00000000002 */
[----:B------:R-:W-:-:S08]  /*1ed0*/  DADD R6, R6, R8 ;  /* 0x0000000006067229 */ /* 0x000fd00000000008 */
        /* <DEDUP_REMOVED lines=15> */
.L_x_114:
[----:B------:R-:W-:Y:S05]  /*1fd0*/  BSYNC.RECONVERGENT B2 ;  /* 0x0000000000027941 */ /* 0x000fea0003800200 */
.L_x_113:
[----:B------:R-:W-:Y:S01]  /*1fe0*/  IMAD.IADD R6, R39, 0x1, -R38 ;  /* 0x0000000127067824 */ /* 0x000fe200078e0a26 */
[----:B------:R-:W-:Y:S04]  /*1ff0*/  BSSY.RECONVERGENT B2, `(.L_x_116) ;  /* 0x000001d000027945 */ /* 0x000fe80003800200 */
[----:B------:R-:W-:-:S13]  /*2000*/  ISETP.GT.AND P1, PT, R6, 0xa00, PT ;  /* 0x00000a000600780c */ /* 0x000fda0003f24270 */
[----:B------:R-:W-:Y:S05]  /*2010*/  @!P1 BRA `(.L_x_117) ;  /* 0x0000000000689947 */ /* 0x000fea0003800000 */
[----:B------:R-:W0:Y:S01]  /*2020*/  LDC.64 R14, c[0x0][0x380] ;  /* 0x0000e000ff0e7b82 */ /* 0x000e220000000a00 */
[----:B------:R-:W2:Y:S04]  /*2030*/  LDG.E.64.CONSTANT R8, desc[UR6][R4.64+-0x1400] ;  /* 0xffec000604087981 */ /* 0x000ea8000c1e9b00 */
[----:B------:R-:W3:Y:S01]  /*2040*/  LDG.E.64.CONSTANT R10, desc[UR6][R4.64] ;  /* 0x00000006040a7981 */ /* 0x000ee2000c1e9b00 */
[----:B------:R-:W-:-:S03]  /*2050*/  VIADD R17, R40, 0xa00 ;  /* 0x00000a0028117836 */ /* 0x000fc60000000000 */
[----:B------:R-:W4:Y:S04]  /*2060*/  LDG.E.64.CONSTANT R12, desc[UR6][R4.64+0x1400] ;  /* 0x00140006040c7981 */ /* 0x000f28000c1e9b00 */
[----:B------:R-:W5:Y:S04]  /*2070*/  LDG.E.64.CONSTANT R18, desc[UR6][R4.64+0x5000] ;  /* 0x0050000604127981 */ /* 0x000f68000c1e9b00 */
[----:B------:R1:W5:Y:S01]  /*2080*/  LDG.E.64.CONSTANT R20, desc[UR6][R4.64+0x6400] ;  /* 0x0064000604147981 */ /* 0x000362000c1e9b00 */
[----:B0-----:R-:W-:-:S06]  /*2090*/  IMAD.WIDE.U32 R6, R40, 0x8, R14 ;  /* 0x0000000828067825 */ /* 0x001fcc00078e000e */
[----:B------:R-:W2:Y:S01]  /*20a0*/  LDG.E.64.CONSTANT R6, desc[UR6][R6.64] ;  /* 0x0000000606067981 */ /* 0x000ea2000c1e9b00 */
[----:B------:R-:W-:-:S03]  /*20b0*/  IMAD.WIDE.U32 R14, R17, 0x8, R14 ;  /* 0x00000008110e7825 */ /* 0x000fc600078e000e */
[----:B------:R-:W5:Y:S04]  /*20c0*/  LDG.E.64.CONSTANT R16, desc[UR6][R4.64+0x3c00] ;  /* 0x003c000604107981 */ /* 0x000f68000c1e9b00 */
[----:B------:R-:W5:Y:S01]  /*20d0*/  LDG.E.64.CONSTANT R14, desc[UR6][R14.64] ;  /* 0x000000060e0e7981 */ /* 0x000f62000c1e9b00 */
[----:B------:R-:W-:Y:S01]  /*20e0*/  PLOP3.LUT P0, PT, PT, PT, PT, 0x8, 0x80 ;  /* 0x000000000080781c */ /* 0x000fe20003f0e170 */
[----:B------:R-:W-:Y:S02]  /*20f0*/  VIADD R38, R38, 0x1400 ;  /* 0x0000140026267836 */ /* 0x000fe40000000000 */
[----:B------:R-:W-:Y:S01]  /*2100*/  VIADD R40, R40, 0x1400 ;  /* 0x0000140028287836 */ /* 0x000fe20000000000 */
[----:B--2---:R-:W-:-:S08]  /*2110*/  DADD R2, R2, R6 ;  /* 0x0000000002027229 */ /* 0x004fd00000000006 */
[----:B------:R-:W-:-:S08]  /*2120*/  DADD R2, R2, R8 ;  /* 0x0000000002027229 */ /* 0x000fd00000000008 */
[----:B---3--:R-:W-:-:S08]  /*2130*/  DADD R2, R2, R10 ;  /* 0x0000000002027229 */ /* 0x008fd0000000000a */
[----:B----4-:R-:W-:-:S08]  /*2140*/  DADD R2, R2, R12 ;  /* 0x0000000002027229 */ /* 0x010fd0000000000c */
[----:B-----5:R-:W-:-:S08]  /*2150*/  DADD R2, R2, R14 ;  /* 0x0000000002027229 */ /* 0x020fd0000000000e */
[----:B------:R-:W-:Y:S01]  /*2160*/  DADD R2, R2, R16 ;  /* 0x0000000002027229 */ /* 0x000fe20000000010 */
[----:B------:R-:W-:-:S07]  /*2170*/  IADD3 R6, P1, PT, R4, 0xa000, RZ ;  /* 0x0000a00004067810 */ /* 0x000fce0007f3e0ff */
[----:B------:R-:W-:Y:S01]  /*2180*/  DADD R2, R2, R18 ;  /* 0x0000000002027229 */ /* 0x000fe20000000012 */
[----:B-1----:R-:W-:Y:S02]  /*2190*/  IMAD.X R5, RZ, RZ, R5, P1 ;  /* 0x000000ffff057224 */ /* 0x002fe400008e0605 */
[----:B------:R-:W-:-:S05]  /*21a0*/  IMAD.MOV.U32 R4, RZ, RZ, R6 ;  /* 0x000000ffff047224 */ /* 0x000fca00078e0006 */
[----:B------:R-:W-:-:S11]  /*21b0*/  DADD R2, R2, R20 ;  /* 0x0000000002027229 */ /* 0x000fd60000000014 */
.L_x_117:
[----:B------:R-:W-:Y:S05]  /*21c0*/  BSYNC.RECONVERGENT B2 ;  /* 0x0000000000027941 */ /* 0x000fea0003800200 */
.L_x_116:
[----:B------:R-:W-:-:S13]  /*21d0*/  ISETP.LT.OR P0, PT, R38, R39, P0 ;  /* 0x000000272600720c */ /* 0x000fda0000701670 */
[----:B------:R-:W-:Y:S05]  /*21e0*/  @!P0 BRA `(.L_x_109) ;  /* 0x0000000000288947 */ /* 0x000fea0003800000 */
[----:B------:R-:W0:Y:S01]  /*21f0*/  LDC.64 R6, c[0x0][0x380] ;  /* 0x0000e000ff067b82 */ /* 0x000e220000000a00 */
[----:B------:R-:W2:Y:S04]  /*2200*/  LDG.E.64.CONSTANT R8, desc[UR6][R4.64] ;  /* 0x0000000604087981 */ /* 0x000ea8000c1e9b00 */
[----:B------:R-:W3:Y:S01]  /*2210*/  LDG.E.64.CONSTANT R10, desc[UR6][R4.64+0x1400] ;  /* 0x00140006040a7981 */ /* 0x000ee2000c1e9b00 */
[----:B0-----:R-:W-:-:S03]  /*2220*/  IMAD.WIDE.U32 R40, R40, 0x8, R6 ;  /* 0x0000000828287825 */ /* 0x001fc600078e0006 */
[----:B------:R-:W4:Y:S04]  /*2230*/  LDG.E.64.CONSTANT R6, desc[UR6][R4.64+-0x1400] ;  /* 0xffec000604067981 */ /* 0x000f28000c1e9b00 */
[----:B------:R-:W5:Y:S02]  /*2240*/  LDG.E.64.CONSTANT R40, desc[UR6][R40.64] ;  /* 0x0000000628287981 */ /* 0x000f64000c1e9b00 */
[----:B-----5:R-:W-:-:S08]  /*2250*/  DADD R2, R2, R40 ;  /* 0x0000000002027229 */ /* 0x020fd00000000028 */
[----:B----4-:R-:W-:-:S08]  /*2260*/  DADD R2, R2, R6 ;  /* 0x0000000002027229 */ /* 0x010fd00000000006 */
[----:B--2---:R-:W-:-:S08]  /*2270*/  DADD R2, R2, R8 ;  /* 0x0000000002027229 */ /* 0x004fd00000000008 */
[----:B---3--:R-:W-:-:S11]  /*2280*/  DADD R2, R2, R10 ;  /* 0x0000000002027229 */ /* 0x008fd6000000000a */
.L_x_109:
[----:B------:R-:W-:Y:S05]  /*2290*/  BSYNC.RECONVERGENT B1 ;  /* 0x0000000000017941 */ /* 0x000fea0003800200 */
.L_x_107:
        /* <DEDUP_REMOVED lines=16> */
[----:B------:R-:W-:Y:S01]  /*23a0*/  SHFL.DOWN PT, R2, R4, 0x4, 0x1f ;  /* 0x08801f0004027f89 */ /* 0x000fe200000e0000 */
[----:B------:R-:W-:Y:S02]  /*23b0*/  @!P1 MOV R7, 0x400 ;  /* 0x0000040000079802 */ /* 0x000fe40000000f00 */
[----:B------:R-:W-:Y:S01]  /*23c0*/  @!P1 SHF.R.U32.HI R6, RZ, 0x2, R0 ;  /* 0x00000002ff069819 */ /* 0x000fe20000011600 */
[----:B------:R-:W0:Y:S01]  /*23d0*/  SHFL.DOWN PT, R3, R5, 0x4, 0x1f ;  /* 0x08801f0005037f89 */ /* 0x000e2200000e0000 */
[----:B-1----:R-:W-:-:S02]  /*23e0*/  @!P1 LEA R7, R12, R7, 0x18 ;  /* 0x000000070c079211 */ /* 0x002fc400078ec0ff */
[----:B------:R-:W-:-:S05]  /*23f0*/  @!P1 LOP3.LUT R6, R6, 0xf8, RZ, 0xc0, !PT ;  /* 0x000000f806069812 */ /* 0x000fca00078ec0ff */
[----:B------:R-:W-:Y:S01]  /*2400*/  @!P1 IMAD.IADD R7, R6, 0x1, R7 ;  /* 0x0000000106079824 */ /* 0x000fe200078e0207 */
        /* <DEDUP_REMOVED lines=22> */
[----:B------:R-:W1:Y:S04]  /*2570*/  LDS.128 R8, [UR4+0x20] ;  /* 0x00002004ff087984 */ /* 0x000e680008000c00 */
[----:B------:R-:W2:Y:S04]  /*2580*/  LDS.128 R16, [UR4+0x30] ;  /* 0x00003004ff107984 */ /* 0x000ea80008000c00 */
[----:B0-----:R-:W0:Y:S01]  /*2590*/  LDS.128 R4, [UR4+0x40] ;  /* 0x00004004ff047984 */ /* 0x001e220008000c00 */
[----:B-1----:R-:W-:-:S03]  /*25a0*/  DADD R8, R12, R8 ;  /* 0x000000000c087229 */ /* 0x002fc60000000008 */
[----:B------:R-:W-:Y:S05]  /*25b0*/  LDS.128 R12, [UR4+0x60] ;  /* 0x00006004ff0c7984 */ /* 0x000fea0008000c00 */
[----:B------:R-:W-:Y:S02]  /*25c0*/  DADD R2, R8, R10 ;  /* 0x0000000008027229 */ /* 0x000fe4000000000a */
[----:B------:R-:W1:Y:S06]  /*25d0*/  LDS.128 R8, [UR4+0x50] ;  /* 0x00005004ff087984 */ /* 0x000e6c0008000c00 */
[----:B--2---:R-:W-:-:S08]  /*25e0*/  DADD R2, R2, R16 ;  /* 0x0000000002027229 */ /* 0x004fd00000000010 */
[----:B------:R-:W-:-:S08]  /*25f0*/  DADD R2, R2, R18 ;  /* 0x0000000002027229 */ /* 0x000fd00000000012 */
[----:B0-----:R-:W-:-:S08]  /*2600*/  DADD R2, R2, R4 ;  /* 0x0000000002027229 */ /* 0x001fd00000000004 */
[----:B------:R-:W-:Y:S01]  /*2610*/  DADD R2, R2, R6 ;  /* 0x0000000002027229 */ /* 0x000fe20000000006 */
[----:B------:R-:W0:Y:S07]  /*2620*/  LDS.128 R4, [UR4+0x70] ;  /* 0x00007004ff047984 */ /* 0x000e2e0008000c00 */
[----:B-1----:R-:W-:-:S08]  /*2630*/  DADD R2, R2, R8 ;  /* 0x0000000002027229 */ /* 0x002fd00000000008 */
[----:B------:R-:W-:Y:S01]  /*2640*/  DADD R2, R2, R10 ;  /* 0x0000000002027229 */ /* 0x000fe2000000000a */
[----:B------:R-:W1:Y:S07]  /*2650*/  LDS.128 R8, [UR4+0x80] ;  /* 0x00008004ff087984 */ /* 0x000e6e0008000c00 */
[----:B------:R-:W-:-:S08]  /*2660*/  DADD R2, R2, R12 ;  /* 0x0000000002027229 */ /* 0x000fd0000000000c */
[----:B------:R-:W-:Y:S01]  /*2670*/  DADD R2, R2, R14 ;  /* 0x0000000002027229 */ /* 0x000fe2000000000e */
[----:B------:R-:W2:Y:S07]  /*2680*/  LDS.128 R12, [UR4+0x90] ;  /* 0x00009004ff0c7984 */ /* 0x000eae0008000c00 */
[----:B0-----:R-:W-:-:S08]  /*2690*/  DADD R2, R2, R4 ;  /* 0x0000000002027229 */ /* 0x001fd00000000004 */
[----:B------:R-:W-:Y:S01]  /*26a0*/  DADD R2, R2, R6 ;  /* 0x0000000002027229 */ /* 0x000fe20000000006 */
[----:B------:R-:W0:Y:S07]  /*26b0*/  LDS.128 R4, [UR4+0xa0] ;  /* 0x0000a004ff047984 */ /* 0x000e2e0008000c00 */
[----:B-1----:R-:W-:Y:S01]  /*26c0*/  DADD R2, R2, R8 ;  /* 0x0000000002027229 */ /* 0x002fe20000000008 */
[----:B------:R-:W1:Y:S07]  /*26d0*/  LDS.64 R8, [UR4+0xb0] ;  /* 0x0000b004ff087984 */ /* 0x000e6e0008000a00 */
[----:B------:R-:W-:-:S08]  /*26e0*/  DADD R2, R2, R10 ;  /* 0x0000000002027229 */ /* 0x000fd0000000000a */
[----:B--2---:R-:W-:-:S08]  /*26f0*/  DADD R2, R2, R12 ;  /* 0x0000000002027229 */ /* 0x004fd0000000000c */
[----:B------:R-:W-:-:S08]  /*2700*/  DADD R2, R2, R14 ;  /* 0x0000000002027229 */ /* 0x000fd0000000000e */
[----:B0-----:R-:W-:-:S08]  /*2710*/  DADD R2, R2, R4 ;  /* 0x0000000002027229 */ /* 0x001fd00000000004 */
[----:B------:R-:W-:-:S08]  /*2720*/  DADD R2, R2, R6 ;  /* 0x0000000002027229 */ /* 0x000fd00000000006 */
[----:B-1----:R-:W-:-:S11]  /*2730*/  DADD R12, R2, R8 ;  /* 0x00000000020c7229 */ /* 0x002fd60000000008 */
.L_x_105:
[----:B------:R-:W-:Y:S05]  /*2740*/  BSYNC.RECONVERGENT B0 ;  /* 0x0000000000007941 */ /* 0x000fea0003800200 */
.L_x_90:
[----:B------:R-:W-:Y:S05]  /*2750*/  @P0 EXIT ;  /* 0x000000000000094d */ /* 0x000fea0003800000 */
[----:B------:R-:W1:Y:S01]  /*2760*/  LDCU.64 UR4, c[0x0][0x398] ;  /* 0x00007300ff0477ac */ /* 0x000e620008000a00 */
[----:B0-----:R-:W0:Y:S01]  /*2770*/  LDC.64 R2, c[0x0][0x388] ;  /* 0x0000e200ff027b82 */ /* 0x001e220000000a00 */
[----:B-1----:R-:W-:-:S07]  /*2780*/  DADD R12, R12, UR4 ;  /* 0x000000040c0c7e29 */ /* 0x002fce0008000000 */
[----:B0-----:R-:W-:Y:S01]  /*2790*/  STG.E.64 desc[UR6][R2.64], R12 ;  /* 0x0000000c02007986 */ /* 0x001fe2000c101b06 */
[----:B------:R-:W-:Y:S05]  /*27a0*/  EXIT ;  /* 0x000000000000794d */ /* 0x000fea0003800000 */
.L_x_118:
        /* <DEDUP_REMOVED lines=13> */
.L_x_235:


//--------------------- .text._ZN3cub18CUB_300001_SM_10006detail6reduce18DeviceReduceKernelINS2_10policy_hubIdjN4cuda3std3__44plusIdEEE10Policy1000EN6thrust24THRUST_300001_SM_1000_NS6detail15normal_iteratorINSD_10device_ptrIdEEEEjS9_dNS7_10__identityEEEvT0_PT3_T1_NS0_13GridEvenShareISN_EET2_T4_ --------------------------
	.section	.text._ZN3cub18CUB_300001_SM_10006detail6reduce18DeviceReduceKernelINS2_10policy_hubIdjN4cuda3std3__44plusIdEEE10Policy1000EN6thrust24THRUST_300001_SM_1000_NS6detail15normal_iteratorINSD_10device_ptrIdEEEEjS9_dNS7_10__identityEEEvT0_PT3_T1_NS0_13GridEvenShareISN_EET2_T4_,"ax",@progbits
	.align	128
        .global         _ZN3cub18CUB_300001_SM_10006detail6reduce18DeviceReduceKernelINS2_10policy_hubIdjN4cuda3std3__44plusIdEEE10Policy1000EN6thrust24THRUST_300001_SM_1000_NS6detail15normal_iteratorINSD_10device_ptrIdEEEEjS9_dNS7_10__identityEEEvT0_PT3_T1_NS0_13GridEvenShareISN_EET2_T4_
        .type           _ZN3cub18CUB_300001_SM_10006detail6reduce18DeviceReduceKernelINS2_10policy_hubIdjN4cuda3std3__44plusIdEEE10Policy1000EN6thrust24THRUST_300001_SM_1000_NS6detail15normal_iteratorINSD_10device_ptrIdEEEEjS9_dNS7_10__identityEEEvT0_PT3_T1_NS0_13GridEvenShareISN_EET2_T4_,@function
        .size           _ZN3cub18CUB_300001_SM_10006detail6reduce18DeviceReduceKernelINS2_10policy_hubIdjN4cuda3std3__44plusIdEEE10Policy1000EN6thrust24THRUST_300001_SM_1000_NS6detail15normal_iteratorINSD_10device_ptrIdEEEEjS9_dNS7_10__identityEEEvT0_PT3_T1_NS0_13GridEvenShareISN_EET2_T4_,(.L_x_236 - _ZN3cub18CUB_300001_SM_10006detail6reduce18DeviceReduceKernelINS2_10policy_hubIdjN4cuda3std3__44plusIdEEE10Policy1000EN6thrust24THRUST_300001_SM_1000_NS6detail15normal_iteratorINSD_10device_ptrIdEEEEjS9_dNS7_10__identityEEEvT0_PT3_T1_NS0_13GridEvenShareISN_EET2_T4_)
        .other          _ZN3cub18CUB_300001_SM_10006detail6reduce18DeviceReduceKernelINS2_10policy_hubIdjN4cuda3std3__44plusIdEEE10Policy1000EN6thrust24THRUST_300001_SM_1000_NS6detail15normal_iteratorINSD_10device_ptrIdEEEEjS9_dNS7_10__identityEEEvT0_PT3_T1_NS0_13GridEvenShareISN_EET2_T4_,@"STO_CUDA_ENTRY STV_DEFAULT"
_ZN3cub18CUB_300001_SM_10006detail6reduce18DeviceReduceKernelINS2_10policy_hubIdjN4cuda3std3__44plusIdEEE10Policy1000EN6thrust24THRUST_300001_SM_1000_NS6detail15normal_iteratorINSD_10device_ptrIdEEEEjS9_dNS7_10__identityEEEvT0_PT3_T1_NS0_13GridEvenShareISN_EET2_T4_:
.text._ZN3cub18CUB_300001_SM_10006detail6reduce18DeviceReduceKernelINS2_10policy_hubIdjN4cuda3std3__44plusIdEEE10Policy1000EN6thrust24THRUST_300001_SM_1000_NS6detail15normal_iteratorINSD_10device_ptrIdEEEEjS9_dNS7_10__identityEEEvT0_PT3_T1_NS0_13GridEvenShareISN_EET2_T4_:
[----:B------:R-:W-:Y:S08]  /*0000*/  LDC R1, c[0x0][0x37c] ;  /* 0x0000df00ff017b82 */ /* 0x000ff00000000800 */
[----:B------:R-:W0:Y:S01]  /*0010*/  S2UR UR9, SR_CTAID.X ;  /* 0x00000000000979c3 */ /* 0x000e220000002500 */
[----:B------:R-:W1:Y:S01]  /*0020*/  LDCU.64 UR12, c[0x0][0x3a8] ;  /* 0x00007500ff0c77ac */ /* 0x000e620008000a00 */
[----:B------:R-:W-:Y:S01]  /*0030*/  BSSY.RECONVERGENT B0, `(.L_x_119) ;  /* 0x00002d4000007945 */ /* 0x000fe20003800200 */
[----:B------:R-:W2:Y:S01]  /*0040*/  LDCU.64 UR10, c[0x0][0x358] ;  /* 0x00006b00ff0a77ac */ /* 0x000ea20008000a00 */
[----:B-1----:R-:W-:Y:S01]  /*0050*/  IMAD.U32 R4, RZ, RZ, UR12 ;  /* 0x0000000cff047e24 */ /* 0x002fe2000f8e00ff */
[----:B------:R-:W-:-:S02]  /*0060*/  UIMAD UR8, UR13, 0x1400, URZ ;  /* 0x000014000d0878a4 */ /* 0x000fc4000f8e02ff */
[----:B0-----:R-:W-:-:S06]  /*0070*/  UIMAD UR4, UR9, 0x1400, URZ ;  /* 0x00001400090478a4 */ /* 0x001fcc000f8e02ff */
[----:B------:R-:W-:-:S05]  /*0080*/  VIADD R0, R4, -UR4 ;  /* 0x8000000404007c36 */ /* 0x000fca0008000000 */
[----:B------:R-:W-:-:S13]  /*0090*/  ISETP.GT.U32.AND P0, PT, R0, 0x13ff, PT ;  /* 0x000013ff0000780c */ /* 0x000fda0003f04070 */
[----:B--2---:R-:W-:Y:S05]  /*00a0*/  @P0 BRA `(.L_x_120) ;  /* 0x0000001800380947 */ /* 0x004fea0003800000 */
[----:B------:R-:W0:Y:S01]  /*00b0*/  S2R R3, SR_TID.X ;  /* 0x0000000000037919 */ /* 0x000e220000002100 */
[----:B------:R-:W-:Y:S01]  /*00c0*/  BSSY.RECONVERGENT B1, `(.L_x_121) ;  /* 0x000000a000017945 */ /* 0x000fe20003800200 */
[----:B------:R-:W-:Y:S02]  /*00d0*/  CS2R R20, SRZ ;  /* 0x0000000000147805 */ /* 0x000fe4000001ff00 */
[----:B0-----:R-:W-:Y:S01]  /*00e0*/  ISETP.GE.U32.AND P0, PT, R3, R0, PT ;  /* 0x000000000300720c */ /* 0x001fe20003f06070 */
[----:B------:R-:W-:-:S12]  /*00f0*/  IMAD.MOV.U32 R19, RZ, RZ, R3 ;  /* 0x000000ffff137224 */ /* 0x000fd800078e0003 */
[----:B------:R-:W-:Y:S05]  /*0100*/  @P0 BRA `(.L_x_122) ;  /* 0x0000000000140947 */ /* 0x000fea0003800000 */
[----:B------:R-:W0:Y:S01]  /*0110*/  LDC.64 R20, c[0x0][0x380] ;  /* 0x0000e000ff147b82 */ /* 0x000e220000000a00 */
[----:B------:R-:W-:-:S04]  /*0120*/  VIADD R5, R3, UR4 ;  /* 0x0000000403057c36 */ /* 0x000fc80008000000 */
[----:B0-----:R-:W-:-:S06]  /*0130*/  IMAD.WIDE.U32 R20, R5, 0x8, R20 ;  /* 0x0000000805147825 */ /* 0x001fcc00078e0014 */
[----:B------:R-:W5:Y:S01]  /*0140*/  LDG.E.64 R20, desc[UR10][R20.64] ;  /* 0x0000000a14147981 */ /* 0x000f62000c1e1b00 */
[----:B------:R-:W-:-:S07]  /*0150*/  VIADD R19, R3, 0x280 ;  /* 0x0000028003137836 */ /* 0x000fce0000000000 */
.L_x_122:
[----:B------:R-:W-:Y:S05]  /*0160*/  BSYNC.RECONVERGENT B1 ;  /* 0x0000000000017941 */ /* 0x000fea0003800200 */
.L_x_121:
[----:B------:R-:W-:Y:S01]  /*0170*/  ISETP.GE.U32.AND P0, PT, R19, R0, PT ;  /* 0x000000001300720c */ /* 0x000fe20003f06070 */
[----:B------:R-:W-:-:S12]  /*0180*/  BSSY.RECONVERGENT B1, `(.L_x_123) ;  /* 0x00000a5000017945 */ /* 0x000fd80003800200 */
[----:B------:R-:W-:Y:S05]  /*0190*/  @P0 BRA `(.L_x_124) ;  /* 0x00000008008c0947 */ /* 0x000fea0003800000 */
[----:B------:R-:W-:Y:S01]  /*01a0*/  LOP3.LUT R5, RZ, R19, RZ, 0x33, !PT ;  /* 0x00000013ff057212 */ /* 0x000fe200078e33ff */
[----:B------:R-:W-:Y:S03]  /*01b0*/  BSSY.RECONVERGENT B2, `(.L_x_125) ;  /* 0x0000053000027945 */ /* 0x000fe60003800200 */
[----:B------:R-:W-:-:S04]  /*01c0*/  IADD3 R5, PT, PT, R4, -UR4, R5 ;  /* 0x8000000404057c10 */ /* 0x000fc8000fffe005 */
[C---:B------:R-:W-:Y:S01]  /*01d0*/  ISETP.GE.U32.AND P0, PT, R5.reuse, 0x2580, PT ;  /* 0x000025800500780c */ /* 0x040fe20003f06070 */
[----:B------:R-:W-:-:S05]  /*01e0*/  IMAD.HI.U32 R4, R5, -0x33333333, RZ ;  /* 0xcccccccd05047827 */ /* 0x000fca00078e00ff */
[----:B------:R-:W-:-:S04]  /*01f0*/  LEA.HI R4, R4, 0x1, RZ, 0x17 ;  /* 0x0000000104047811 */ /* 0x000fc800078fb8ff */
[----:B------:R-:W-:-:S03]  /*0200*/  LOP3.LUT R5, R4, 0xf, RZ, 0xc0, !PT ;  /* 0x0000000f04057812 */ /* 0x000fc600078ec0ff */
[----:B------:R-:W-:Y:S05]  /*0210*/  @!P0 BRA `(.L_x_126) ;  /* 0x0000000400308947 */ /* 0x000fea0003800000 */
[----:B------:R-:W-:Y:S01]  /*0220*/  LOP3.LUT R24, R4, 0xfffff0, RZ, 0xc0, !PT ;  /* 0x00fffff004187812 */ /* 0x000fe200078ec0ff */
[----:B------:R-:W-:Y:S01]  /*0230*/  BSSY.RECONVERGENT B3, `(.L_x_127) ;  /* 0x0000049000037945 */ /* 0x000fe20003800200 */
[C---:B------:R-:W-:Y:S02]  /*0240*/  VIADD R2, R19.reuse, 0x1400 ;  /* 0x0000140013027836 */ /* 0x040fe40000000000 */
[----:B------:R-:W-:Y:S02]  /*0250*/  VIADD R25, R19, UR4 ;  /* 0x0000000413197c36 */ /* 0x000fe40008000000 */
[----:B------:R-:W-:-:S07]  /*0260*/  IMAD.MOV R24, RZ, RZ, -R24 ;  /* 0x000000ffff187224 */ /* 0x000fce00078e0a18 */
.L_x_128:
[----:B------:R-:W0:Y:S02]  /*0270*/  LDC.64 R22, c[0x0][0x380] ;  /* 0x0000e000ff167b82 */ /* 0x000e240000000a00 */
[----:B0-----:R-:W-:-:S06]  /*0280*/  IMAD.WIDE.U32 R18, R25, 0x8, R22 ;  /* 0x0000000819127825 */ /* 0x001fcc00078e0016 */
[----:B------:R-:W2:Y:S01]  /*0290*/  LDG.E.64 R18, desc[UR10][R18.64] ;  /* 0x0000000a12127981 */ /* 0x000ea2000c1e1b00 */
[C---:B------:R-:W-:Y:S02]  /*02a0*/  VIADD R7, R25.reuse, 0x280 ;  /* 0x0000028019077836 */ /* 0x040fe40000000000 */
[----:B------:R-:W-:Y:S02]  /*02b0*/  VIADD R17, R25, 0x500 ;  /* 0x0000050019117836 */ /* 0x000fe40000000000 */
[----:B------:R-:W-:-:S04]  /*02c0*/  IMAD.WIDE.U32 R6, R7, 0x8, R22 ;  /* 0x0000000807067825 */ /* 0x000fc800078e0016 */
[--C-:B------:R-:W-:Y:S02]  /*02d0*/  IMAD.WIDE.U32 R16, R17, 0x8, R22.reuse ;  /* 0x0000000811107825 */ /* 0x100fe400078e0016 */
[----:B------:R-:W3:Y:S02]  /*02e0*/  LDG.E.64 R6, desc[UR10][R6.64] ;  /* 0x0000000a06067981 */ /* 0x000ee4000c1e1b00 */
[C---:B------:R-:W-:Y:S02]  /*02f0*/  VIADD R15, R25.reuse, 0x780 ;  /* 0x00000780190f7836 */ /* 0x040fe40000000000 */
[----:B------:R-:W4:Y:S01]  /*0300*/  LDG.E.64 R16, desc[UR10][R16.64] ;  /* 0x0000000a10107981 */ /* 0x000f22000c1e1b00 */
[----:B------:R-:W-:Y:S02]  /*0310*/  VIADD R13, R25, 0xa00 ;  /* 0x00000a00190d7836 */ /* 0x000fe40000000000 */
[----:B------:R-:W-:-:S04]  /*0320*/  IMAD.WIDE.U32 R14, R15, 0x8, R22 ;  /* 0x000000080f0e7825 */ /* 0x000fc800078e0016 */
[--C-:B------:R-:W-:Y:S02]  /*0330*/  IMAD.WIDE.U32 R12, R13, 0x8, R22.reuse ;  /* 0x000000080d0c7825 */ /* 0x100fe400078e0016 */
[----:B------:R-:W4:Y:S02]  /*0340*/  LDG.E.64 R14, desc[UR10][R14.64] ;  /* 0x0000000a0e0e7981 */ /* 0x000f24000c1e1b00 */
[C---:B------:R-:W-:Y:S02]  /*0350*/  VIADD R11, R25.reuse, 0xc80 ;  /* 0x00000c80190b7836 */ /* 0x040fe40000000000 */
[----:B------:R-:W4:Y:S01]  /*0360*/  LDG.E.64 R12, desc[UR10][R12.64] ;  /* 0x0000000a0c0c7981 */ /* 0x000f22000c1e1b00 */
[----:B------:R-:W-:Y:S02]  /*0370*/  VIADD R9, R25, 0xf00 ;  /* 0x00000f0019097836 */ /* 0x000fe40000000000 */
[----:B------:R-:W-:-:S04]  /*0380*/  IMAD.WIDE.U32 R10, R11, 0x8, R22 ;  /* 0x000000080b0a7825 */ /* 0x000fc800078e0016 */
[----:B------:R-:W-:Y:S02]  /*0390*/  IMAD.WIDE.U32 R8, R9, 0x8, R22 ;  /* 0x0000000809087825 */ /* 0x000fe400078e0016 */
[----:B------:R-:W4:Y:S04]  /*03a0*/  LDG.E.64 R10, desc[UR10][R10.64] ;  /* 0x0000000a0a0a7981 */ /* 0x000f28000c1e1b00 */
[----:B------:R-:W4:Y:S01]  /*03b0*/  LDG.E.64 R8, desc[UR10][R8.64] ;  /* 0x0000000a08087981 */ /* 0x000f22000c1e1b00 */
[----:B--2--5:R-:W-:Y:S01]  /*03c0*/  DADD R18, R18, R20 ;  /* 0x0000000012127229 */ /* 0x024fe20000000014 */
[----:B------:R-:W-:-:S04]  /*03d0*/  VIADD R21, R25, 0x1180 ;  /* 0x0000118019157836 */ /* 0x000fc80000000000 */
[----:B------:R-:W-:-:S06]  /*03e0*/  IMAD.WIDE.U32 R20, R21, 0x8, R22 ;  /* 0x0000000815147825 */ /* 0x000fcc00078e0016 */
[----:B------:R-:W2:Y:S01]  /*03f0*/  LDG.E.64 R20, desc[UR10][R20.64] ;  /* 0x0000000a14147981 */ /* 0x000ea2000c1e1b00 */
[----:B---3--:R-:W-:Y:S01]  /*0400*/  DADD R18, R18, R6 ;  /* 0x0000000012127229 */ /* 0x008fe20000000006 */
[----:B------:R-:W-:-:S04]  /*0410*/  VIADD R7, R25, 0x1400 ;  /* 0x0000140019077836 */ /* 0x000fc80000000000 */
[----:B------:R-:W-:-:S03]  /*0420*/  IMAD.WIDE.U32 R6, R7, 0x8, R22 ;  /* 0x0000000807067825 */ /* 0x000fc600078e0016 */
[----:B----4-:R-:W-:Y:S01]  /*0430*/  DADD R16, R18, R16 ;  /* 0x0000000012107229 */ /* 0x010fe20000000010 */
[----:B------:R-:W-:Y:S02]  /*0440*/  VIADD R19, R25, 0x1680 ;  /* 0x0000168019137836 */ /* 0x000fe40000000000 */
[----:B------:R-:W3:Y:S02]  /*0450*/  LDG.E.64 R6, desc[UR10][R6.64] ;  /* 0x0000000a06067981 */ /* 0x000ee4000c1e1b00 */
[----:B------:R-:W-:-:S03]  /*0460*/  IMAD.WIDE.U32 R18, R19, 0x8, R22 ;  /* 0x0000000813127825 */ /* 0x000fc600078e0016 */
[----:B------:R-:W-:Y:S01]  /*0470*/  DADD R14, R16, R14 ;  /* 0x00000000100e7229 */ /* 0x000fe2000000000e */
[----:B------:R-:W-:Y:S02]  /*0480*/  VIADD R17, R25, 0x1900 ;  /* 0x0000190019117836 */ /* 0x000fe40000000000 */
[----:B------:R-:W4:Y:S02]  /*0490*/  LDG.E.64 R18, desc[UR10][R18.64] ;  /* 0x0000000a12127981 */ /* 0x000f24000c1e1b00 */
        /* <DEDUP_REMOVED lines=12> */
[----:B------:R-:W-:-:S06]  /*0560*/  IMAD.WIDE.U32 R10, R11, 0x8, R22 ;  /* 0x000000080b0a7825 */ /* 0x000fcc00078e0016 */
[----:B------:R-:W4:Y:S01]  /*0570*/  LDG.E.64 R10, desc[UR10][R10.64] ;  /* 0x0000000a0a0a7981 */ /* 0x000f22000c1e1b00 */
[C---:B------:R-:W-:Y:S01]  /*0580*/  VIADD R27, R25.reuse, 0x2580 ;  /* 0x00002580191b7836 */ /* 0x040fe20000000000 */
[----:B--2---:R-:W-:Y:S01]  /*0590*/  DADD R20, R8, R20 ;  /* 0x0000000008147229 */ /* 0x004fe20000000014 */
[----:B------:R-:W-:-:S04]  /*05a0*/  VIADD R9, R25, 0x2300 ;  /* 0x0000230019097836 */ /* 0x000fc80000000000 */
[----:B------:R-:W-:-:S04]  /*05b0*/  IMAD.WIDE.U32 R8, R9, 0x8, R22 ;  /* 0x0000000809087825 */ /* 0x000fc800078e0016 */
[----:B------:R-:W-:Y:S02]  /*05c0*/  IMAD.WIDE.U32 R22, R27, 0x8, R22 ;  /* 0x000000081b167825 */ /* 0x000fe400078e0016 */
[----:B------:R-:W2:Y:S04]  /*05d0*/  LDG.E.64 R8, desc[UR10][R8.64] ;  /* 0x0000000a08087981 */ /* 0x000ea8000c1e1b00 */
[----:B------:R-:W2:Y:S01]  /*05e0*/  LDG.E.64 R22, desc[UR10][R22.64] ;  /* 0x0000000a16167981 */ /* 0x000ea2000c1e1b00 */
[----:B---3--:R-:W-:-:S08]  /*05f0*/  DADD R6, R20, R6 ;  /* 0x0000000014067229 */ /* 0x008fd00000000006 */
[----:B----4-:R-:W-:-:S08]  /*0600*/  DADD R6, R6, R18 ;  /* 0x0000000006067229 */ /* 0x010fd00000000012 */
[----:B------:R-:W-:-:S08]  /*0610*/  DADD R6, R6, R16 ;  /* 0x0000000006067229 */ /* 0x000fd00000000010 */
[----:B------:R-:W-:Y:S01]  /*0620*/  DADD R6, R6, R14 ;  /* 0x0000000006067229 */ /* 0x000fe2000000000e */
[----:B------:R-:W-:-:S07]  /*0630*/  VIADD R24, R24, 0x10 ;  /* 0x0000001018187836 */ /* 0x000fce0000000000 */
[----:B------:R-:W-:Y:S01]  /*0640*/  DADD R6, R6, R12 ;  /* 0x0000000006067229 */ /* 0x000fe2000000000c */
[----:B------:R-:W-:-:S07]  /*0650*/  ISETP.NE.AND P0, PT, R24, RZ, PT ;  /* 0x000000ff1800720c */ /* 0x000fce0003f05270 */
[----:B------:R-:W-:Y:S01]  /*0660*/  DADD R6, R6, R10 ;  /* 0x0000000006067229 */ /* 0x000fe2000000000a */
[----:B------:R-:W-:Y:S02]  /*0670*/  VIADD R2, R2, 0x2800 ;  /* 0x0000280002027836 */ /* 0x000fe40000000000 */
[----:B------:R-:W-:-:S05]  /*0680*/  VIADD R25, R25, 0x2800 ;  /* 0x0000280019197836 */ /* 0x000fca0000000000 */
[----:B--2---:R-:W-:-:S08]  /*0690*/  DADD R6, R6, R8 ;  /* 0x0000000006067229 */ /* 0x004fd00000000008 */
[----:B------:R-:W-:Y:S01]  /*06a0*/  DADD R20, R6, R22 ;  /* 0x0000000006147229 */ /* 0x000fe20000000016 */
[----:B------:R-:W-:Y:S10]  /*06b0*/  @P0 BRA `(.L_x_128) ;  /* 0xfffffff800ec0947 */ /* 0x000ff4000383ffff */
[----:B------:R-:W-:Y:S05]  /*06c0*/  BSYNC.RECONVERGENT B3 ;  /* 0x0000000000037941 */ /* 0x000fea0003800200 */
.L_x_127:
[----:B------:R-:W-:-:S07]  /*06d0*/  VIADD R19, R2, 0xffffec00 ;  /* 0xffffec0002137836 */ /* 0x000fce0000000000 */
.L_x_126:
[----:B------:R-:W-:Y:S05]  /*06e0*/  BSYNC.RECONVERGENT B2 ;  /* 0x0000000000027941 */ /* 0x000fea0003800200 */
.L_x_125:
[----:B------:R-:W-:-:S13]  /*06f0*/  ISETP.NE.AND P0, PT, R5, RZ, PT ;  /* 0x000000ff0500720c */ /* 0x000fda0003f05270 */
[----:B------:R-:W-:Y:S05]  /*0700*/  @!P0 BRA `(.L_x_124) ;  /* 0x0000000400308947 */ /* 0x000fea0003800000 */
[----:B------:R-:W-:Y:S01]  /*0710*/  ISETP.GE.U32.AND P0, PT, R5, 0x8, PT ;  /* 0x000000080500780c */ /* 0x000fe20003f06070 */
[----:B------:R-:W-:Y:S01]  /*0720*/  BSSY.RECONVERGENT B2, `(.L_x_129) ;  /* 0x0000026000027945 */ /* 0x000fe20003800200 */
[----:B------:R-:W-:-:S04]  /*0730*/  LOP3.LUT R2, R4, 0x7, RZ, 0xc0, !PT ;  /* 0x0000000704027812 */ /* 0x000fc800078ec0ff */
[----:B------:R-:W-:-:S07]  /*0740*/  ISETP.NE.AND P1, PT, R2, RZ, PT ;  /* 0x000000ff0200720c */ /* 0x000fce0003f25270 */
[----:B------:R-:W-:Y:S06]  /*0750*/  @!P0 BRA `(.L_x_130) ;  /* 0x0000000000888947 */ /* 0x000fec0003800000 */
[----:B------:R-:W0:Y:S01]  /*0760*/  LDC.64 R22, c[0x0][0x380] ;  /* 0x0000e000ff167b82 */ /* 0x000e220000000a00 */
[----:B------:R-:W-:-:S04]  /*0770*/  VIADD R5, R19, UR4 ;  /* 0x0000000413057c36 */ /* 0x000fc80008000000 */
[C---:B------:R-:W-:Y:S02]  /*0780*/  VIADD R15, R5.reuse, 0x280 ;  /* 0x00000280050f7836 */ /* 0x040fe40000000000 */
[C---:B------:R-:W-:Y:S02]  /*0790*/  VIADD R13, R5.reuse, 0x500 ;  /* 0x00000500050d7836 */ /* 0x040fe40000000000 */
[----:B0-----:R-:W-:-:S04]  /*07a0*/  IMAD.WIDE.U32 R16, R5, 0x8, R22 ;  /* 0x0000000805107825 */ /* 0x001fc800078e0016 */
[--C-:B------:R-:W-:Y:S02]  /*07b0*/  IMAD.WIDE.U32 R14, R15, 0x8, R22.reuse ;  /* 0x000000080f0e7825 */ /* 0x100fe400078e0016 */
[----:B------:R-:W2:Y:S02]  /*07c0*/  LDG.E.64 R16, desc[UR10][R16.64] ;  /* 0x0000000a10107981 */ /* 0x000ea4000c1e1b00 */
[----:B------:R-:W-:Y:S02]  /*07d0*/  IMAD.WIDE.U32 R12, R13, 0x8, R22 ;  /* 0x000000080d0c7825 */ /* 0x000fe400078e0016 */
[----:B------:R-:W3:Y:S02]  /*07e0*/  LDG.E.64 R14, desc[UR10][R14.64] ;  /* 0x0000000a0e0e7981 */ /* 0x000ee4000c1e1b00 */
[C---:B------:R-:W-:Y:S02]  /*07f0*/  VIADD R11, R5.reuse, 0x780 ;  /* 0x00000780050b7836 */ /* 0x040fe40000000000 */
[----:B------:R-:W4:Y:S01]  /*0800*/  LDG.E.64 R12, desc[UR10][R12.64] ;  /* 0x0000000a0c0c7981 */ /* 0x000f22000c1e1b00 */
[----:B------:R-:W-:-:S02]  /*0810*/  VIADD R9, R5, 0xa00 ;  /* 0x00000a0005097836 */ /* 0x000fc40000000000 */
[----:B------:R-:W-:-:S04]  /*0820*/  IMAD.WIDE.U32 R10, R11, 0x8, R22 ;  /* 0x000000080b0a7825 */ /* 0x000fc800078e0016 */
[--C-:B------:R-:W-:Y:S02]  /*0830*/  IMAD.WIDE.U32 R8, R9, 0x8, R22.reuse ;  /* 0x0000000809087825 */ /* 0x100fe400078e0016 */
[----:B------:R-:W4:Y:S02]  /*0840*/  LDG.E.64 R10, desc[UR10][R10.64] ;  /* 0x0000000a0a0a7981 */ /* 0x000f24000c1e1b00 */
[C---:B------:R-:W-:Y:S02]  /*0850*/  VIADD R7, R5.reuse, 0xc80 ;  /* 0x00000c8005077836 */ /* 0x040fe40000000000 */
[----:B------:R-:W4:Y:S01]  /*0860*/  LDG.E.64 R8, desc[UR10][R8.64] ;  /* 0x0000000a08087981 */ /* 0x000f22000c1e1b00 */
[----:B------:R-:W-:Y:S02]  /*0870*/  VIADD R25, R5, 0xf00 ;  /* 0x00000f0005197836 */ /* 0x000fe40000000000 */
[----:B------:R-:W-:-:S04]  /*0880*/  IMAD.WIDE.U32 R6, R7, 0x8, R22 ;  /* 0x0000000807067825 */ /* 0x000fc800078e0016 */
[--C-:B------:R-:W-:Y:S02]  /*0890*/  IMAD.WIDE.U32 R24, R25, 0x8, R22.reuse ;  /* 0x0000000819187825 */ /* 0x100fe400078e0016 */
[----:B------:R-:W4:Y:S02]  /*08a0*/  LDG.E.64 R6, desc[UR10][R6.64] ;  /* 0x0000000a06067981 */ /* 0x000f24000c1e1b00 */
[----:B------:R-:W-:Y:S02]  /*08b0*/  VIADD R5, R5, 0x1180 ;  /* 0x0000118005057836 */ /* 0x000fe40000000000 */
[----:B------:R-:W4:Y:S02]  /*08c0*/  LDG.E.64 R24, desc[UR10][R24.64] ;  /* 0x0000000a18187981 */ /* 0x000f24000c1e1b00 */
[----:B------:R-:W-:-:S06]  /*08d0*/  IMAD.WIDE.U32 R22, R5, 0x8, R22 ;  /* 0x0000000805167825 */ /* 0x000fcc00078e0016 */
        /* <DEDUP_REMOVED lines=10> */
.L_x_130:
[----:B------:R-:W-:Y:S05]  /*0980*/  BSYNC.RECONVERGENT B2 ;  /* 0x0000000000027941 */ /* 0x000fea0003800200 */
.L_x_129:
        /* <DEDUP_REMOVED lines=13> */
[--C-:B------:R-:W-:Y:S02]  /*0a60*/  IMAD.WIDE.U32 R12, R13, 0x8, R8.reuse ;  /* 0x000000080d0c7825 */ /* 0x100fe400078e0008 */
[----:B------:R-:W3:Y:S02]  /*0a70*/  LDG.E.64 R10, desc[UR10][R10.64] ;  /* 0x0000000a0a0a7981 */ /* 0x000ee4000c1e1b00 */
        /* <DEDUP_REMOVED lines=8> */
[----:B------:R-:W-:-:S11]  /*0b00*/  DADD R20, R20, R8 ;  /* 0x0000000014147229 */ /* 0x000fd60000000008 */
.L_x_132:
[----:B------:R-:W-:Y:S05]  /*0b10*/  BSYNC.RECONVERGENT B2 ;  /* 0x0000000000027941 */ /* 0x000fea0003800200 */
.L_x_131:
[----:B------:R-:W-:Y:S05]  /*0b20*/  @!P1 BRA `(.L_x_124) ;  /* 0x0000000000289947 */ /* 0x000fea0003800000 */
[----:B------:R-:W0:Y:S01]  /*0b30*/  LDC.64 R6, c[0x0][0x380] ;  /* 0x0000e000ff067b82 */ /* 0x000e220000000a00 */
[----:B------:R-:W-:Y:S02]  /*0b40*/  VIADD R9, R19, UR4 ;  /* 0x0000000413097c36 */ /* 0x000fe40008000000 */
[----:B------:R-:W-:-:S07]  /*0b50*/  IMAD.MOV R2, RZ, RZ, -R4 ;  /* 0x000000ffff027224 */ /* 0x000fce00078e0a04 */
.L_x_133:
[----:B0-----:R-:W-:-:S06]  /*0b60*/  IMAD.WIDE.U32 R4, R9, 0x8, R6 ;  /* 0x0000000809047825 */ /* 0x001fcc00078e0006 */
[----:B------:R-:W2:Y:S01]  /*0b70*/  LDG.E.64 R4, desc[UR10][R4.64] ;  /* 0x0000000a04047981 */ /* 0x000ea2000c1e1b00 */
[----:B------:R-:W-:Y:S02]  /*0b80*/  VIADD R2, R2, 0x1 ;  /* 0x0000000102027836 */ /* 0x000fe40000000000 */
[----:B------:R-:W-:-:S03]  /*0b90*/  VIADD R9, R9, 0x280 ;  /* 0x0000028009097836 */ /* 0x000fc60000000000 */
[----:B------:R-:W-:Y:S01]  /*0ba0*/  ISETP.NE.AND P0, PT, R2, RZ, PT ;  /* 0x000000ff0200720c */ /* 0x000fe20003f05270 */
[----:B--2--5:R-:W-:-:S12]  /*0bb0*/  DADD R20, R4, R20 ;  /* 0x0000000004147229 */ /* 0x024fd80000000014 */
[----:B------:R-:W-:Y:S05]  /*0bc0*/  @P0 BRA `(.L_x_133) ;  /* 0xfffffffc00e40947 */ /* 0x000fea000383ffff */
.L_x_124:
[----:B------:R-:W-:Y:S05]  /*0bd0*/  BSYNC.RECONVERGENT B1 ;  /* 0x0000000000017941 */ /* 0x000fea0003800200 */
.L_x_123:
[----:B------:R-:W-:-:S13]  /*0be0*/  ISETP.GE.U32.AND P0, PT, R0, 0x280, PT ;  /* 0x000002800000780c */ /* 0x000fda0003f06070 */
        /* <DEDUP_REMOVED lines=50> */
[----:B------:R-:W1:Y:S05]  /*0f10*/  LDS.128 R4, [UR4+0x50] ;  /* 0x00005004ff047984 */ /* 0x000e6a0008000c00 */
[----:B------:R-:W-:-:S08]  /*0f20*/  DADD R16, R16, R18 ;  /* 0x0000000010107229 */ /* 0x000fd00000000012 */
[----:B--2---:R-:W-:-:S08]  /*0f30*/  DADD R12, R16, R12 ;  /* 0x00000000100c7229 */ /* 0x004fd0000000000c */
[----:B------:R-:W-:Y:S02]  /*0f40*/  DADD R2, R12, R14 ;  /* 0x000000000c027229 */ /* 0x000fe4000000000e */
[----:B------:R-:W2:Y:S06]  /*0f50*/  LDS.128 R12, [UR4+0x60] ;  /* 0x00006004ff0c7984 */ /* 0x000eac0008000c00 */
[----:B0-----:R-:W-:-:S08]  /*0f60*/  DADD R2, R2, R8 ;  /* 0x0000000002027229 */ /* 0x001fd00000000008 */
[----:B------:R-:W-:Y:S01]  /*0f70*/  DADD R2, R2, R10 ;  /* 0x0000000002027229 */ /* 0x000fe2000000000a */
[----:B------:R-:W0:Y:S07]  /*0f80*/  LDS.128 R8, [UR4+0x70] ;  /* 0x00007004ff087984 */ /* 0x000e2e0008000c00 */
        /* <DEDUP_REMOVED lines=16> */
[----:B-1----:R-:W-:Y:S01]  /*1090*/  DADD R4, R2, R4 ;  /* 0x0000000002047229 */ /* 0x002fe20000000004 */
[----:B------:R-:W-:Y:S10]  /*10a0*/  BRA `(.L_x_135) ;  /* 0x0000001c00307947 */ /* 0x000ff40003800000 */
.L_x_134:
[----:B------:R-:W-:-:S04]  /*10b0*/  LOP3.LUT R2, R3, 0x3e0, RZ, 0xc0, !PT ;  /* 0x000003e003027812 */ /* 0x000fc800078ec0ff */
[----:B------:R-:W-:Y:S01]  /*10c0*/  LOP3.LUT R7, RZ, R2, RZ, 0x33, !PT ;  /* 0x00000002ff077212 */ /* 0x000fe200078e33ff */
[----:B------:R-:W-:Y:S02]  /*10d0*/  VIADD R5, R2, 0x20 ;  /* 0x0000002002057836 */ /* 0x000fe40000000000 */
[----:B------:R-:W0:Y:S02]  /*10e0*/  S2R R2, SR_LANEID ;  /* 0x0000000000027919 */ /* 0x000e240000000000 */
[----:B------:R-:W-:Y:S01]  /*10f0*/  IMAD.IADD R7, R0, 0x1, R7 ;  /* 0x0000000100077824 */ /* 0x000fe200078e0207 */
[----:B------:R-:W-:-:S04]  /*1100*/  ISETP.GT.U32.AND P0, PT, R5, R0, PT ;  /* 0x000000000500720c */ /* 0x000fc80003f04070 */
[----:B------:R-:W-:-:S05]  /*1110*/  SEL R7, R7, 0x1f, P0 ;  /* 0x0000001f07077807 */ /* 0x000fca0000000000 */
[----:B-----5:R-:W-:Y:S04]  /*1120*/  SHFL.DOWN PT, R4, R20, 0x1, R7 ;  /* 0x0820000014047989 */ /* 0x020fe800000e0007 */
[----:B------:R-:W1:Y:S01]  /*1130*/  SHFL.DOWN PT, R5, R21, 0x1, R7 ;  /* 0x0820000015057989 */ /* 0x000e6200000e0007 */
[C---:B0-----:R-:W-:Y:S01]  /*1140*/  ISETP.GE.AND P0, PT, R2.reuse, R7, PT ;  /* 0x000000070200720c */ /* 0x041fe20003f06270 */
[----:B------:R-:W-:Y:S01]  /*1150*/  VIADD R6, R2, 0x2 ;  /* 0x0000000202067836 */ /* 0x000fe20000000000 */
[----:B-1----:R-:W-:-:S10]  /*1160*/  DADD R4, R4, R20 ;  /* 0x0000000004047229 */ /* 0x002fd40000000014 */
        /* <DEDUP_REMOVED lines=11> */
[----:B------:R-:W-:-:S03]  /*1220*/  VIADD R6, R2, 0x8 ;  /* 0x0000000802067836 */ /* 0x000fc60000000000 */
[----:B------:R-:W0:Y:S02]  /*1230*/  SHFL.DOWN PT, R5, R11, 0x4, R7 ;  /* 0x088000000b057989 */ /* 0x000e2400000e0007 */
[----:B------:R-:W-:Y:S01]  /*1240*/  ISETP.GT.AND P1, PT, R6, R7, PT ;  /* 0x000000070600720c */ /* 0x000fe20003f24270 */
[----:B0-----:R-:W-:-:S10]  /*1250*/  DADD R4, R4, R10 ;  /* 0x0000000004047229 */ /* 0x001fd4000000000a */
[----:B------:R-:W-:Y:S02]  /*1260*/  FSEL R8, R10, R4, P0 ;  /* 0x000000040a087208 */ /* 0x000fe40000000000 */
[----:B------:R-:W-:Y:S02]  /*1270*/  FSEL R9, R11, R5, P0 ;  /* 0x000000050b097208 */ /* 0x000fe40000000000 */
[C---:B------:R-:W-:Y:S01]  /*1280*/  ISETP.NE.AND P0, PT, R2.reuse, RZ, PT ;  /* 0x000000ff0200720c */ /* 0x040fe20003f05270 */
[----:B------:R-:W-:Y:S01]  /*1290*/  SHFL.DOWN PT, R4, R8, 0x8, R7 ;  /* 0x0900000008047989 */ /* 0x000fe200000e0007 */
[----:B------:R-:W-:-:S03]  /*12a0*/  VIADD R2, R2, 0x10 ;  /* 0x0000001002027836 */ /* 0x000fc60000000000 */
[----:B------:R-:W0:Y:S08]  /*12b0*/  SHFL.DOWN PT, R5, R9, 0x8, R7 ;  /* 0x0900000009057989 */ /* 0x000e3000000e0007 */
[----:B------:R-:W1:Y:S01]  /*12c0*/  @!P0 S2R R13, SR_CgaCtaId ;  /* 0x00000000000d8919 */ /* 0x000e620000008800 */
[----:B------:R-:W-:-:S04]  /*12d0*/  @!P0 SHF.R.U32.HI R6, RZ, 0x2, R3 ;  /* 0x00000002ff068819 */ /* 0x000fc80000011603 */
[----:B------:R-:W-:Y:S01]  /*12e0*/  @!P0 LOP3.LUT R6, R6, 0xf8, RZ, 0xc0, !PT ;  /* 0x000000f806068812 */ /* 0x000fe200078ec0ff */
        /* <DEDUP_REMOVED lines=18> */
[----:B------:R-:W-:Y:S01]  /*1410*/  ISETP.GT.U32.AND P1, PT, R0, 0x20, PT ;  /* 0x000000200000780c */ /* 0x000fe20003f24070 */
[----:B0-----:R-:W-:-:S09]  /*1420*/  ULEA UR4, UR5, UR4, 0x18 ;  /* 0x0000000405047291 */ /* 0x001fd2000f8ec0ff */
[----:B------:R-:W0:Y:S04]  /*1430*/  LDS.128 R12, [UR4+0x20] ;  /* 0x00002004ff0c7984 */ /* 0x000e280008000c00 */
[----:B------:R-:W1:Y:S01]  /*1440*/  LDS.128 R8, [UR4+0x30] ;  /* 0x00003004ff087984 */ /* 0x000e620008000c00 */
[----:B0-----:R-:W-:-:S10]  /*1450*/  DADD R12, R4, R12 ;  /* 0x00000000040c7229 */ /* 0x001fd4000000000c */
[----:B------:R-:W-:Y:S02]  /*1460*/  FSEL R2, R12, R4, P1 ;  /* 0x000000040c027208 */ /* 0x000fe40000800000 */
[----:B------:R-:W-:Y:S02]  /*1470*/  FSEL R3, R13, R5, P1 ;  /* 0x000000050d037208 */ /* 0x000fe40000800000 */
[----:B------:R-:W-:Y:S01]  /*1480*/  ISETP.GT.U32.AND P1, PT, R0, 0x40, PT ;  /* 0x000000400000780c */ /* 0x000fe20003f24070 */
[----:B------:R-:W0:Y:S03]  /*1490*/  LDS.128 R4, [UR4+0x40] ;  /* 0x00004004ff047984 */ /* 0x000e260008000c00 */
[----:B------:R-:W-:-:S10]  /*14a0*/  DADD R14, R2, R14 ;  /* 0x00000000020e7229 */ /* 0x000fd4000000000e */
[----:B------:R-:W-:Y:S02]  /*14b0*/  FSEL R2, R14, R2, P1 ;  /* 0x000000020e027208 */ /* 0x000fe40000800000 */
[----:B------:R-:W-:Y:S02]  /*14c0*/  FSEL R3, R15, R3, P1 ;  /* 0x000000030f037208 */ /* 0x000fe40000800000 */
[----:B------:R-:W-:-:S04]  /*14d0*/  ISETP.GT.U32.AND P1, PT, R0, 0x60, PT ;  /* 0x000000600000780c */ /* 0x000fc80003f24070 */
[----:B-1----:R-:W-:-:S10]  /*14e0*/  DADD R8, R8, R2 ;  /* 0x0000000008087229 */ /* 0x002fd40000000002 */
[----:B------:R-:W-:Y:S02]  /*14f0*/  FSEL R2, R8, R2, P1 ;  /* 0x0000000208027208 */ /* 0x000fe40000800000 */
[----:B------:R-:W-:Y:S02]  /*1500*/  FSEL R3, R9, R3, P1 ;  /* 0x0000000309037208 */ /* 0x000fe40000800000 */
[----:B------:R-:W-:-:S04]  /*1510*/  ISETP.GT.U32.AND P1, PT, R0, 0x80, PT ;  /* 0x000000800000780c */ /* 0x000fc80003f24070 */
[----:B------:R-:W-:-:S10]  /*1520*/  DADD R10, R2, R10 ;  /* 0x00000000020a7229 */ /* 0x000fd4000000000a */
[----:B------:R-:W-:Y:S02]  /*1530*/  FSEL R2, R10, R2, P1 ;  /* 0x000000020a027208 */ /* 0x000fe40000800000 */
[----:B------:R-:W-:Y:S02]  /*1540*/  FSEL R3, R11, R3, P1 ;  /* 0x000000030b037208 */ /* 0x000fe40000800000 */
[----:B------:R-:W1:Y:S01]  /*1550*/  LDS.128 R8, [UR4+0x50] ;  /* 0x00005004ff087984 */ /* 0x000e620008000c00 */
[----:B------:R-:W-:-:S03]  /*1560*/  ISETP.GT.U32.AND P1, PT, R0, 0xa0, PT ;  /* 0x000000a00000780c */ /* 0x000fc60003f24070 */
[----:B0-----:R-:W-:-:S10]  /*1570*/  DADD R4, R4, R2 ;  /* 0x0000000004047229 */ /* 0x001fd40000000002 */
[----:B------:R-:W-:Y:S02]  /*1580*/  FSEL R2, R4, R2, P1 ;  /* 0x0000000204027208 */ /* 0x000fe40000800000 */
[----:B------:R-:W-:Y:S02]  /*1590*/  FSEL R3, R5, R3, P1 ;  /* 0x0000000305037208 */ /* 0x000fe40000800000 */
[----:B------:R-:W-:-:S04]  /*15a0*/  ISETP.GT.U32.AND P1, PT, R0, 0xc0, PT ;  /* 0x000000c00000780c */ /* 0x000fc80003f24070 */
[----:B------:R-:W-:-:S10]  /*15b0*/  DADD R6, R2, R6 ;  /* 0x0000000002067229 */ /* 0x000fd40000000006 */
[----:B------:R-:W-:Y:S02]  /*15c0*/  FSEL R2, R6, R2, P1 ;  /* 0x0000000206027208 */ /* 0x000fe40000800000 */
[----:B------:R-:W-:Y:S02]  /*15d0*/  FSEL R3, R7, R3, P1 ;  /* 0x0000000307037208 */ /* 0x000fe40000800000 */
[----:B------:R-:W0:Y:S01]  /*15e0*/  LDS.128 R4, [UR4+0x60] ;  /* 0x00006004ff047984 */ /* 0x000e220008000c00 */
[----:B------:R-:W-:-:S03]  /*15f0*/  ISETP.GT.U32.AND P1, PT, R0, 0xe0, PT ;  /* 0x000000e00000780c */ /* 0x000fc60003f24070 */
        /* <DEDUP_REMOVED lines=43> */
[----:B------:R-:W1:Y:S01]  /*18b0*/  LDS.64 R2, [UR4+0xb0] ;  /* 0x0000b004ff027984 */ /* 0x000e620008000a00 */
        /* <DEDUP_REMOVED lines=8> */
[----:B------:R-:W-:-:S04]  /*1940*/  ISETP.GT.U32.AND P1, PT, R0, 0x260, PT ;  /* 0x000002600000780c */ /* 0x000fc80003f24070 */
[----:B-1----:R-:W-:-:S10]  /*1950*/  DADD R2, R2, R4 ;  /* 0x0000000002027229 */ /* 0x002fd40000000004 */
[----:B------:R-:W-:Y:S02]  /*1960*/  FSEL R4, R2, R4, P1 ;  /* 0x0000000402047208 */ /* 0x000fe40000800000 */
[----:B------:R-:W-:Y:S01]  /*1970*/  FSEL R5, R3, R5, P1 ;  /* 0x0000000503057208 */ /* 0x000fe20000800000 */
[----:B------:R-:W-:Y:S06]  /*1980*/  BRA `(.L_x_135) ;  /* 0x0000001000f87947 */ /* 0x000fec0003800000 */
.L_x_120:
[----:B------:R-:W0:Y:S01]  /*1990*/  S2R R5, SR_TID.X ;  /* 0x0000000000057919 */ /* 0x000e220000002100 */
[----:B------:R-:W1:Y:S02]  /*19a0*/  LDCU.64 UR6, c[0x0][0x380] ;  /* 0x00007000ff0677ac */ /* 0x000e640008000a00 */
[----:B-1----:R-:W-:Y:S02]  /*19b0*/  IMAD.U32 R6, RZ, RZ, UR6 ;  /* 0x00000006ff067e24 */ /* 0x002fe4000f8e00ff */
[----:B------:R-:W-:Y:S01]  /*19c0*/  IMAD.U32 R7, RZ, RZ, UR7 ;  /* 0x00000007ff077e24 */ /* 0x000fe2000f8e00ff */
[----:B0-----:R-:W-:-:S05]  /*19d0*/  IADD3 R21, PT, PT, R5, UR4, RZ ;  /* 0x0000000405157c10 */ /* 0x001fca000fffe0ff */
[----:B------:R-:W-:-:S05]  /*19e0*/  IMAD.WIDE.U32 R20, R21, 0x8, R6 ;  /* 0x0000000815147825 */ /* 0x000fca00078e0006 */
[----:B------:R-:W2:Y:S04]  /*19f0*/  LDG.E.64 R14, desc[UR10][R20.64] ;  /* 0x0000000a140e7981 */ /* 0x000ea8000c1e1b00 */
[----:B------:R-:W2:Y:S04]  /*1a00*/  LDG.E.64 R16, desc[UR10][R20.64+0x1400] ;  /* 0x0014000a14107981 */ /* 0x000ea8000c1e1b00 */
[----:B------:R-:W3:Y:S04]  /*1a10*/  LDG.E.64 R18, desc[UR10][R20.64+0x2800] ;  /* 0x0028000a14127981 */ /* 0x000ee8000c1e1b00 */
[----:B------:R-:W4:Y:S04]  /*1a20*/  LDG.E.64 R12, desc[UR10][R20.64+0x3c00] ;  /* 0x003c000a140c7981 */ /* 0x000f28000c1e1b00 */
[----:B------:R-:W5:Y:S04]  /*1a30*/  LDG.E.64 R10, desc[UR10][R20.64+0x5000] ;  /* 0x0050000a140a7981 */ /* 0x000f68000c1e1b00 */
[----:B------:R-:W5:Y:S04]  /*1a40*/  LDG.E.64 R8, desc[UR10][R20.64+0x6400] ;  /* 0x0064000a14087981 */ /* 0x000f68000c1e1b00 */
[----:B------:R-:W5:Y:S04]  /*1a50*/  LDG.E.64 R2, desc[UR10][R20.64+0x7800] ;  /* 0x0078000a14027981 */ /* 0x000f68000c1e1b00 */
[----:B------:R-:W5:Y:S01]  /*1a60*/  LDG.E.64 R28, desc[UR10][R20.64+0x8c00] ;  /* 0x008c000a141c7981 */ /* 0x000f62000c1e1b00 */
[----:B------:R-:W-:Y:S01]  /*1a70*/  ISETP.GE.U32.AND P0, PT, R0, UR8, PT ;  /* 0x0000000800007c0c */ /* 0x000fe2000bf06070 */
[----:B--2---:R-:W-:-:S08]  /*1a80*/  DADD R14, R14, R16 ;  /* 0x000000000e0e7229 */ /* 0x004fd00000000010 */
[----:B---3--:R-:W-:-:S08]  /*1a90*/  DADD R14, R18, R14 ;  /* 0x00000000120e7229 */ /* 0x008fd0000000000e */
[----:B----4-:R-:W-:-:S08]  /*1aa0*/  DADD R12, R12, R14 ;  /* 0x000000000c0c7229 */ /* 0x010fd0000000000e */
[----:B-----5:R-:W-:-:S08]  /*1ab0*/  DADD R10, R10, R12 ;  /* 0x000000000a0a7229 */ /* 0x020fd0000000000c */
[----:B------:R-:W-:-:S08]  /*1ac0*/  DADD R8, R8, R10 ;  /* 0x0000000008087229 */ /* 0x000fd0000000000a */
[----:B------:R-:W-:-:S08]  /*1ad0*/  DADD R2, R2, R8 ;  /* 0x0000000002027229 */ /* 0x000fd00000000008 */
[----:B------:R-:W-:Y:S01]  /*1ae0*/  DADD R28, R28, R2 ;  /* 0x000000001c1c7229 */ /* 0x000fe20000000002 */
[----:B------:R-:W-:Y:S10]  /*1af0*/  @!P0 BRA `(.L_x_136) ;  /* 0x0000000c00708947 */ /* 0x000ff40003800000 */
[----:B------:R-:W-:Y:S01]  /*1b00*/  UIMAD UR12, UR13, 0x1400, UR4 ;  /* 0x000014000d0c78a4 */ /* 0x000fe2000f8e0204 */
[----:B------:R-:W-:Y:S01]  /*1b10*/  VIADD R0, R4, 0xffffec00 ;  /* 0xffffec0004007836 */ /* 0x000fe20000000000 */
[----:B------:R-:W-:Y:S01]  /*1b20*/  UIADD3 UR5, UPT, UPT, UR9, UR13, URZ ;  /* 0x0000000d09057290 */ /* 0x000fe2000fffe0ff */
[----:B------:R-:W-:-:S03]  /*1b30*/  LOP3.LUT R3, RZ, R5, RZ, 0x33, !PT ;  /* 0x00000005ff037212 */ /* 0x000fc600078e33ff */
[----:B------:R-:W-:Y:S01]  /*1b40*/  ISETP.LT.U32.AND P0, PT, R0, UR12, PT ;  /* 0x0000000c00007c0c */ /* 0x000fe2000bf01070 */
[----:B------:R-:W-:Y:S01]  /*1b50*/  UIMAD UR5, UR5, 0x1400, URZ ;  /* 0x00001400050578a4 */ /* 0x000fe2000f8e02ff */
[----:B------:R-:W-:-:S05]  /*1b60*/  IADD3 R3, PT, PT, R4, -UR8, R3 ;  /* 0x8000000804037c10 */ /* 0x000fca000fffe003 */
[----:B------:R-:W-:Y:S01]  /*1b70*/  IMAD.U32 R8, RZ, RZ, UR5 ;  /* 0x00000005ff087e24 */ /* 0x000fe2000f8e00ff */
[----:B------:R-:W-:Y:S01]  /*1b80*/  UMOV UR6, UR5 ;  /* 0x0000000500067c82 */ /* 0x000fe20008000000 */
[----:B------:R-:W-:Y:S01]  /*1b90*/  VIADD R2, R3, -UR4 ;  /* 0x8000000403027c36 */ /* 0x000fe20008000000 */
[----:B------:R-:W-:Y:S02]  /*1ba0*/  UMOV UR4, URZ ;  /* 0x000000ff00047c82 */ /* 0x000fe40008000000 */
[----:B------:R-:W-:Y:S01]  /*1bb0*/  IADD3 R5, PT, PT, R8, 0x1400, R5 ;  /* 0x0000140008057810 */ /* 0x000fe20007ffe005 */
[----:B------:R-:W-:Y:S06]  /*1bc0*/  @P0 BRA `(.L_x_137) ;  /* 0x0000000000840947 */ /* 0x000fec0003800000 */
[----:B------:R-:W0:Y:S01]  /*1bd0*/  LDC R4, c[0x0][0x3a8] ;  /* 0x0000ea00ff047b82 */ /* 0x000e220000000800 */
[----:B------:R-:W1:Y:S07]  /*1be0*/  LDCU UR7, c[0x0][0x3ac] ;  /* 0x00007580ff0777ac */ /* 0x000e6e0008000800 */
[----:B------:R-:W2:Y:S02]  /*1bf0*/  LDC.64 R6, c[0x0][0x380] ;  /* 0x0000e000ff067b82 */ /* 0x000ea40000000a00 */
.L_x_138:
[----:B------:R-:W3:Y:S02]  /*1c00*/  S2R R25, SR_TID.X ;  /* 0x0000000000197919 */ /* 0x000ee40000002100 */
[----:B---3--:R-:W-:-:S04]  /*1c10*/  VIADD R25, R25, UR12 ;  /* 0x0000000c19197c36 */ /* 0x008fc80008000000 */
[----:B--2---:R-:W-:-:S05]  /*1c20*/  IMAD.WIDE.U32 R24, R25, 0x8, R6 ;  /* 0x0000000819187825 */ /* 0x004fca00078e0006 */
        /* <DEDUP_REMOVED lines=8> */
[----:B0-----:R-:W-:-:S05]  /*1cb0*/  VIADD R3, R4, -UR12 ;  /* 0x8000000c04037c36 */ /* 0x001fca0008000000 */
[----:B------:R-:W-:Y:S01]  /*1cc0*/  ISETP.GE.U32.AND P0, PT, R3, UR8, PT ;  /* 0x0000000803007c0c */ /* 0x000fe2000bf06070 */
        /* <DEDUP_REMOVED lines=8> */
[----:B------:R-:W-:Y:S10]  /*1d50*/  @!P0 BRA `(.L_x_136) ;  /* 0x0000000800d88947 */ /* 0x000ff40003800000 */
[----:B-1----:R-:W-:Y:S01]  /*1d60*/  UMOV UR13, UR7 ;  /* 0x00000007000d7c82 */ /* 0x002fe20008000000 */
[----:B------:R-:W-:Y:S01]  /*1d70*/  UIADD3 UR4, UPT, UPT, UR4, 0x1, URZ ;  /* 0x0000000104047890 */ /* 0x000fe2000fffe0ff */
[----:B------:R-:W-:Y:S01]  /*1d80*/  VIADD R2, R2, -UR8 ;  /* 0x8000000802027c36 */ /* 0x000fe20008000000 */
[----:B------:R-:W-:Y:S01]  /*1d90*/  UIMAD UR12, UR13, 0x1400, UR12 ;  /* 0x000014000d0c78a4 */ /* 0x000fe2000f8e020c */
[----:B------:R-:W-:Y:S01]  /*1da0*/  VIADD R5, R5, UR8 ;  /* 0x0000000805057c36 */ /* 0x000fe20008000000 */
[----:B------:R-:W-:-:S04]  /*1db0*/  UIADD3 UR6, UPT, UPT, UR8, UR6, URZ ;  /* 0x0000000608067290 */ /* 0x000fc8000fffe0ff */
[----:B------:R-:W-:-:S13]  /*1dc0*/  ISETP.LT.U32.AND P0, PT, R0, UR12, PT ;  /* 0x0000000c00007c0c */ /* 0x000fda000bf01070 */
[----:B------:R-:W-:Y:S05]  /*1dd0*/  @!P0 BRA `(.L_x_138) ;  /* 0xfffffffc00888947 */ /* 0x000fea000383ffff */
.L_x_137:
[----:B------:R-:W0:Y:S01]  /*1de0*/  S2R R9, SR_TID.X ;  /* 0x0000000000097919 */ /* 0x000e220000002100 */
[----:B------:R-:W-:Y:S01]  /*1df0*/  VIADD R0, R4, -UR12 ;  /* 0x8000000c04007c36 */ /* 0x000fe20008000000 */
[----:B------:R-:W-:Y:S04]  /*1e00*/  BSSY.RECONVERGENT B1, `(.L_x_136) ;  /* 0x00000ab000017945 */ /* 0x000fe80003800200 */
[----:B0-----:R-:W-:-:S04]  /*1e10*/  ISETP.GE.AND P0, PT, R9, R0, PT ;  /* 0x000000000900720c */ /* 0x001fc80003f06270 */
[----:B------:R-:W-:-:S13]  /*1e20*/  ISETP.LE.U32.OR P0, PT, R4, UR12, P0 ;  /* 0x0000000c04007c0c */ /* 0x000fda0008703470 */
[----:B------:R-:W-:Y:S05]  /*1e30*/  @P0 BRA `(.L_x_139) ;  /* 0x00000008009c0947 */ /* 0x000fea0003800000 */
[----:B------:R-:W-:Y:S01]  /*1e40*/  UIMAD UR7, UR4, UR13, URZ ;  /* 0x0000000d040772a4 */ /* 0x000fe2000f8e02ff */
[----:B------:R-:W-:Y:S01]  /*1e50*/  LOP3.LUT R3, RZ, R9, RZ, 0x33, !PT ;  /* 0x00000009ff037212 */ /* 0x000fe200078e33ff */
[----:B------:R-:W-:Y:S01]  /*1e60*/  BSSY.RECONVERGENT B2, `(.L_x_140) ;  /* 0x0000056000027945 */ /* 0x000fe20003800200 */
[----:B------:R-:W-:Y:S02]  /*1e70*/  IMAD.MOV.U32 R0, RZ, RZ, R9 ;  /* 0x000000ffff007224 */ /* 0x000fe400078e0009 */
[----:B------:R-:W-:Y:S01]  /*1e80*/  IADD3 R4, PT, PT, R4, -UR5, R3 ;  /* 0x8000000504047c10 */ /* 0x000fe2000fffe003 */
[----:B------:R-:W-:-:S04]  /*1e90*/  IMAD.U32 R3, RZ, RZ, UR7 ;  /* 0x00000007ff037e24 */ /* 0x000fc8000f8e00ff */
[----:B------:R-:W-:-:S04]  /*1ea0*/  IMAD R4, R3, -0x1400, R4 ;  /* 0xffffec0003047824 */ /* 0x000fc800078e0204 */
[C---:B------:R-:W-:Y:S01]  /*1eb0*/  IMAD.HI.U32 R3, R4.reuse, -0x33333333, RZ ;  /* 0xcccccccd04037827 */ /* 0x040fe200078e00ff */
[----:B------:R-:W-:-:S04]  /*1ec0*/  ISETP.GE.U32.AND P0, PT, R4, 0x2580, PT ;  /* 0x000025800400780c */ /* 0x000fc80003f06070 */
[----:B------:R-:W-:-:S04]  /*1ed0*/  LEA.HI R3, R3, 0x1, RZ, 0x17 ;  /* 0x0000000103037811 */ /* 0x000fc800078fb8ff */
[----:B------:R-:W-:-:S05]  /*1ee0*/  LOP3.LUT R4, R3, 0xf, RZ, 0xc0, !PT ;  /* 0x0000000f03047812 */ /* 0x000fca00078ec0ff */
[----:B------:R-:W-:Y:S05]  /*1ef0*/  @!P0 BRA `(.L_x_141) ;  /* 0x0000000400308947 */ /* 0x000fea0003800000 */
[----:B------:R-:W-:Y:S01]  /*1f00*/  IMAD.HI.U32 R0, R2, -0x33333333, RZ ;  /* 0xcccccccd02007827 */ /* 0x000fe200078e00ff */
[----:B------:R-:W-:Y:S04]  /*1f10*/  BSSY.RECONVERGENT B3, `(.L_x_142) ;  /* 0x0000049000037945 */ /* 0x000fe80003800200 */
[----:B------:R-:W-:-:S04]  /*1f20*/  LEA.HI R0, R0, 0x1, RZ, 0x17 ;  /* 0x0000000100007811 */ /* 0x000fc800078fb8ff */
[----:B------:R-:W-:Y:S02]  /*1f30*/  LOP3.LUT R26, R0, 0xfffff0, RZ, 0xc0, !PT ;  /* 0x00fffff0001a7812 */ /* 0x000fe400078ec0ff */
[----:B------:R-:W-:-:S03]  /*1f40*/  LOP3.LUT R0, R9, 0x1400, RZ, 0xfc, !PT ;  /* 0x0000140009007812 */ /* 0x000fc600078efcff */
[----:B------:R-:W-:-:S07]  /*1f50*/  IMAD.MOV R26, RZ, RZ, -R26 ;  /* 0x000000ffff1a7224 */ /* 0x000fce00078e0a1a */
.L_x_143:
[C---:B------:R-:W-:Y:S02]  /*1f60*/  VIADD R23, R5.reuse, 0xffffec00 ;  /* 0xffffec0005177836 */ /* 0x040fe40000000000 */
[----:B------:R-:W-:Y:S02]  /*1f70*/  VIADD R19, R5, 0xffffee80 ;  /* 0xffffee8005137836 */ /* 0x000fe40000000000 */
[----:B------:R-:W-:-:S04]  /*1f80*/  IMAD.WIDE.U32 R22, R23, 0x8, R6 ;  /* 0x0000000817167825 */ /* 0x000fc800078e0006 */
[--C-:B------:R-:W-:Y:S02]  /*1f90*/  IMAD.WIDE.U32 R18, R19, 0x8, R6.reuse ;  /* 0x0000000813127825 */ /* 0x100fe400078e0006 */
[----:B------:R-:W2:Y:S02]  /*1fa0*/  LDG.E.64 R22, desc[UR10][R22.64] ;  /* 0x0000000a16167981 */ /* 0x000ea4000c1e1b00 */
[C---:B------:R-:W-:Y:S02]  /*1fb0*/  VIADD R17, R5.reuse, 0xfffff100 ;  /* 0xfffff10005117836 */ /* 0x040fe40000000000 */
[----:B------:R-:W3:Y:S01]  /*1fc0*/  LDG.E.64 R18, desc[UR10][R18.64] ;  /* 0x0000000a12127981 */ /* 0x000ee2000c1e1b00 */
[----:B------:R-:W-:Y:S02]  /*1fd0*/  VIADD R15, R5, 0xfffff380 ;  /* 0xfffff380050f7836 */ /* 0x000fe40000000000 */
[----:B------:R-:W-:-:S04]  /*1fe0*/  IMAD.WIDE.U32 R16, R17, 0x8, R6 ;  /* 0x0000000811107825 */ /* 0x000fc800078e0006 */
[--C-:B------:R-:W-:Y:S02]  /*1ff0*/  IMAD.WIDE.U32 R14, R15, 0x8, R6.reuse ;  /* 0x000000080f0e7825 */ /* 0x100fe400078e0006 */
[----:B------:R-:W4:Y:S02]  /*2000*/  LDG.E.64 R16, desc[UR10][R16.64] ;  /* 0x0000000a10107981 */ /* 0x000f24000c1e1b00 */
[C---:B------:R-:W-:Y:S02]  /*2010*/  VIADD R13, R5.reuse, 0xfffff600 ;  /* 0xfffff600050d7836 */ /* 0x040fe40000000000 */
[----:B------:R-:W5:Y:S01]  /*2020*/  LDG.E.64 R14, desc[UR10][R14.64] ;  /* 0x0000000a0e0e7981 */ /* 0x000f62000c1e1b00 */
[----:B------:R-:W-:Y:S02]  /*2030*/  VIADD R11, R5, 0xfffff880 ;  /* 0xfffff880050b7836 */ /* 0x000fe40000000000 */
[----:B------:R-:W-:-:S04]  /*2040*/  IMAD.WIDE.U32 R12, R13, 0x8, R6 ;  /* 0x000000080d0c7825 */ /* 0x000fc800078e0006 */
[--C-:B------:R-:W-:Y:S02]  /*2050*/  IMAD.WIDE.U32 R10, R11, 0x8, R6.reuse ;  /* 0x000000080b0a7825 */ /* 0x100fe400078e0006 */
[----:B------:R-:W5:Y:S02]  /*2060*/  LDG.E.64 R12, desc[UR10][R12.64] ;  /* 0x0000000a0c0c7981 */ /* 0x000f64000c1e1b00 */
[C---:B------:R-:W-:Y:S02]  /*2070*/  VIADD R9, R5.reuse, 0xfffffb00 ;  /* 0xfffffb0005097836 */ /* 0x040fe40000000000 */
[----:B------:R-:W5:Y:S01]  /*2080*/  LDG.E.64 R10, desc[UR10][R10.64] ;  /* 0x0000000a0a0a7981 */ /* 0x000f62000c1e1b00 */
[----:B------:R-:W-:Y:S02]  /*2090*/  VIADD R21, R5, 0xfffffd80 ;  /* 0xfffffd8005157836 */ /* 0x000fe40000000000 */
[----:B------:R-:W-:-:S04]  /*20a0*/  IMAD.WIDE.U32 R8, R9, 0x8, R6 ;  /* 0x0000000809087825 */ /* 0x000fc800078e0006 */
[----:B------:R-:W-:Y:S02]  /*20b0*/  IMAD.WIDE.U32 R20, R21, 0x8, R6 ;  /* 0x0000000815147825 */ /* 0x000fe400078e0006 */
[----:B------:R-:W5:Y:S04]  /*20c0*/  LDG.E.64 R8, desc[UR10][R8.64] ;  /* 0x0000000a08087981 */ /* 0x000f68000c1e1b00 */
[----:B------:R-:W5:Y:S01]  /*20d0*/  LDG.E.64 R20, desc[UR10][R20.64] ;  /* 0x0000000a14147981 */ /* 0x000f62000c1e1b00 */
[----:B------:R-:W-:Y:S01]  /*20e0*/  VIADD R25, R5, 0x280 ;  /* 0x0000028005197836 */ /* 0x000fe20000000000 */
[----:B--2---:R-:W-:-:S08]  /*20f0*/  DADD R22, R22, R28 ;  /* 0x0000000016167229 */ /* 0x004fd0000000001c */
[----:B---3--:R-:W-:Y:S01]  /*2100*/  DADD R18, R22, R18 ;  /* 0x0000000016127229 */ /* 0x008fe20000000012 */
[----:B------:R-:W-:-:S06]  /*2110*/  IMAD.WIDE.U32 R22, R5, 0x8, R6 ;  /* 0x0000000805167825 */ /* 0x000fcc00078e0006 */
[----:B------:R-:W2:Y:S01]  /*2120*/  LDG.E.64 R22, desc[UR10][R22.64] ;  /* 0x0000000a16167981 */ /* 0x000ea2000c1e1b00 */
[----:B----4-:R-:W-:Y:S01]  /*2130*/  DADD R16, R18, R16 ;  /* 0x0000000012107229 */ /* 0x010fe20000000010 */
[----:B------:R-:W-:-:S04]  /*2140*/  IMAD.WIDE.U32 R18, R25, 0x8, R6 ;  /* 0x0000000819127825 */ /* 0x000fc800078e0006 */
[----:B------:R-:W-:Y:S02]  /*2150*/  VIADD R25, R5, 0x500 ;  /* 0x0000050005197836 */ /* 0x000fe40000000000 */
[----:B------:R-:W3:Y:S01]  /*2160*/  LDG.E.64 R18, desc[UR10][R18.64] ;  /* 0x0000000a12127981 */ /* 0x000ee2000c1e1b00 */
[----:B-----5:R-:W-:Y:S01]  /*2170*/  DADD R14, R16, R14 ;  /* 0x00000000100e7229 */ /* 0x020fe2000000000e */
[----:B------:R-:W-:-:S04]  /*2180*/  IMAD.WIDE.U32 R16, R25, 0x8, R6 ;  /* 0x0000000819107825 */ /* 0x000fc800078e0006 */
[----:B------:R-:W-:Y:S02]  /*2190*/  VIADD R25, R5, 0x780 ;  /* 0x0000078005197836 */ /* 0x000fe40000000000 */
[----:B------:R-:W4:Y:S01]  /*21a0*/  LDG.E.64 R16, desc[UR10][R16.64] ;  /* 0x0000000a10107981 */ /* 0x000f22000c1e1b00 */
[----:B------:R-:W-:Y:S01]  /*21b0*/  DADD R12, R14, R12 ;  /* 0x000000000e0c7229 */ /* 0x000fe2000000000c */
[----:B------:R-:W-:-:S04]  /*21c0*/  IMAD.WIDE.U32 R14, R25, 0x8, R6 ;  /* 0x00000008190e7825 */ /* 0x000fc800078e0006 */
[----:B------:R-:W-:Y:S02]  /*21d0*/  VIADD R25, R5, 0xa00 ;  /* 0x00000a0005197836 */ /* 0x000fe40000000000 */
[----:B------:R-:W5:Y:S01]  /*21e0*/  LDG.E.64 R14, desc[UR10][R14.64] ;  /* 0x0000000a0e0e7981 */ /* 0x000f62000c1e1b00 */
        /* <DEDUP_REMOVED lines=9> */
[----:B------:R-:W-:Y:S01]  /*2280*/  IMAD.WIDE.U32 R8, R25, 0x8, R6 ;  /* 0x0000000819087825 */ /* 0x000fe200078e0006 */
[----:B------:R-:W-:-:S05]  /*2290*/  IADD3 R25, PT, PT, R5, 0x1180, RZ ;  /* 0x0000118005197810 */ /* 0x000fca0007ffe0ff */
[----:B------:R-:W5:Y:S01]  /*22a0*/  LDG.E.64 R8, desc[UR10][R8.64] ;  /* 0x0000000a08087981 */ /* 0x000f62000c1e1b00 */
[----:B------:R-:W-:-:S06]  /*22b0*/  IMAD.WIDE.U32 R24, R25, 0x8, R6 ;  /* 0x0000000819187825 */ /* 0x000fcc00078e0006 */
[----:B------:R-:W5:Y:S01]  /*22c0*/  LDG.E.64 R24, desc[UR10][R24.64] ;  /* 0x0000000a18187981 */ /* 0x000f62000c1e1b00 */
[----:B------:R-:W-:Y:S02]  /*22d0*/  VIADD R26, R26, 0x10 ;  /* 0x000000101a1a7836 */ /* 0x000fe40000000000 */
[----:B------:R-:W-:Y:S02]  /*22e0*/  VIADD R0, R0, 0x2800 ;  /* 0x0000280000007836 */ /* 0x000fe40000000000 */
[----:B------:R-:W-:Y:S01]  /*22f0*/  VIADD R5, R5, 0x2800 ;  /* 0x0000280005057836 */ /* 0x000fe20000000000 */
[----:B------:R-:W-:Y:S01]  /*2300*/  ISETP.NE.AND P0, PT, R26, RZ, PT ;  /* 0x000000ff1a00720c */ /* 0x000fe20003f05270 */
        /* <DEDUP_REMOVED lines=9> */
[----:B------:R-:W-:Y:S05]  /*23a0*/  BSYNC.RECONVERGENT B3 ;  /* 0x0000000000037941 */ /* 0x000fea0003800200 */
.L_x_142:
[----:B------:R-:W-:-:S07]  /*23b0*/  VIADD R0, R0, 0xffffec00 ;  /* 0xffffec0000007836 */ /* 0x000fce0000000000 */
.L_x_141:
[----:B------:R-:W-:Y:S05]  /*23c0*/  BSYNC.RECONVERGENT B2 ;  /* 0x0000000000027941 */ /* 0x000fea0003800200 */
.L_x_140:
[----:B------:R-:W-:-:S13]  /*23d0*/  ISETP.NE.AND P0, PT, R4, RZ, PT ;  /* 0x000000ff0400720c */ /* 0x000fda0003f05270 */
[----:B------:R-:W-:Y:S05]  /*23e0*/  @!P0 BRA `(.L_x_139) ;  /* 0x0000000400308947 */ /* 0x000fea0003800000 */
[----:B------:R-:W-:Y:S01]  /*23f0*/  ISETP.GE.U32.AND P0, PT, R4, 0x8, PT ;  /* 0x000000080400780c */ /* 0x000fe20003f06070 */
[----:B------:R-:W-:Y:S01]  /*2400*/  BSSY.RECONVERGENT B2, `(.L_x_144) ;  /* 0x0000025000027945 */ /* 0x000fe20003800200 */
[----:B------:R-:W-:-:S04]  /*2410*/  LOP3.LUT R22, R3, 0x7, RZ, 0xc0, !PT ;  /* 0x0000000703167812 */ /* 0x000fc800078ec0ff */
[----:B------:R-:W-:-:S07]  /*2420*/  ISETP.NE.AND P1, PT, R22, RZ, PT ;  /* 0x000000ff1600720c */ /* 0x000fce0003f25270 */
[----:B------:R-:W-:Y:S06]  /*2430*/  @!P0 BRA `(.L_x_145) ;  /* 0x0000000000848947 */ /* 0x000fec0003800000 */
[----:B------:R-:W-:-:S04]  /*2440*/  VIADD R19, R0, UR12 ;  /* 0x0000000c00137c36 */ /* 0x000fc80008000000 */
[----:B------:R-:W-:-:S04]  /*2450*/  IMAD.WIDE.U32 R4, R19, 0x8, R6 ;  /* 0x0000000813047825 */ /* 0x000fc800078e0006 */
[C---:B------:R-:W-:Y:S02]  /*2460*/  VIADD R17, R19.reuse, 0x280 ;  /* 0x0000028013117836 */ /* 0x040fe40000000000 */
[----:B------:R-:W2:Y:S01]  /*2470*/  LDG.E.64 R4, desc[UR10][R4.64] ;  /* 0x0000000a04047981 */ /* 0x000ea2000c1e1b00 */
        /* <DEDUP_REMOVED lines=14> */
[--C-:B------:R-:W-:Y:S02]  /*2560*/  IMAD.WIDE.U32 R20, R21, 0x8, R6.reuse ;  /* 0x0000000815147825 */ /* 0x100fe400078e0006 */
[----:B------:R-:W5:Y:S02]  /*2570*/  LDG.E.64 R8, desc[UR10][R8.64] ;  /* 0x0000000a08087981 */ /* 0x000f64000c1e1b00 */
[----:B------:R-:W-:Y:S02]  /*2580*/  VIADD R19, R19, 0x1180 ;  /* 0x0000118013137836 */ /* 0x000fe40000000000 */
[----:B------:R-:W5:Y:S02]  /*2590*/  LDG.E.64 R20, desc[UR10][R20.64] ;  /* 0x0000000a14147981 */ /* 0x000f64000c1e1b00 */
[----:B------:R-:W-:-:S06]  /*25a0*/  IMAD.WIDE.U32 R18, R19, 0x8, R6 ;  /* 0x0000000813127825 */ /* 0x000fcc00078e0006 */
        /* <DEDUP_REMOVED lines=10> */
.L_x_145:
[----:B------:R-:W-:Y:S05]  /*2650*/  BSYNC.RECONVERGENT B2 ;  /* 0x0000000000027941 */ /* 0x000fea0003800200 */
.L_x_144:
[----:B------:R-:W-:Y:S05]  /*2660*/  @!P1 BRA `(.L_x_139) ;  /* 0x0000000000909947 */ /* 0x000fea0003800000 */
[----:B------:R-:W-:Y:S01]  /*2670*/  ISETP.GE.U32.AND P0, PT, R22, 0x4, PT ;  /* 0x000000041600780c */ /* 0x000fe20003f06070 */
[----:B------:R-:W-:Y:S01]  /*2680*/  BSSY.RECONVERGENT B2, `(.L_x_146) ;  /* 0x0000014000027945 */ /* 0x000fe20003800200 */
[----:B------:R-:W-:-:S11]  /*2690*/  LOP3.LUT P1, RZ, R3, 0x3, RZ, 0xc0, !PT ;  /* 0x0000000303ff7812 */ /* 0x000fd6000782c0ff */
[----:B------:R-:W-:Y:S05]  /*26a0*/  @!P0 BRA `(.L_x_147) ;  /* 0x0000000000448947 */ /* 0x000fea0003800000 */
        /* <DEDUP_REMOVED lines=8> */
[----:B------:R-:W-:Y:S02]  /*2730*/  VIADD R13, R3, 0x780 ;  /* 0x00000780030d7836 */ /* 0x000fe40000000000 */
[----:B------:R-:W4:Y:S02]  /*2740*/  LDG.E.64 R10, desc[UR10][R10.64] ;  /* 0x0000000a0a0a7981 */ /* 0x000f24000c1e1b00 */
[----:B------:R-:W-:-:S06]  /*2750*/  IMAD.WIDE.U32 R12, R13, 0x8, R6 ;  /* 0x000000080d0c7825 */ /* 0x000fcc00078e0006 */
[----:B------:R-:W5:Y:S01]  /*2760*/  LDG.E.64 R12, desc[UR10][R12.64] ;  /* 0x0000000a0c0c7981 */ /* 0x000f62000c1e1b00 */
[----:B------:R-:W-:Y:S01]  /*2770*/  VIADD R0, R0, 0xa00 ;  /* 0x00000a0000007836 */ /* 0x000fe20000000000 */
[----:B--2---:R-:W-:-:S08]  /*2780*/  DADD R28, R28, R4 ;  /* 0x000000001c1c7229 */ /* 0x004fd00000000004 */
[----:B---3--:R-:W-:-:S08]  /*2790*/  DADD R28, R28, R8 ;  /* 0x000000001c1c7229 */ /* 0x008fd00000000008 */
[----:B----4-:R-:W-:-:S08]  /*27a0*/  DADD R28, R28, R10 ;  /* 0x000000001c1c7229 */ /* 0x010fd0000000000a */
[----:B-----5:R-:W-:-:S11]  /*27b0*/  DADD R28, R28, R12 ;  /* 0x000000001c1c7229 */ /* 0x020fd6000000000c */
.L_x_147:
[----:B------:R-:W-:Y:S05]  /*27c0*/  BSYNC.RECONVERGENT B2 ;  /* 0x0000000000027941 */ /* 0x000fea0003800200 */
.L_x_146:
[----:B------:R-:W-:Y:S05]  /*27d0*/  @!P1 BRA `(.L_x_139) ;  /* 0x0000000000349947 */ /* 0x000fea0003800000 */
[----:B------:R-:W-:-:S04]  /*27e0*/  IMAD.HI.U32 R2, R2, -0x33333333, RZ ;  /* 0xcccccccd02027827 */ /* 0x000fc800078e00ff */
[----:B------:R-:W-:Y:S01]  /*27f0*/  VIADD R5, R0, UR6 ;  /* 0x0000000600057c36 */ /* 0x000fe20008000000 */
[----:B------:R-:W-:-:S04]  /*2800*/  LOP3.LUT R2, R2, 0xffff, RZ, 0xc0, !PT ;  /* 0x0000ffff02027812 */ /* 0x000fc800078ec0ff */
[----:B------:R-:W-:-:S04]  /*2810*/  LEA.HI R2, R2, 0x1, RZ, 0x17 ;  /* 0x0000000102027811 */ /* 0x000fc800078fb8ff */
[----:B------:R-:W-:-:S05]  /*2820*/  LOP3.LUT R2, R2, 0x3, RZ, 0xc0, !PT ;  /* 0x0000000302027812 */ /* 0x000fca00078ec0ff */
[----:B------:R-:W-:-:S07]  /*2830*/  IMAD.MOV R0, RZ, RZ, -R2 ;  /* 0x000000ffff007224 */ /* 0x000fce00078e0a02 */
.L_x_148:
[----:B------:R-:W-:-:S06]  /*2840*/  IMAD.WIDE.U32 R2, R5, 0x8, R6 ;  /* 0x0000000805027825 */ /* 0x000fcc00078e0006 */
[----:B------:R-:W2:Y:S01]  /*2850*/  LDG.E.64 R2, desc[UR10][R2.64] ;  /* 0x0000000a02027981 */ /* 0x000ea2000c1e1b00 */
[----:B------:R-:W-:Y:S02]  /*2860*/  VIADD R0, R0, 0x1 ;  /* 0x0000000100007836 */ /* 0x000fe40000000000 */
[----:B------:R-:W-:-:S03]  /*2870*/  VIADD R5, R5, 0x280 ;  /* 0x0000028005057836 */ /* 0x000fc60000000000 */
[----:B------:R-:W-:Y:S01]  /*2880*/  ISETP.NE.AND P0, PT, R0, RZ, PT ;  /* 0x000000ff0000720c */ /* 0x000fe20003f05270 */
[----:B--2---:R-:W-:-:S12]  /*2890*/  DADD R28, R2, R28 ;  /* 0x00000000021c7229 */ /* 0x004fd8000000001c */
[----:B------:R-:W-:Y:S05]  /*28a0*/  @P0 BRA `(.L_x_148) ;  /* 0xfffffffc00e40947 */ /* 0x000fea000383ffff */
.L_x_139:
[----:B------:R-:W-:Y:S05]  /*28b0*/  BSYNC.RECONVERGENT B1 ;  /* 0x0000000000017941 */ /* 0x000fea0003800200 */
.L_x_136:
[----:B------:R-:W0:Y:S01]  /*28c0*/  S2R R0, SR_LANEID ;  /* 0x0000000000007919 */ /* 0x000e220000000000 */
[----:B------:R-:W-:Y:S04]  /*28d0*/  SHFL.DOWN PT, R2, R28, 0x1, 0x1f ;  /* 0x08201f001c027f89 */ /* 0x000fe800000e0000 */
[----:B------:R-:W2:Y:S01]  /*28e0*/  SHFL.DOWN PT, R3, R29, 0x1, 0x1f ;  /* 0x08201f001d037f89 */ /* 0x000ea200000e0000 */
[----:B------:R-:W3:Y:S01]  /*28f0*/  S2R R11, SR_TID.X ;  /* 0x00000000000b7919 */ /* 0x000ee20000002100 */
[----:B--2---:R-:W-:Y:S01]  /*2900*/  DADD R2, R2, R28 ;  /* 0x0000000002027229 */ /* 0x004fe2000000001c */
[C---:B0-----:R-:W-:Y:S02]  /*2910*/  ISETP.GT.AND P0, PT, R0.reuse, 0x1e, PT ;  /* 0x0000001e0000780c */ /* 0x041fe40003f04270 */
[----:B------:R-:W-:-:S07]  /*2920*/  ISETP.NE.AND P1, PT, R0, RZ, PT ;  /* 0x000000ff0000720c */ /* 0x000fce0003f25270 */
[----:B------:R-:W-:Y:S02]  /*2930*/  FSEL R4, R28, R2, P0 ;  /* 0x000000021c047208 */ /* 0x000fe40000000000 */
[----:B------:R-:W-:Y:S02]  /*2940*/  FSEL R5, R29, R3, P0 ;  /* 0x000000031d057208 */ /* 0x000fe40000000000 */
[----:B------:R-:W-:Y:S01]  /*2950*/  ISETP.GT.AND P0, PT, R0, 0x1d, PT ;  /* 0x0000001d0000780c */ /* 0x000fe20003f04270 */
[----:B------:R-:W-:Y:S04]  /*2960*/  SHFL.DOWN PT, R2, R4, 0x2, 0x1f ;  /* 0x08401f0004027f89 */ /* 0x000fe800000e0000 */
[----:B------:R-:W0:Y:S01]  /*2970*/  SHFL.DOWN PT, R3, R5, 0x2, 0x1f ;  /* 0x08401f0005037f89 */ /* 0x000e2200000e0000 */
[----:B------:R-:W2:Y:S01]  /*2980*/  @!P1 S2R R10, SR_CgaCtaId ;  /* 0x00000000000a9919 */ /* 0x000ea20000008800 */
        /* <DEDUP_REMOVED lines=12> */
[----:B---3--:R-:W-:Y:S01]  /*2a50*/  @!P1 SHF.R.U32.HI R6, RZ, 0x2, R11 ;  /* 0x00000002ff069819 */ /* 0x008fe2000001160b */
[----:B------:R-:W0:Y:S01]  /*2a60*/  SHFL.DOWN PT, R3, R9, 0x8, 0x1f ;  /* 0x09001f0009037f89 */ /* 0x000e2200000e0000 */
[----:B--2---:R-:W-:-:S02]  /*2a70*/  @!P1 LEA R7, R10, R7, 0x18 ;  /* 0x000000070a079211 */ /* 0x004fc400078ec0ff */
        /* <DEDUP_REMOVED lines=19> */
[----:B------:R-:W3:Y:S04]  /*2bb0*/  LDS.128 R12, [UR4+0x30] ;  /* 0x00003004ff0c7984 */ /* 0x000ee80008000c00 */
[----:B------:R-:W4:Y:S01]  /*2bc0*/  LDS.128 R8, [UR4+0x40] ;  /* 0x00004004ff087984 */ /* 0x000f220008000c00 */
[----:B0-----:R-:W-:-:S03]  /*2bd0*/  DADD R16, R4, R16 ;  /* 0x0000000004107229 */ /* 0x001fc60000000010 */
[----:B--2---:R-:W0:Y:S05]  /*2be0*/  LDS.128 R4, [UR4+0x50] ;  /* 0x00005004ff047984 */ /* 0x004e2a0008000c00 */
[----:B------:R-:W-:-:S08]  /*2bf0*/  DADD R16, R16, R18 ;  /* 0x0000000010107229 */ /* 0x000fd00000000012 */
[----:B---3--:R-:W-:-:S08]  /*2c00*/  DADD R12, R16, R12 ;  /* 0x00000000100c7229 */ /* 0x008fd0000000000c */
[----:B------:R-:W-:Y:S02]  /*2c10*/  DADD R2, R12, R14 ;  /* 0x000000000c027229 */ /* 0x000fe4000000000e */
[----:B------:R-:W2:Y:S06]  /*2c20*/  LDS.128 R12, [UR4+0x60] ;  /* 0x00006004ff0c7984 */ /* 0x000eac0008000c00 */
[----:B----4-:R-:W-:-:S08]  /*2c30*/  DADD R2, R2, R8 ;  /* 0x0000000002027229 */ /* 0x010fd00000000008 */
[----:B------:R-:W-:Y:S01]  /*2c40*/  DADD R2, R2, R10 ;  /* 0x0000000002027229 */ /* 0x000fe2000000000a */
[----:B------:R-:W3:Y:S07]  /*2c50*/  LDS.128 R8, [UR4+0x70] ;  /* 0x00007004ff087984 */ /* 0x000eee0008000c00 */
[----:B0-----:R-:W-:-:S08]  /*2c60*/  DADD R2, R2, R4 ;  /* 0x0000000002027229 */ /* 0x001fd00000000004 */
[----:B------:R-:W-:Y:S01]  /*2c70*/  DADD R2, R2, R6 ;  /* 0x0000000002027229 */ /* 0x000fe20000000006 */
[----:B------:R-:W0:Y:S07]  /*2c80*/  LDS.128 R4, [UR4+0x80] ;  /* 0x00008004ff047984 */ /* 0x000e2e0008000c00 */
[----:B--2---:R-:W-:-:S08]  /*2c90*/  DADD R2, R2, R12 ;  /* 0x0000000002027229 */ /* 0x004fd0000000000c */
[----:B------:R-:W-:Y:S01]  /*2ca0*/  DADD R2, R2, R14 ;  /* 0x0000000002027229 */ /* 0x000fe2000000000e */
[----:B------:R-:W2:Y:S07]  /*2cb0*/  LDS.128 R12, [UR4+0x90] ;  /* 0x00009004ff0c7984 */ /* 0x000eae0008000c00 */
[----:B---3--:R-:W-:-:S08]  /*2cc0*/  DADD R2, R2, R8 ;  /* 0x0000000002027229 */ /* 0x008fd00000000008 */
[----:B------:R-:W-:Y:S01]  /*2cd0*/  DADD R2, R2, R10 ;  /* 0x0000000002027229 */ /* 0x000fe2000000000a */
[----:B------:R-:W3:Y:S07]  /*2ce0*/  LDS.128 R8, [UR4+0xa0] ;  /* 0x0000a004ff087984 */ /* 0x000eee0008000c00 */
[----:B0-----:R-:W-:Y:S01]  /*2cf0*/  DADD R2, R2, R4 ;  /* 0x0000000002027229 */ /* 0x001fe20000000004 */
[----:B------:R-:W0:Y:S07]  /*2d00*/  LDS.64 R4, [UR4+0xb0] ;  /* 0x0000b004ff047984 */ /* 0x000e2e0008000a00 */
[----:B------:R-:W-:-:S08]  /*2d10*/  DADD R2, R2, R6 ;  /* 0x0000000002027229 */ /* 0x000fd00000000006 */
[----:B--2---:R-:W-:-:S08]  /*2d20*/  DADD R2, R2, R12 ;  /* 0x0000000002027229 */ /* 0x004fd0000000000c */
[----:B------:R-:W-:-:S08]  /*2d30*/  DADD R2, R2, R14 ;  /* 0x0000000002027229 */ /* 0x000fd0000000000e */
[----:B---3--:R-:W-:-:S08]  /*2d40*/  DADD R2, R2, R8 ;  /* 0x0000000002027229 */ /* 0x008fd00000000008 */
[----:B------:R-:W-:-:S08]  /*2d50*/  DADD R2, R2, R10 ;  /* 0x0000000002027229 */ /* 0x000fd0000000000a */
[----:B0-----:R-:W-:-:S11]  /*2d60*/  DADD R4, R2, R4 ;  /* 0x0000000002047229 */ /* 0x001fd60000000004 */
.L_x_135:
[----:B-1----:R-:W-:Y:S05]  /*2d70*/  BSYNC.RECONVERGENT B0 ;  /* 0x0000000000007941 */ /* 0x002fea0003800200 */
.L_x_119:
[----:B------:R-:W-:Y:S05]  /*2d80*/  @P0 EXIT ;  /* 0x000000000000094d */ /* 0x000fea0003800000 */
[----:B------:R-:W1:Y:S02]  /*2d90*/  LDCU.64 UR4, c[0x0][0x388] ;  /* 0x00007100ff0477ac */ /* 0x000e640008000a00 */
[----:B-1----:R-:W-:-:S06]  /*2da0*/  UIMAD.WIDE.U32 UR4, UR9, 0x8, UR4 ;  /* 0x00000008090478a5 */ /* 0x002fcc000f8e0004 */
[----:B--2---:R-:W-:Y:S02]  /*2db0*/  IMAD.U32 R2, RZ, RZ, UR4 ;  /* 0x00000004ff027e24 */ /* 0x004fe4000f8e00ff */
[----:B------:R-:W-:-:S05]  /*2dc0*/  IMAD.U32 R3, RZ, RZ, UR5 ;  /* 0x00000005ff037e24 */ /* 0x000fca000f8e00ff */
[----:B------:R-:W-:Y:S01]  /*2dd0*/  STG.E.64 desc[UR10][R2.64], R4 ;  /* 0x0000000402007986 */ /* 0x000fe2000c101b0a */
[----:B------:R-:W-:Y:S05]  /*2de0*/  EXIT ;  /* 0x000000000000794d */ /* 0x000fea0003800000 */
.L_x_149:
        /* <DEDUP_REMOVED lines=9> */
.L_x_236:


//--------------------- .text._ZN3cub18CUB_300001_SM_10006detail6reduce28DeviceReduceSingleTileKernelINS2_10policy_hubIdjN4cuda3std3__44plusIdEEE10Policy1000EN6thrust24THRUST_300001_SM_1000_NS6detail15normal_iteratorINSD_10device_ptrIdEEEEPdjS9_ddNS7_10__identityEEEvT0_T1_T2_T3_T4_T6_ --------------------------
	.section	.text._ZN3cub18CUB_300001_SM_10006detail6reduce28DeviceReduceSingleTileKernelINS2_10policy_hubIdjN4cuda3std3__44plusIdEEE10Policy1000EN6thrust24THRUST_300001_SM_1000_NS6detail15normal_iteratorINSD_10device_ptrIdEEEEPdjS9_ddNS7_10__identityEEEvT0_T1_T2_T3_T4_T6_,"ax",@progbits
	.align	128
        .global         _ZN3cub18CUB_300001_SM_10006detail6reduce28DeviceReduceSingleTileKernelINS2_10policy_hubIdjN4cuda3std3__44plusIdEEE10Policy1000EN6thrust24THRUST_300001_SM_1000_NS6detail15normal_iteratorINSD_10device_ptrIdEEEEPdjS9_ddNS7_10__identityEEEvT0_T1_T2_T3_T4_T6_
        .type           _ZN3cub18CUB_300001_SM_10006detail6reduce28DeviceReduceSingleTileKernelINS2_10policy_hubIdjN4cuda3std3__44plusIdEEE10Policy1000EN6thrust24THRUST_300001_SM_1000_NS6detail15normal_iteratorINSD_10device_ptrIdEEEEPdjS9_ddNS7_10__identityEEEvT0_T1_T2_T3_T4_T6_,@function
        .size           _ZN3cub18CUB_300001_SM_10006detail6reduce28DeviceReduceSingleTileKernelINS2_10policy_hubIdjN4cuda3std3__44plusIdEEE10Policy1000EN6thrust24THRUST_300001_SM_1000_NS6detail15normal_iteratorINSD_10device_ptrIdEEEEPdjS9_ddNS7_10__identityEEEvT0_T1_T2_T3_T4_T6_,(.L_x_237 - _ZN3cub18CUB_300001_SM_10006detail6reduce28DeviceReduceSingleTileKernelINS2_10policy_hubIdjN4cuda3std3__44plusIdEEE10Policy1000EN6thrust24THRUST_300001_SM_1000_NS6detail15normal_iteratorINSD_10device_ptrIdEEEEPdjS9_ddNS7_10__identityEEEvT0_T1_T2_T3_T4_T6_)
        .other          _ZN3cub18CUB_300001_SM_10006detail6reduce28DeviceReduceSingleTileKernelINS2_10policy_hubIdjN4cuda3std3__44plusIdEEE10Policy1000EN6thrust24THRUST_300001_SM_1000_NS6detail15normal_iteratorINSD_10device_ptrIdEEEEPdjS9_ddNS7_10__identityEEEvT0_T1_T2_T3_T4_T6_,@"STO_CUDA_ENTRY STV_DEFAULT"
_ZN3cub18CUB_300001_SM_10006detail6reduce28DeviceReduceSingleTileKernelINS2_10policy_hubIdjN4cuda3std3__44plusIdEEE10Policy1000EN6thrust24THRUST_300001_SM_1000_NS6detail15normal_iteratorINSD_10device_ptrIdEEEEPdjS9_ddNS7_10__identityEEEvT0_T1_T2_T3_T4_T6_:
.text._ZN3cub18CUB_300001_SM_10006detail6reduce28DeviceReduceSingleTileKernelINS2_10policy_hubIdjN4cuda3std3__44plusIdEEE10Policy1000EN6thrust24THRUST_300001_SM_1000_NS6detail15normal_iteratorINSD_10device_ptrIdEEEEPdjS9_ddNS7_10__identityEEEvT0_T1_T2_T3_T4_T6_:
        /* <DEDUP_REMOVED lines=13> */
.L_x_150:
[----:B------:R-:W-:Y:S01]  /*00d0*/  ISETP.GT.U32.AND P0, PT, R2, 0x13ff, PT ;  /* 0x000013ff0200780c */ /* 0x000fe20003f04070 */
[----:B------:R-:W-:-:S12]  /*00e0*/  BSSY.RECONVERGENT B0, `(.L_x_151) ;  /* 0x0000280000007945 */ /* 0x000fd80003800200 */
        /* <DEDUP_REMOVED lines=11> */
.L_x_154:
[----:B------:R-:W-:Y:S05]  /*01a0*/  BSYNC.RECONVERGENT B1 ;  /* 0x0000000000017941 */ /* 0x000fea0003800200 */
.L_x_153:
[----:B------:R-:W-:Y:S01]  /*01b0*/  ISETP.GE.U32.AND P0, PT, R41, R2, PT ;  /* 0x000000022900720c */ /* 0x000fe20003f06070 */
[----:B------:R-:W-:-:S12]  /*01c0*/  BSSY.RECONVERGENT B1, `(.L_x_155) ;  /* 0x0000073000017945 */ /* 0x000fd80003800200 */
[----:B------:R-:W-:Y:S05]  /*01d0*/  @P0 BRA `(.L_x_156) ;  /* 0x0000000400c40947 */ /* 0x000fea0003800000 */
[----:B------:R-:W-:Y:S01]  /*01e0*/  LOP3.LUT R5, RZ, R41, RZ, 0x33, !PT ;  /* 0x00000029ff057212 */ /* 0x000fe200078e33ff */
[----:B------:R-:W-:Y:S04]  /*01f0*/  BSSY.RECONVERGENT B2, `(.L_x_157) ;  /* 0x0000034000027945 */ /* 0x000fe80003800200 */
[----:B------:R-:W-:-:S04]  /*0200*/  IMAD.IADD R5, R5, 0x1, R2 ;  /* 0x0000000105057824 */ /* 0x000fc800078e0202 */
[C---:B------:R-:W-:Y:S01]  /*0210*/  IMAD.HI.U32 R40, R5.reuse, -0x33333333, RZ ;  /* 0xcccccccd05287827 */ /* 0x040fe200078e00ff */
[----:B------:R-:W-:-:S04]  /*0220*/  ISETP.GE.U32.AND P1, PT, R5, 0x2580, PT ;  /* 0x000025800500780c */ /* 0x000fc80003f26070 */
[----:B------:R-:W-:-:S04]  /*0230*/  LEA.HI R40, R40, 0x1, RZ, 0x17 ;  /* 0x0000000128287811 */ /* 0x000fc800078fb8ff */
[----:B------:R-:W-:-:S04]  /*0240*/  LOP3.LUT R42, R40, 0xf, RZ, 0xc0, !PT ;  /* 0x0000000f282a7812 */ /* 0x000fc800078ec0ff */
[----:B------:R-:W-:Y:S01]  /*0250*/  ISETP.NE.AND P0, PT, R42, RZ, PT ;  /* 0x000000ff2a00720c */ /* 0x000fe20003f05270 */
[----:B------:R-:W-:-:S12]  /*0260*/  @!P1 BRA `(.L_x_158) ;  /* 0x0000000000b09947 */ /* 0x000fd80003800000 */
[----:B------:R-:W0:Y:S01]  /*0270*/  LDC.64 R4, c[0x0][0x380] ;  /* 0x0000e000ff047b82 */ /* 0x000e220000000a00 */
[----:B------:R-:W-:-:S05]  /*0280*/  LOP3.LUT R0, R40, 0xfffff0, RZ, 0xc0, !PT ;  /* 0x00fffff028007812 */ /* 0x000fca00078ec0ff */
[----:B------:R-:W-:Y:S02]  /*0290*/  IMAD.MOV R0, RZ, RZ, -R0 ;  /* 0x000000ffff007224 */ /* 0x000fe400078e0a00 */
[----:B0-----:R-:W-:-:S03]  /*02a0*/  IMAD.WIDE.U32 R4, R41, 0x8, R4 ;  /* 0x0000000829047825 */ /* 0x001fc600078e0004 */
[----:B------:R-:W-:-:S05]  /*02b0*/  IADD3 R4, P1, PT, R4, 0xa000, RZ ;  /* 0x0000a00004047810 */ /* 0x000fca0007f3e0ff */
[----:B------:R-:W-:-:S08]  /*02c0*/  IMAD.X R5, RZ, RZ, R5, P1 ;  /* 0x000000ffff057224 */ /* 0x000fd000008e0605 */
.L_x_159:
        /* <DEDUP_REMOVED lines=38> */
.L_x_158:
[----:B------:R-:W-:Y:S05]  /*0530*/  BSYNC.RECONVERGENT B2 ;  /* 0x0000000000027941 */ /* 0x000fea0003800200 */
.L_x_157:
[----:B------:R-:W-:Y:S05]  /*0540*/  @!P0 BRA `(.L_x_156) ;  /* 0x0000000000e88947 */ /* 0x000fea0003800000 */
[----:B------:R-:W-:Y:S01]  /*0550*/  ISETP.GE.U32.AND P0, PT, R42, 0x8, PT ;  /* 0x000000082a00780c */ /* 0x000fe20003f06070 */
[----:B------:R-:W-:Y:S01]  /*0560*/  BSSY.RECONVERGENT B2, `(.L_x_160) ;  /* 0x0000017000027945 */ /* 0x000fe20003800200 */
[----:B------:R-:W-:-:S04]  /*0570*/  LOP3.LUT R22, R40, 0x7, RZ, 0xc0, !PT ;  /* 0x0000000728167812 */ /* 0x000fc800078ec0ff */
[----:B------:R-:W-:-:S07]  /*0580*/  ISETP.NE.AND P1, PT, R22, RZ, PT ;  /* 0x000000ff1600720c */ /* 0x000fce0003f25270 */
[----:B------:R-:W-:Y:S06]  /*0590*/  @!P0 BRA `(.L_x_161) ;  /* 0x00000000004c8947 */ /* 0x000fec0003800000 */
[----:B------:R-:W0:Y:S02]  /*05a0*/  LDC.64 R4, c[0x0][0x380] ;  /* 0x0000e000ff047b82 */ /* 0x000e240000000a00 */
[----:B0-----:R-:W-:-:S05]  /*05b0*/  IMAD.WIDE.U32 R20, R41, 0x8, R4 ;  /* 0x0000000829147825 */ /* 0x001fca00078e0004 */
        /* <DEDUP_REMOVED lines=17> */
.L_x_161:
[----:B------:R-:W-:Y:S05]  /*06d0*/  BSYNC.RECONVERGENT B2 ;  /* 0x0000000000027941 */ /* 0x000fea0003800200 */
.L_x_160:
        /* <DEDUP_REMOVED lines=17> */
.L_x_163:
[----:B------:R-:W-:Y:S05]  /*07f0*/  BSYNC.RECONVERGENT B2 ;  /* 0x0000000000027941 */ /* 0x000fea0003800200 */
.L_x_162:
[----:B------:R-:W-:Y:S05]  /*0800*/  @!P1 BRA `(.L_x_156) ;  /* 0x0000000000389947 */ /* 0x000fea0003800000 */
[----:B------:R-:W0:Y:S01]  /*0810*/  LDC.64 R4, c[0x0][0x380] ;  /* 0x0000e000ff047b82 */ /* 0x000e220000000a00 */
[----:B------:R-:W-:Y:S02]  /*0820*/  IMAD.MOV R0, RZ, RZ, -R0 ;  /* 0x000000ffff007224 */ /* 0x000fe400078e0a00 */
[----:B0-----:R-:W-:-:S04]  /*0830*/  IMAD.WIDE.U32 R4, R41, 0x8, R4 ;  /* 0x0000000829047825 */ /* 0x001fc800078e0004 */
[----:B------:R-:W-:Y:S02]  /*0840*/  IMAD.MOV.U32 R6, RZ, RZ, R4 ;  /* 0x000000ffff067224 */ /* 0x000fe400078e0004 */
[----:B------:R-:W-:-:S07]  /*0850*/  IMAD.MOV.U32 R7, RZ, RZ, R5 ;  /* 0x000000ffff077224 */ /* 0x000fce00078e0005 */
.L_x_164:
[----:B------:R-:W-:Y:S02]  /*0860*/  IMAD.MOV.U32 R4, RZ, RZ, R6 ;  /* 0x000000ffff047224 */ /* 0x000fe400078e0006 */
[----:B------:R-:W-:-:S06]  /*0870*/  IMAD.MOV.U32 R5, RZ, RZ, R7 ;  /* 0x000000ffff057224 */ /* 0x000fcc00078e0007 */
[----:B------:R-:W2:Y:S01]  /*0880*/  LDG.E.64 R4, desc[UR6][R4.64] ;  /* 0x0000000604047981 */ /* 0x000ea2000c1e1b00 */
[----:B------:R-:W-:Y:S01]  /*0890*/  VIADD R0, R0, 0x1 ;  /* 0x0000000100007836 */ /* 0x000fe20000000000 */
[----:B------:R-:W-:-:S04]  /*08a0*/  IADD3 R6, P1, PT, R6, 0x1400, RZ ;  /* 0x0000140006067810 */ /* 0x000fc80007f3e0ff */
[----:B------:R-:W-:Y:S01]  /*08b0*/  ISETP.NE.AND P0, PT, R0, RZ, PT ;  /* 0x000000ff0000720c */ /* 0x000fe20003f05270 */
[----:B------:R-:W-:Y:S01]  /*08c0*/  IMAD.X R7, RZ, RZ, R7, P1 ;  /* 0x000000ffff077224 */ /* 0x000fe200008e0607 */
[----:B--2--5:R-:W-:-:S11]  /*08d0*/  DADD R36, R4, R36 ;  /* 0x0000000004247229 */ /* 0x024fd60000000024 */
[----:B------:R-:W-:Y:S05]  /*08e0*/  @P0 BRA `(.L_x_164) ;  /* 0xfffffffc00dc0947 */ /* 0x000fea000383ffff */
.L_x_156:
[----:B------:R-:W-:Y:S05]  /*08f0*/  BSYNC.RECONVERGENT B1 ;  /* 0x0000000000017941 */ /* 0x000fea0003800200 */
.L_x_155:
        /* <DEDUP_REMOVED lines=28> */
[----:B-1----:R-:W-:-:S03]  /*0ac0*/  @!P1 LEA R9, R13, R2, 0x18 ;  /* 0x000000020d099211 */ /* 0x002fc600078ec0ff */
[----:B------:R-:W0:Y:S02]  /*0ad0*/  SHFL.DOWN PT, R5, R11, 0x8, 0x1f ;  /* 0x09001f000b057f89 */ /* 0x000e2400000e0000 */
[----:B0-----:R-:W-:-:S10]  /*0ae0*/  DADD R4, R4, R10 ;  /* 0x0000000004047229 */ /* 0x001fd4000000000a */
[----:B------:R-:W-:Y:S02]  /*0af0*/  FSEL R6, R10, R4, P0 ;  /* 0x000000040a067208 */ /* 0x000fe40000000000 */
[----:B------:R-:W-:Y:S01]  /*0b00*/  FSEL R7, R11, R5, P0 ;  /* 0x000000050b077208 */ /* 0x000fe20000000000 */
[----:B------:R-:W-:Y:S01]  /*0b10*/  @!P1 IMAD.IADD R11, R0, 0x1, R9 ;  /* 0x00000001000b9824 */ /* 0x000fe200078e0209 */
        /* <DEDUP_REMOVED lines=14> */
[----:B------:R-:W2:Y:S04]  /*0c00*/  LDS.128 R16, [UR4+0x30] ;  /* 0x00003004ff107984 */ /* 0x000ea80008000c00 */
[----:B-1----:R-:W1:Y:S01]  /*0c10*/  LDS.128 R4, [UR4+0x40] ;  /* 0x00004004ff047984 */ /* 0x002e620008000c00 */
[----:B0-----:R-:W-:-:S03]  /*0c20*/  DADD R12, R8, R12 ;  /* 0x00000000080c7229 */ /* 0x001fc6000000000c */
[----:B------:R-:W0:Y:S05]  /*0c30*/  LDS.128 R8, [UR4+0x50] ;  /* 0x00005004ff087984 */ /* 0x000e2a0008000c00 */
[----:B------:R-:W-:-:S08]  /*0c40*/  DADD R12, R12, R14 ;  /* 0x000000000c0c7229 */ /* 0x000fd0000000000e */
[----:B--2---:R-:W-:-:S08]  /*0c50*/  DADD R12, R12, R16 ;  /* 0x000000000c0c7229 */ /* 0x004fd00000000010 */
[----:B------:R-:W-:Y:S02]  /*0c60*/  DADD R18, R12, R18 ;  /* 0x000000000c127229 */ /* 0x000fe40000000012 */
[----:B------:R-:W2:Y:S06]  /*0c70*/  LDS.128 R12, [UR4+0x60] ;  /* 0x00006004ff0c7984 */ /* 0x000eac0008000c00 */
[----:B-1----:R-:W-:-:S08]  /*0c80*/  DADD R4, R18, R4 ;  /* 0x0000000012047229 */ /* 0x002fd00000000004 */
[----:B------:R-:W-:Y:S02]  /*0c90*/  DADD R2, R4, R6 ;  /* 0x0000000004027229 */ /* 0x000fe40000000006 */
[----:B------:R-:W1:Y:S06]  /*0ca0*/  LDS.128 R4, [UR4+0x70] ;  /* 0x00007004ff047984 */ /* 0x000e6c0008000c00 */
[----:B0-----:R-:W-:-:S08]  /*0cb0*/  DADD R2, R2, R8 ;  /* 0x0000000002027229 */ /* 0x001fd00000000008 */
[----:B------:R-:W-:Y:S01]  /*0cc0*/  DADD R2, R2, R10 ;  /* 0x0000000002027229 */ /* 0x000fe2000000000a */
[----:B------:R-:W0:Y:S07]  /*0cd0*/  LDS.128 R8, [UR4+0x80] ;  /* 0x00008004ff087984 */ /* 0x000e2e0008000c00 */
[----:B--2---:R-:W-:-:S08]  /*0ce0*/  DADD R2, R2, R12 ;  /* 0x0000000002027229 */ /* 0x004fd0000000000c */
        /* <DEDUP_REMOVED lines=14> */
.L_x_165:
        /* <DEDUP_REMOVED lines=26> */
[----:B0-----:R-:W-:-:S10]  /*0f70*/  DADD R4, R4, R8 ;  /* 0x0000000004047229 */ /* 0x001fd40000000008 */
[----:B------:R-:W-:Y:S02]  /*0f80*/  FSEL R6, R8, R4, P0 ;  /* 0x0000000408067208 */ /* 0x000fe40000000000 */
[----:B------:R-:W-:Y:S01]  /*0f90*/  FSEL R7, R9, R5, P0 ;  /* 0x0000000509077208 */ /* 0x000fe20000000000 */
[----:B------:R-:W0:Y:S01]  /*0fa0*/  @!P1 S2R R8, SR_CgaCtaId ;  /* 0x0000000000089919 */ /* 0x000e220000008800 */
[----:B------:R-:W-:Y:S01]  /*0fb0*/  ISETP.GT.AND P0, PT, R0, R13, PT ;  /* 0x0000000d0000720c */ /* 0x000fe20003f04270 */
[----:B------:R-:W-:Y:S01]  /*0fc0*/  VIADD R0, R12, 0x10 ;  /* 0x000000100c007836 */ /* 0x000fe20000000000 */
[----:B------:R-:W-:Y:S04]  /*0fd0*/  SHFL.DOWN PT, R4, R6, 0x8, R13 ;  /* 0x0900000006047989 */ /* 0x000fe800000e000d */
[----:B------:R-:W1:Y:S02]  /*0fe0*/  SHFL.DOWN PT, R5, R7, 0x8, R13 ;  /* 0x0900000007057989 */ /* 0x000e6400000e000d */
[----:B-1----:R-:W-:-:S10]  /*0ff0*/  DADD R4, R4, R6 ;  /* 0x0000000004047229 */ /* 0x002fd40000000006 */
[----:B------:R-:W-:Y:S02]  /*1000*/  FSEL R10, R6, R4, P0 ;  /* 0x00000004060a7208 */ /* 0x000fe40000000000 */
[----:B------:R-:W-:Y:S02]  /*1010*/  FSEL R11, R7, R5, P0 ;  /* 0x00000005070b7208 */ /* 0x000fe40000000000 */
[----:B------:R-:W-:Y:S01]  /*1020*/  @!P1 MOV R7, 0x400 ;  /* 0x0000040000079802 */ /* 0x000fe20000000f00 */
[----:B------:R-:W-:Y:S01]  /*1030*/  SHFL.DOWN PT, R4, R10, 0x10, R13 ;  /* 0x0a0000000a047989 */ /* 0x000fe200000e000d */
[----:B------:R-:W-:Y:S02]  /*1040*/  ISETP.GT.AND P0, PT, R0, R13, PT ;  /* 0x0000000d0000720c */ /* 0x000fe40003f04270 */
        /* <DEDUP_REMOVED lines=14> */
[----:B------:R-:W-:Y:S01]  /*1130*/  ISETP.GT.U32.AND P1, PT, R2, 0x20, PT ;  /* 0x000000200200780c */ /* 0x000fe20003f24070 */
[----:B-1----:R-:W-:-:S09]  /*1140*/  ULEA UR4, UR5, UR4, 0x18 ;  /* 0x0000000405047291 */ /* 0x002fd2000f8ec0ff */
[----:B------:R-:W1:Y:S04]  /*1150*/  LDS.128 R12, [UR4+0x20] ;  /* 0x00002004ff0c7984 */ /* 0x000e680008000c00 */
[----:B0-----:R-:W0:Y:S01]  /*1160*/  LDS.128 R4, [UR4+0x30] ;  /* 0x00003004ff047984 */ /* 0x001e220008000c00 */
        /* <DEDUP_REMOVED lines=70> */
[----:B------:R-:W0:Y:S01]  /*15d0*/  LDS.64 R4, [UR4+0xb0] ;  /* 0x0000b004ff047984 */ /* 0x000e220008000a00 */
        /* <DEDUP_REMOVED lines=8> */
[----:B------:R-:W-:-:S04]  /*1660*/  ISETP.GT.U32.AND P1, PT, R2, 0x260, PT ;  /* 0x000002600200780c */ /* 0x000fc80003f24070 */
[----:B0-----:R-:W-:-:S10]  /*1670*/  DADD R4, R4, R6 ;  /* 0x0000000004047229 */ /* 0x001fd40000000006 */
[----:B------:R-:W-:Y:S02]  /*1680*/  FSEL R8, R4, R6, P1 ;  /* 0x0000000604087208 */ /* 0x000fe40000800000 */
[----:B------:R-:W-:Y:S01]  /*1690*/  FSEL R9, R5, R7, P1 ;  /* 0x0000000705097208 */ /* 0x000fe20000800000 */
[----:B------:R-:W-:Y:S06]  /*16a0*/  BRA `(.L_x_166) ;  /* 0x00000010008c7947 */ /* 0x000fec0003800000 */
.L_x_152:
[----:B------:R-:W0:Y:S01]  /*16b0*/  S2R R0, SR_TID.X ;  /* 0x0000000000007919 */ /* 0x000e220000002100 */
[----:B------:R-:W1:Y:S02]  /*16c0*/  LDCU.64 UR4, c[0x0][0x380] ;  /* 0x00007000ff0477ac */ /* 0x000e640008000a00 */
[----:B-1----:R-:W-:Y:S02]  /*16d0*/  IMAD.U32 R6, RZ, RZ, UR4 ;  /* 0x00000004ff067e24 */ /* 0x002fe4000f8e00ff */
[----:B------:R-:W-:Y:S02]  /*16e0*/  IMAD.U32 R7, RZ, RZ, UR5 ;  /* 0x00000005ff077e24 */ /* 0x000fe4000f8e00ff */
[----:B0-----:R-:W-:-:S05]  /*16f0*/  IMAD.WIDE.U32 R20, R0, 0x8, R6 ;  /* 0x0000000800147825 */ /* 0x001fca00078e0006 */
        /* <DEDUP_REMOVED lines=8> */
[----:B------:R-:W-:Y:S01]  /*1780*/  VIADD R3, R2, 0xffffec00 ;  /* 0xffffec0002037836 */ /* 0x000fe20000000000 */
[----:B------:R-:W-:-:S04]  /*1790*/  UMOV UR4, 0x1400 ;  /* 0x0000140000047882 */ /* 0x000fc80000000000 */
[----:B------:R-:W-:Y:S01]  /*17a0*/  ISETP.GE.U32.AND P0, PT, R3, 0x1400, PT ;  /* 0x000014000300780c */ /* 0x000fe20003f06070 */
        /* <DEDUP_REMOVED lines=8> */
[----:B------:R-:W0:Y:S01]  /*1830*/  LDC R2, c[0x0][0x390] ;  /* 0x0000e400ff027b82 */ /* 0x000e220000000800 */
[----:B------:R-:W-:-:S07]  /*1840*/  UMOV UR4, 0x1400 ;  /* 0x0000140000047882 */ /* 0x000fce0000000000 */
[----:B------:R-:W1:Y:S02]  /*1850*/  LDC.64 R6, c[0x0][0x380] ;  /* 0x0000e000ff067b82 */ /* 0x000e640000000a00 */
.L_x_169:
[----:B------:R-:W-:-:S04]  /*1860*/  VIADD R9, R0, UR4 ;  /* 0x0000000400097c36 */ /* 0x000fc80008000000 */
[----:B-1----:R-:W-:-:S05]  /*1870*/  IMAD.WIDE.U32 R8, R9, 0x8, R6 ;  /* 0x0000000809087825 */ /* 0x002fca00078e0006 */
        /* <DEDUP_REMOVED lines=8> */
[----:B--2---:R-:W-:-:S08]  /*1900*/  DADD R10, R10, R38 ;  /* 0x000000000a0a7229 */ /* 0x004fd00000000026 */
[----:B---3--:R-:W-:Y:S01]  /*1910*/  DADD R10, R12, R10 ;  /* 0x000000000c0a7229 */ /* 0x008fe2000000000a */
[----:B0-----:R-:W-:-:S05]  /*1920*/  VIADD R12, R2, -UR4 ;  /* 0x80000004020c7c36 */ /* 0x001fca0008000000 */
[----:B------:R-:W-:Y:S02]  /*1930*/  ISETP.GE.U32.AND P0, PT, R12, 0x1400, PT ;  /* 0x000014000c00780c */ /* 0x000fe40003f06070 */
[----:B----4-:R-:W-:-:S08]  /*1940*/  DADD R10, R14, R10 ;  /* 0x000000000e0a7229 */ /* 0x010fd0000000000a */
[----:B-----5:R-:W-:-:S08]  /*1950*/  DADD R10, R16, R10 ;  /* 0x00000000100a7229 */ /* 0x020fd0000000000a */
[----:B------:R-:W-:-:S08]  /*1960*/  DADD R10, R18, R10 ;  /* 0x00000000120a7229 */ /* 0x000fd0000000000a */
[----:B------:R-:W-:-:S08]  /*1970*/  DADD R10, R20, R10 ;  /* 0x00000000140a7229 */ /* 0x000fd0000000000a */
[----:B------:R-:W-:-:S08]  /*1980*/  DADD R10, R22, R10 ;  /* 0x00000000160a7229 */ /* 0x000fd0000000000a */
[----:B------:R-:W-:Y:S01]  /*1990*/  DADD R38, R4, R10 ;  /* 0x0000000004267229 */ /* 0x000fe2000000000a */
[----:B------:R-:W-:Y:S10]  /*19a0*/  @!P0 BRA `(.L_x_168) ;  /* 0x0000000800a48947 */ /* 0x000ff40003800000 */
[----:B------:R-:W-:-:S06]  /*19b0*/  UIADD3 UR4, UPT, UPT, UR4, 0x1400, URZ ;  /* 0x0000140004047890 */ /* 0x000fcc000fffe0ff */
[----:B------:R-:W-:-:S13]  /*19c0*/  ISETP.LT.U32.AND P0, PT, R3, UR4, PT ;  /* 0x0000000403007c0c */ /* 0x000fda000bf01070 */
[----:B------:R-:W-:Y:S05]  /*19d0*/  @!P0 BRA `(.L_x_169) ;  /* 0xfffffffc00a08947 */ /* 0x000fea000383ffff */
.L_x_167:
[----:B------:R-:W-:Y:S01]  /*19e0*/  VIADD R3, R2, -UR4 ;  /* 0x8000000402037c36 */ /* 0x000fe20008000000 */
[----:B------:R-:W-:Y:S04]  /*19f0*/  BSSY.RECONVERGENT B1, `(.L_x_168) ;  /* 0x00000a4000017945 */ /* 0x000fe80003800200 */
[----:B------:R-:W-:-:S04]  /*1a00*/  ISETP.GE.AND P0, PT, R0, R3, PT ;  /* 0x000000030000720c */ /* 0x000fc80003f06270 */
[----:B------:R-:W-:-:S13]  /*1a10*/  ISETP.LE.U32.OR P0, PT, R2, UR4, P0 ;  /* 0x0000000402007c0c */ /* 0x000fda0008703470 */
[----:B------:R-:W-:Y:S05]  /*1a20*/  @P0 BRA `(.L_x_170) ;  /* 0x0000000800800947 */ /* 0x000fea0003800000 */
[----:B------:R-:W-:Y:S01]  /*1a30*/  LOP3.LUT R3, RZ, R0, RZ, 0x33, !PT ;  /* 0x00000000ff037212 */ /* 0x000fe200078e33ff */
[----:B------:R-:W-:Y:S03]  /*1a40*/  BSSY.RECONVERGENT B2, `(.L_x_171) ;  /* 0x0000053000027945 */ /* 0x000fe60003800200 */
[----:B------:R-:W-:-:S04]  /*1a50*/  IADD3 R3, PT, PT, R2, -UR4, R3 ;  /* 0x8000000402037c10 */ /* 0x000fc8000fffe003 */
[C---:B------:R-:W-:Y:S01]  /*1a60*/  ISETP.GE.U32.AND P0, PT, R3.reuse, 0x2580, PT ;  /* 0x000025800300780c */ /* 0x040fe20003f06070 */
[----:B------:R-:W-:-:S05]  /*1a70*/  IMAD.HI.U32 R2, R3, -0x33333333, RZ ;  /* 0xcccccccd03027827 */ /* 0x000fca00078e00ff */
[----:B------:R-:W-:Y:S01]  /*1a80*/  LEA.HI R3, R2, 0x1, RZ, 0x17 ;  /* 0x0000000102037811 */ /* 0x000fe200078fb8ff */
[----:B------:R-:W-:-:S03]  /*1a90*/  IMAD.MOV.U32 R2, RZ, RZ, R0 ;  /* 0x000000ffff027224 */ /* 0x000fc600078e0000 */
[----:B------:R-:W-:-:S03]  /*1aa0*/  LOP3.LUT R4, R3, 0xf, RZ, 0xc0, !PT ;  /* 0x0000000f03047812 */ /* 0x000fc600078ec0ff */
[----:B------:R-:W-:Y:S05]  /*1ab0*/  @!P0 BRA `(.L_x_172) ;  /* 0x00000004002c8947 */ /* 0x000fea0003800000 */
[----:B------:R-:W-:Y:S01]  /*1ac0*/  LOP3.LUT R42, R3, 0xfffff0, RZ, 0xc0, !PT ;  /* 0x00fffff0032a7812 */ /* 0x000fe200078ec0ff */
[----:B------:R-:W-:Y:S01]  /*1ad0*/  BSSY.RECONVERGENT B3, `(.L_x_173) ;  /* 0x0000048000037945 */ /* 0x000fe20003800200 */
[C---:B------:R-:W-:Y:S01]  /*1ae0*/  LOP3.LUT R2, R0.reuse, 0x1400, RZ, 0xfc, !PT ;  /* 0x0000140000027812 */ /* 0x040fe200078efcff */
[----:B------:R-:W-:Y:S02]  /*1af0*/  VIADD R5, R0, UR4 ;  /* 0x0000000400057c36 */ /* 0x000fe40008000000 */
[----:B------:R-:W-:-:S07]  /*1b00*/  IMAD.MOV R42, RZ, RZ, -R42 ;  /* 0x000000ffff2a7224 */ /* 0x000fce00078e0a2a */
.L_x_174:
        /* <DEDUP_REMOVED lines=68> */
[----:B------:R-:W-:Y:S05]  /*1f50*/  BSYNC.RECONVERGENT B3 ;  /* 0x0000000000037941 */ /* 0x000fea0003800200 */
.L_x_173:
[----:B------:R-:W-:-:S07]  /*1f60*/  VIADD R2, R2, 0xffffec00 ;  /* 0xffffec0002027836 */ /* 0x000fce0000000000 */
.L_x_172:
[----:B------:R-:W-:Y:S05]  /*1f70*/  BSYNC.RECONVERGENT B2 ;  /* 0x0000000000027941 */ /* 0x000fea0003800200 */
.L_x_171:
        /* <DEDUP_REMOVED lines=40> */
.L_x_176:
[----:B------:R-:W-:Y:S05]  /*2200*/  BSYNC.RECONVERGENT B2 ;  /* 0x0000000000027941 */ /* 0x000fea0003800200 */
.L_x_175:
        /* <DEDUP_REMOVED lines=23> */
.L_x_178:
[----:B------:R-:W-:Y:S05]  /*2380*/  BSYNC.RECONVERGENT B2 ;  /* 0x0000000000027941 */ /* 0x000fea0003800200 */
.L_x_177:
[----:B------:R-:W-:Y:S05]  /*2390*/  @!P1 BRA `(.L_x_170) ;  /* 0x0000000000249947 */ /* 0x000fea0003800000 */
[----:B------:R-:W-:Y:S02]  /*23a0*/  VIADD R5, R2, UR4 ;  /* 0x0000000402057c36 */ /* 0x000fe40008000000 */
[----:B------:R-:W-:-:S07]  /*23b0*/  IMAD.MOV R4, RZ, RZ, -R3 ;  /* 0x000000ffff047224 */ /* 0x000fce00078e0a03 */
.L_x_179:
[----:B------:R-:W-:-:S06]  /*23c0*/  IMAD.WIDE.U32 R2, R5, 0x8, R6 ;  /* 0x0000000805027825 */ /* 0x000fcc00078e0006 */
[----:B------:R-:W2:Y:S01]  /*23d0*/  LDG.E.64 R2, desc[UR6][R2.64] ;  /* 0x0000000602027981 */ /* 0x000ea2000c1e1b00 */
[----:B------:R-:W-:Y:S02]  /*23e0*/  VIADD R4, R4, 0x1 ;  /* 0x0000000104047836 */ /* 0x000fe40000000000 */
[----:B------:R-:W-:-:S03]  /*23f0*/  VIADD R5, R5, 0x280 ;  /* 0x0000028005057836 */ /* 0x000fc60000000000 */
[----:B------:R-:W-:Y:S01]  /*2400*/  ISETP.NE.AND P0, PT, R4, RZ, PT ;  /* 0x000000ff0400720c */ /* 0x000fe20003f05270 */
[----:B--2---:R-:W-:-:S12]  /*2410*/  DADD R38, R2, R38 ;  /* 0x0000000002267229 */ /* 0x004fd80000000026 */
[----:B------:R-:W-:Y:S05]  /*2420*/  @P0 BRA `(.L_x_179) ;  /* 0xfffffffc00e40947 */ /* 0x000fea000383ffff */
.L_x_170:
[----:B------:R-:W-:Y:S05]  /*2430*/  BSYNC.RECONVERGENT B1 ;  /* 0x0000000000017941 */ /* 0x000fea0003800200 */
.L_x_168:
        /* <DEDUP_REMOVED lines=49> */
[----:B------:R-:W0:Y:S05]  /*2750*/  LDS.128 R8, [UR4+0x50] ;  /* 0x00005004ff087984 */ /* 0x000e2a0008000c00 */
[----:B------:R-:W-:-:S08]  /*2760*/  DADD R12, R12, R14 ;  /* 0x000000000c0c7229 */ /* 0x000fd0000000000e */
[----:B-1----:R-:W-:-:S08]  /*2770*/  DADD R12, R12, R16 ;  /* 0x000000000c0c7229 */ /* 0x002fd00000000010 */
[----:B------:R-:W-:Y:S02]  /*2780*/  DADD R18, R12, R18 ;  /* 0x000000000c127229 */ /* 0x000fe40000000012 */
[----:B------:R-:W1:Y:S06]  /*2790*/  LDS.128 R12, [UR4+0x60] ;  /* 0x00006004ff0c7984 */ /* 0x000e6c0008000c00 */
        /* <DEDUP_REMOVED lines=12> */
[----:B0-----:R-:W-:Y:S01]  /*2860*/  DADD R2, R2, R8 ;  /* 0x0000000002027229 */ /* 0x001fe20000000008 */
[----:B------:R-:W0:Y:S07]  /*2870*/  LDS.64 R8, [UR4+0xb0] ;  /* 0x0000b004ff087984 */ /* 0x000e2e0008000a00 */
[----:B------:R-:W-:-:S08]  /*2880*/  DADD R2, R2, R10 ;  /* 0x0000000002027229 */ /* 0x000fd0000000000a */
[----:B-1----:R-:W-:-:S08]  /*2890*/  DADD R2, R2, R12 ;  /* 0x0000000002027229 */ /* 0x002fd0000000000c */
[----:B------:R-:W-:-:S08]  /*28a0*/  DADD R2, R2, R14 ;  /* 0x0000000002027229 */ /* 0x000fd0000000000e */
[----:B--2---:R-:W-:-:S08]  /*28b0*/  DADD R2, R2, R4 ;  /* 0x0000000002027229 */ /* 0x004fd00000000004 */
[----:B------:R-:W-:-:S08]  /*28c0*/  DADD R2, R2, R6 ;  /* 0x0000000002027229 */ /* 0x000fd00000000006 */
[----:B0-----:R-:W-:-:S11]  /*28d0*/  DADD R8, R2, R8 ;  /* 0x0000000002087229 */ /* 0x001fd60000000008 */
.L_x_166:
[----:B------:R-:W-:Y:S05]  /*28e0*/  BSYNC.RECONVERGENT B0 ;  /* 0x0000000000007941 */ /* 0x000fea0003800200 */
.L_x_151:
[----:B------:R-:W-:Y:S05]  /*28f0*/  @P0 EXIT ;  /* 0x000000000000094d */ /* 0x000fea0003800000 */
[----:B------:R-:W0:Y:S01]  /*2900*/  LDCU.64 UR4, c[0x0][0x398] ;  /* 0x00007300ff0477ac */ /* 0x000e220008000a00 */
[----:B--2---:R-:W2:Y:S01]  /*2910*/  LDC.64 R2, c[0x0][0x388] ;  /* 0x0000e200ff027b82 */ /* 0x004ea20000000a00 */
[----:B0-----:R-:W-:-:S07]  /*2920*/  DADD R8, R8, UR4 ;  /* 0x0000000408087e29 */ /* 0x001fce0008000000 */
[----:B--2---:R-:W-:Y:S01]  /*2930*/  STG.E.64 desc[UR6][R2.64], R8 ;  /* 0x0000000802007986 */ /* 0x004fe2000c101b06 */
[----:B------:R-:W-:Y:S05]  /*2940*/  EXIT ;  /* 0x000000000000794d */ /* 0x000fea0003800000 */
.L_x_180:
        /* <DEDUP_REMOVED lines=11> */
.L_x_237:


//--------------------- .text._ZN3cub18CUB_300001_SM_10006detail9transform16transform_kernelINS2_10policy_hubILb1EN4cuda3std3__45tupleIJN6thrust24THRUST_300001_SM_1000_NS6detail15normal_iteratorINSA_10device_ptrIdEEEESF_EEEE10policy1000El12diff_functorSF_JPdSK_EEEvT0_iT1_T2_DpNS2_10kernel_argIT3_EE --------------------------
	.section	.text._ZN3cub18CUB_300001_SM_10006detail9transform16transform_kernelINS2_10policy_hubILb1EN4cuda3std3__45tupleIJN6thrust24THRUST_300001_SM_1000_NS6detail15normal_iteratorINSA_10device_ptrIdEEEESF_EEEE10policy1000El12diff_functorSF_JPdSK_EEEvT0_iT1_T2_DpNS2_10kernel_argIT3_EE,"ax",@progbits
	.align	128
        .global         _ZN3cub18CUB_300001_SM_10006detail9transform16transform_kernelINS2_10policy_hubILb1EN4cuda3std3__45tupleIJN6thrust24THRUST_300001_SM_1000_NS6detail15normal_iteratorINSA_10device_ptrIdEEEESF_EEEE10policy1000El12diff_functorSF_JPdSK_EEEvT0_iT1_T2_DpNS2_10kernel_argIT3_EE
        .type           _ZN3cub18CUB_300001_SM_10006detail9transform16transform_kernelINS2_10policy_hubILb1EN4cuda3std3__45tupleIJN6thrust24THRUST_300001_SM_1000_NS6detail15normal_iteratorINSA_10device_ptrIdEEEESF_EEEE10policy1000El12diff_functorSF_JPdSK_EEEvT0_iT1_T2_DpNS2_10kernel_argIT3_EE,@function
        .size           _ZN3cub18CUB_300001_SM_10006detail9transform16transform_kernelINS2_10policy_hubILb1EN4cuda3std3__45tupleIJN6thrust24THRUST_300001_SM_1000_NS6detail15normal_iteratorINSA_10device_ptrIdEEEESF_EEEE10policy1000El12diff_functorSF_JPdSK_EEEvT0_iT1_T2_DpNS2_10kernel_argIT3_EE,(.L_x_238 - _ZN3cub18CUB_300001_SM_10006detail9transform16transform_kernelINS2_10policy_hubILb1EN4cuda3std3__45tupleIJN6thrust24THRUST_300001_SM_1000_NS6detail15normal_iteratorINSA_10device_ptrIdEEEESF_EEEE10policy1000El12diff_functorSF_JPdSK_EEEvT0_iT1_T2_DpNS2_10kernel_argIT3_EE)
        .other          _ZN3cub18CUB_300001_SM_10006detail9transform16transform_kernelINS2_10policy_hubILb1EN4cuda3std3__45tupleIJN6thrust24THRUST_300001_SM_1000_NS6detail15normal_iteratorINSA_10device_ptrIdEEEESF_EEEE10policy1000El12diff_functorSF_JPdSK_EEEvT0_iT1_T2_DpNS2_10kernel_argIT3_EE,@"STO_CUDA_ENTRY STV_DEFAULT"
_ZN3cub18CUB_300001_SM_10006detail9transform16transform_kernelINS2_10policy_hubILb1EN4cuda3std3__45tupleIJN6thrust24THRUST_300001_SM_1000_NS6detail15normal_iteratorINSA_10device_ptrIdEEEESF_EEEE10policy1000El12diff_functorSF_JPdSK_EEEvT0_iT1_T2_DpNS2_10kernel_argIT3_EE:
.text._ZN3cub18CUB_300001_SM_10006detail9transform16transform_kernelINS2_10policy_hubILb1EN4cuda3std3__45tupleIJN6thrust24THRUST_300001_SM_1000_NS6detail15normal_iteratorINSA_10device_ptrIdEEEESF_EEEE10policy1000El12diff_functorSF_JPdSK_EEEvT0_iT1_T2_DpNS2_10kernel_argIT3_EE:
[----:B------:R-:W-:Y:S01]  /*0000*/  LDC R1, c[0x0][0x37c] ;  /* 0x0000df00ff017b82 */ /* 0x000fe20000000800 */
[----:B------:R-:W0:Y:S07]  /*0010*/  LDCU UR25, c[0x0][0x388] ;  /* 0x00007100ff1977ac */ /* 0x000e2e0008000800 */
[----:B------:R-:W1:Y:S01]  /*0020*/  S2UR UR20, SR_CTAID.X ;  /* 0x00000000001479c3 */ /* 0x000e620000002500 */
[----:B------:R-:W2:Y:S01]  /*0030*/  S2R R9, SR_TID.X ;  /* 0x0000000000097919 */ /* 0x000ea20000002100 */
[----:B------:R-:W-:Y:S01]  /*0040*/  BSSY.RECONVERGENT B0, `(.L_x_181) ;  /* 0x000002d000007945 */ /* 0x000fe20003800200 */
[----:B------:R-:W3:Y:S01]  /*0050*/  LDCU.64 UR4, c[0x0][0x380] ;  /* 0x00007000ff0477ac */ /* 0x000ee20008000a00 */
[----:B0-----:R-:W-:-:S04]  /*0060*/  USHF.L.U32 UR6, UR25, 0x7, URZ ;  /* 0x0000000719067899 */ /* 0x001fc800080006ff */
[----:B------:R-:W-:Y:S02]  /*0070*/  USHF.R.S32.HI UR7, URZ, 0x1f, UR6 ;  /* 0x0000001fff077899 */ /* 0x000fe40008011406 */
[----:B-1----:R-:W-:Y:S02]  /*0080*/  UIMAD.WIDE.U32 UR18, UR6, UR20, URZ ;  /* 0x00000014061272a5 */ /* 0x002fe4000f8e00ff */
[----:B------:R-:W-:Y:S02]  /*0090*/  UIMAD UR9, UR7, UR20, URZ ;  /* 0x00000014070972a4 */ /* 0x000fe4000f8e02ff */
[----:B---3--:R-:W-:Y:S02]  /*00a0*/  UIADD3 UR4, UP1, UPT, -UR18, UR4, URZ ;  /* 0x0000000412047290 */ /* 0x008fe4000ff3e1ff */
[----:B------:R-:W-:Y:S02]  /*00b0*/  UIADD3 UR9, UPT, UPT, UR19, UR9, URZ ;  /* 0x0000000913097290 */ /* 0x000fe4000fffe0ff */
[----:B------:R-:W-:Y:S01]  /*00c0*/  UISETP.LT.U32.AND UP0, UPT, UR4, UR6, UPT ;  /* 0x000000060400728c */ /* 0x000fe2000bf01070 */
[----:B--2---:R-:W-:Y:S01]  /*00d0*/  IMAD.SHL.U32 R0, R9, 0x80, RZ ;  /* 0x0000008009007824 */ /* 0x004fe200078e00ff */
[----:B------:R-:W-:-:S04]  /*00e0*/  UIADD3.X UR5, UPT, UPT, ~UR9, UR5, URZ, UP1, !UPT ;  /* 0x0000000509057290 */ /* 0x000fc80008ffe5ff */
[----:B------:R-:W-:-:S04]  /*00f0*/  UISETP.LT.AND.EX UP0, UPT, UR5, UR7, UPT, UP0 ;  /* 0x000000070500728c */ /* 0x000fc8000bf01300 */
[----:B------:R-:W-:-:S04]  /*0100*/  USEL UR4, UR4, UR6, UP0 ;  /* 0x0000000604047287 */ /* 0x000fc80008000000 */
[----:B------:R-:W-:-:S06]  /*0110*/  USHF.L.U32 UR5, UR4, 0x3, URZ ;  /* 0x0000000304057899 */ /* 0x000fcc00080006ff */
[----:B------:R-:W-:-:S13]  /*0120*/  ISETP.GE.AND P0, PT, R0, UR5, PT ;  /* 0x0000000500007c0c */ /* 0x000fda000bf06270 */
[----:B------:R-:W-:Y:S05]  /*0130*/  @P0 BRA `(.L_x_182) ;  /* 0x0000000000740947 */ /* 0x000fea0003800000 */
[----:B------:R-:W0:Y:S01]  /*0140*/  LDCU.64 UR10, c[0x0][0x398] ;  /* 0x00007300ff0a77ac */ /* 0x000e220008000a00 */
[----:B------:R-:W-:Y:S01]  /*0150*/  IMAD.U32 R2, RZ, RZ, UR18 ;  /* 0x00000012ff027e24 */ /* 0x000fe2000f8e00ff */
[----:B------:R-:W-:Y:S01]  /*0160*/  MOV R3, UR19 ;  /* 0x0000001300037c02 */ /* 0x000fe20008000f00 */
[----:B------:R-:W-:Y:S01]  /*0170*/  IMAD.U32 R6, RZ, RZ, UR9 ;  /* 0x00000009ff067e24 */ /* 0x000fe2000f8e00ff */
[----:B------:R-:W-:Y:S01]  /*0180*/  BSSY.RECONVERGENT B1, `(.L_x_183) ;  /* 0x000000e000017945 */ /* 0x000fe20003800200 */
[----:B------:R-:W-:Y:S01]  /*0190*/  IMAD.U32 R3, RZ, RZ, UR18 ;  /* 0x00000012ff037e24 */ /* 0x000fe2000f8e00ff */
[----:B------:R-:W-:Y:S01]  /*01a0*/  SHF.L.U32 R5, R2, 0x3, RZ ;  /* 0x0000000302057819 */ /* 0x000fe200000006ff */
[----:B------:R-:W-:-:S03]  /*01b0*/  IMAD.MOV.U32 R4, RZ, RZ, R0 ;  /* 0x000000ffff047224 */ /* 0x000fc600078e0000 */
[----:B------:R-:W-:Y:S02]  /*01c0*/  SHF.L.U64.HI R6, R3, 0x3, R6 ;  /* 0x0000000303067819 */ /* 0x000fe40000010206 */
[----:B0-----:R-:W-:-:S04]  /*01d0*/  IADD3 R2, P0, PT, R5, UR10, RZ ;  /* 0x0000000a05027c10 */ /* 0x001fc8000ff1e0ff */
[----:B------:R-:W-:-:S03]  /*01e0*/  IADD3.X R3, PT, PT, R6, UR11, RZ, P0, !PT ;  /* 0x0000000b06037c10 */ /* 0x000fc600087fe4ff */
[----:B------:R-:W-:-:S07]  /*01f0*/  IMAD.WIDE.U32 R2, R9, 0x80, R2 ;  /* 0x0000008009027825 */ /* 0x000fce00078e0002 */
.L_x_184:
[----:B------:R-:W-:Y:S01]  /*0200*/  VIADD R4, R4, 0x4000 ;  /* 0x0000400004047836 */ /* 0x000fe20000000000 */
[----:B------:R0:W-:Y:S04]  /*0210*/  CCTL.E.PF2 [R2] ;  /* 0x000000000200798f */ /* 0x0001e80000800100 */
[----:B------:R-:W-:Y:S02]  /*0220*/  ISETP.GE.AND P0, PT, R4, UR5, PT ;  /* 0x0000000504007c0c */ /* 0x000fe4000bf06270 */
[----:B0-----:R-:W-:-:S04]  /*0230*/  IADD3 R2, P1, PT, R2, 0x4000, RZ ;  /* 0x0000400002027810 */ /* 0x001fc80007f3e0ff */
[----:B------:R-:W-:-:S07]  /*0240*/  IADD3.X R3, PT, PT, RZ, R3, RZ, P1, !PT ;  /* 0x00000003ff037210 */ /* 0x000fce0000ffe4ff */
[----:B------:R-:W-:Y:S05]  /*0250*/  @!P0 BRA `(.L_x_184) ;  /* 0xfffffffc00e88947 */ /* 0x000fea000383ffff */
[----:B------:R-:W-:Y:S05]  /*0260*/  BSYNC.RECONVERGENT B1 ;  /* 0x0000000000017941 */ /* 0x000fea0003800200 */
.L_x_183:
[----:B------:R-:W0:Y:S02]  /*0270*/  LDCU.64 UR10, c[0x0][0x3a8] ;  /* 0x00007500ff0a77ac */ /* 0x000e240008000a00 */
[----:B0-----:R-:W-:-:S04]  /*0280*/  IADD3 R2, P0, PT, R5, UR10, RZ ;  /* 0x0000000a05027c10 */ /* 0x001fc8000ff1e0ff */
[----:B------:R-:W-:-:S03]  /*0290*/  IADD3.X R3, PT, PT, R6, UR11, RZ, P0, !PT ;  /* 0x0000000b06037c10 */ /* 0x000fc600087fe4ff */
[----:B------:R-:W-:-:S07]  /*02a0*/  IMAD.WIDE.U32 R2, R9, 0x80, R2 ;  /* 0x0000008009027825 */ /* 0x000fce00078e0002 */
.L_x_185:
[----:B------:R-:W-:Y:S01]  /*02b0*/  VIADD R0, R0, 0x4000 ;  /* 0x0000400000007836 */ /* 0x000fe20000000000 */
[----:B------:R0:W-:Y:S04]  /*02c0*/  CCTL.E.PF2 [R2] ;  /* 0x000000000200798f */ /* 0x0001e80000800100 */
[----:B------:R-:W-:Y:S02]  /*02d0*/  ISETP.GE.AND P0, PT, R0, UR5, PT ;  /* 0x0000000500007c0c */ /* 0x000fe4000bf06270 */
[----:B0-----:R-:W-:-:S05]  /*02e0*/  IADD3 R2, P1, PT, R2, 0x4000, RZ ;  /* 0x0000400002027810 */ /* 0x001fca0007f3e0ff */
[----:B------:R-:W-:-:S06]  /*02f0*/  IMAD.X R3, RZ, RZ, R3, P1 ;  /* 0x000000ffff037224 */ /* 0x000fcc00008e0603 */
[----:B------:R-:W-:Y:S05]  /*0300*/  @!P0 BRA `(.L_x_185) ;  /* 0xfffffffc00e88947 */ /* 0x000fea000383ffff */
.L_x_182:
[----:B------:R-:W-:Y:S05]  /*0310*/  BSYNC.RECONVERGENT B0 ;  /* 0x0000000000007941 */ /* 0x000fea0003800200 */
.L_x_181:
[----:B------:R-:W0:Y:S01]  /*0320*/  LDCU.128 UR12, c[0x0][0x390] ;  /* 0x00007200ff0c77ac */ /* 0x000e220008000c00 */
[----:B------:R-:W1:Y:S01]  /*0330*/  LDCU.64 UR30, c[0x0][0x3a8] ;  /* 0x00007500ff1e77ac */ /* 0x000e620008000a00 */
[----:B------:R-:W-:Y:S02]  /*0340*/  USHF.L.U32 UR21, UR18, 0x3, URZ ;  /* 0x0000000312157899 */ /* 0x000fe400080006ff */
[----:B------:R-:W-:Y:S02]  /*0350*/  UISETP.NE.AND UP0, UPT, UR6, UR4, UPT ;  /* 0x000000040600728c */ /* 0x000fe4000bf05270 */
[----:B------:R-:W-:Y:S01]  /*0360*/  USHF.L.U64.HI UR22, UR18, 0x3, UR9 ;  /* 0x0000000312167899 */ /* 0x000fe20008010209 */
[----:B------:R-:W2:Y:S01]  /*0370*/  LDCU.64 UR16, c[0x0][0x358] ;  /* 0x00006b00ff1077ac */ /* 0x000ea20008000a00 */
[----:B0-----:R-:W-:Y:S02]  /*0380*/  UIADD3 UR27, UP2, UPT, UR21, UR14, URZ ;  /* 0x0000000e151b7290 */ /* 0x001fe4000ff5e0ff */
[----:B------:R-:W-:-:S02]  /*0390*/  UIADD3 UR23, UP1, UPT, UR21, UR12, URZ ;  /* 0x0000000c15177290 */ /* 0x000fc4000ff3e0ff */
[----:B-1----:R-:W-:Y:S02]  /*03a0*/  UIADD3 UR29, UP3, UPT, UR21, UR30, URZ ;  /* 0x0000001e151d7290 */ /* 0x002fe4000ff7e0ff */
[----:B------:R-:W-:Y:S01]  /*03b0*/  UIADD3.X UR28, UPT, UPT, UR22, UR15, URZ, UP2, !UPT ;  /* 0x0000000f161c7290 */ /* 0x000fe200097fe4ff */
[----:B------:R-:W-:Y:S01]  /*03c0*/  MOV R2, UR27 ;  /* 0x0000001b00027c02 */ /* 0x000fe20008000f00 */
[----:B------:R-:W-:Y:S01]  /*03d0*/  UIADD3.X UR32, UPT, UPT, UR22, UR31, URZ, UP3, !UPT ;  /* 0x0000001f16207290 */ /* 0x000fe20009ffe4ff */
[----:B------:R-:W-:Y:S01]  /*03e0*/  IMAD.U32 R6, RZ, RZ, UR23 ;  /* 0x00000017ff067e24 */ /* 0x000fe2000f8e00ff */
[----:B------:R-:W-:Y:S01]  /*03f0*/  UIADD3.X UR24, UPT, UPT, UR22, UR13, URZ, UP1, !UPT ;  /* 0x0000000d16187290 */ /* 0x000fe20008ffe4ff */
[----:B------:R-:W-:Y:S01]  /*0400*/  IMAD.U32 R4, RZ, RZ, UR29 ;  /* 0x0000001dff047e24 */ /* 0x000fe2000f8e00ff */
[----:B------:R-:W-:Y:S02]  /*0410*/  MOV R3, UR28 ;  /* 0x0000001c00037c02 */ /* 0x000fe40008000f00 */
[----:B------:R-:W-:-:S02]  /*0420*/  IMAD.U32 R5, RZ, RZ, UR32 ;  /* 0x00000020ff057e24 */ /* 0x000fc4000f8e00ff */
[----:B------:R-:W-:Y:S01]  /*0430*/  IMAD.U32 R7, RZ, RZ, UR24 ;  /* 0x00000018ff077e24 */ /* 0x000fe2000f8e00ff */
[----:B--2---:R-:W-:Y:S06]  /*0440*/  BRA.U !UP0, `(.L_x_186) ;  /* 0x0000000d087c7547 */ /* 0x004fec000b800000 */
[----:B------:R-:W-:-:S06]  /*0450*/  UISETP.GE.AND UP0, UPT, UR25, 0x1, UPT ;  /* 0x000000011900788c */ /* 0x000fcc000bf06270 */
[----:B------:R-:W-:-:S13]  /*0460*/  PLOP3.LUT P0, PT, PT, PT, UP0, 0x80, 0x8 ;  /* 0x000000000008781c */ /* 0x000fda0003f0f008 */
[----:B------:R-:W-:Y:S05]  /*0470*/  @!P0 EXIT ;  /* 0x000000000000894d */ /* 0x000fea0003800000 */
[----:B------:R-:W-:Y:S01]  /*0480*/  UISETP.GE.U32.AND UP0, UPT, UR25, 0x8, UPT ;  /* 0x000000081900788c */ /* 0x000fe2000bf06070 */
[----:B------:R-:W-:Y:S01]  /*0490*/  HFMA2 R0, -RZ, RZ, 0, 0 ;  /* 0x00000000ff007431 */ /* 0x000fe200000001ff */
[----:B------:R-:W-:-:S07]  /*04a0*/  ULOP3.LUT UR5, UR25, 0x7, URZ, 0xc0, !UPT ;  /* 0x0000000719057892 */ /* 0x000fce000f8ec0ff */
[----:B------:R-:W-:Y:S05]  /*04b0*/  BRA.U !UP0, `(.L_x_187) ;  /* 0x0000000908207547 */ /* 0x000fea000b800000 */
[----:B------:R-:W-:-:S13]  /*04c0*/  ISETP.GE.AND P1, PT, R9, UR4, PT ;  /* 0x0000000409007c0c */ /* 0x000fda000bf26270 */
[----:B------:R-:W-:-:S04]  /*04d0*/  @!P1 IMAD.WIDE.U32 R16, R9, 0x8, R2 ;  /* 0x0000000809109825 */ /* 0x000fc800078e0002 */
[C---:B------:R-:W-:Y:S02]  /*04e0*/  @!P1 IMAD.WIDE.U32 R18, R9.reuse, 0x8, R4 ;  /* 0x0000000809129825 */ /* 0x040fe400078e0004 */
[----:B------:R-:W2:Y:S04]  /*04f0*/  @!P1 LDG.E.64 R16, desc[UR16][R16.64] ;  /* 0x0000001010109981 */ /* 0x000ea8000c1e1b00 */
[----:B------:R-:W2:Y:S01]  /*0500*/  @!P1 LDG.E.64 R18, desc[UR16][R18.64] ;  /* 0x0000001012129981 */ /* 0x000ea2000c1e1b00 */
[C---:B------:R-:W-:Y:S02]  /*0510*/  VIADD R15, R9.reuse, 0x80 ;  /* 0x00000080090f7836 */ /* 0x040fe40000000000 */
[----:B------:R-:W-:-:S03]  /*0520*/  @!P1 IMAD.WIDE.U32 R22, R9, 0x8, R6 ;  /* 0x0000000809169825 */ /* 0x000fc600078e0006 */
[C---:B------:R-:W-:Y:S01]  /*0530*/  ISETP.GE.AND P0, PT, R15.reuse, UR4, PT ;  /* 0x000000040f007c0c */ /* 0x040fe2000bf06270 */
[----:B------:R-:W-:-:S04]  /*0540*/  IMAD.WIDE R10, R15, 0x8, R2 ;  /* 0x000000080f0a7825 */ /* 0x000fc800078e0202 */
[----:B------:R-:W-:Y:S01]  /*0550*/  IMAD.WIDE R12, R15, 0x8, R4 ;  /* 0x000000080f0c7825 */ /* 0x000fe200078e0204 */
[----:B--2---:R-:W-:-:S07]  /*0560*/  @!P1 DADD R20, R16, -R18 ;  /* 0x0000000010149229 */ /* 0x004fce0000000812 */
[----:B------:R0:W-:Y:S04]  /*0570*/  @!P1 STG.E.64 desc[UR16][R22.64], R20 ;  /* 0x0000001416009986 */ /* 0x0001e8000c101b10 */
[----:B------:R-:W2:Y:S04]  /*0580*/  @!P0 LDG.E.64 R24, desc[UR16][R10.64] ;  /* 0x000000100a188981 */ /* 0x000ea8000c1e1b00 */
[----:B------:R-:W2:Y:S01]  /*0590*/  @!P0 LDG.E.64 R26, desc[UR16][R12.64] ;  /* 0x000000100c1a8981 */ /* 0x000ea2000c1e1b00 */
[C---:B------:R-:W-:Y:S01]  /*05a0*/  IADD3 R0, PT, PT, R9.reuse, 0x100, RZ ;  /* 0x0000010009007810 */ /* 0x040fe20007ffe0ff */
[C---:B------:R-:W-:Y:S01]  /*05b0*/  VIADD R8, R9.reuse, 0x180 ;  /* 0x0000018009087836 */ /* 0x040fe20000000000 */
[C---:B------:R-:W-:Y:S01]  /*05c0*/  IADD3 R14, PT, PT, R9.reuse, 0x200, RZ ;  /* 0x00000200090e7810 */ /* 0x040fe20007ffe0ff */
[----:B------:R-:W-:Y:S01]  /*05d0*/  ULOP3.LUT UR6, UR25, 0x7ffffff8, URZ, 0xc0, !UPT ;  /* 0x7ffffff819067892 */ /* 0x000fe2000f8ec0ff */
[----:B------:R-:W-:Y:S01]  /*05e0*/  ISETP.GE.AND P6, PT, R0, UR4, PT ;  /* 0x0000000400007c0c */ /* 0x000fe2000bfc6270 */
[----:B------:R-:W-:Y:S01]  /*05f0*/  VIADD R0, R9, 0x280 ;  /* 0x0000028009007836 */ /* 0x000fe20000000000 */
[----:B------:R-:W-:Y:S01]  /*0600*/  ISETP.GE.AND P4, PT, R14, UR4, PT ;  /* 0x000000040e007c0c */ /* 0x000fe2000bf86270 */
[----:B------:R-:W-:Y:S01]  /*0610*/  IMAD.WIDE R14, R15, 0x8, R6 ;  /* 0x000000080f0e7825 */ /* 0x000fe200078e0206 */
[----:B------:R-:W-:Y:S01]  /*0620*/  ISETP.GE.AND P5, PT, R8, UR4, PT ;  /* 0x0000000408007c0c */ /* 0x000fe2000bfa6270 */
[----:B------:R-:W-:Y:S01]  /*0630*/  BSSY.RECONVERGENT B0, `(.L_x_188) ;  /* 0x000000f000007945 */ /* 0x000fe20003800200 */
[----:B------:R-:W-:Y:S01]  /*0640*/  ISETP.GE.AND P3, PT, R0, UR4, PT ;  /* 0x0000000400007c0c */ /* 0x000fe2000bf66270 */
[C---:B------:R-:W-:Y:S01]  /*0650*/  VIADD R16, R9.reuse, 0x380 ;  /* 0x0000038009107836 */ /* 0x040fe20000000000 */
[----:B------:R-:W-:-:S02]  /*0660*/  IADD3 R8, PT, PT, R9, 0x300, RZ ;  /* 0x0000030009087810 */ /* 0x000fc40007ffe0ff */
[----:B------:R-:W-:Y:S02]  /*0670*/  MOV R0, UR6 ;  /* 0x0000000600007c02 */ /* 0x000fe40008000f00 */
[----:B------:R-:W-:Y:S02]  /*0680*/  ISETP.GE.AND P2, PT, R8, UR4, PT ;  /* 0x0000000408007c0c */ /* 0x000fe4000bf46270 */
[----:B------:R-:W-:Y:S01]  /*0690*/  ISETP.GE.AND P1, PT, R16, UR4, PT ;  /* 0x0000000410007c0c */ /* 0x000fe2000bf26270 */
[----:B--2---:R-:W-:-:S07]  /*06a0*/  @!P0 DADD R24, R24, -R26 ;  /* 0x0000000018188229 */ /* 0x004fce000000081a */
[----:B------:R0:W-:Y:S01]  /*06b0*/  @!P0 STG.E.64 desc[UR16][R14.64], R24 ;  /* 0x000000180e008986 */ /* 0x0001e2000c101b10 */
[----:B------:R-:W-:Y:S01]  /*06c0*/  ISETP.NE.AND P0, PT, R0, 0x8, PT ;  /* 0x000000080000780c */ /* 0x000fe20003f05270 */
[----:B------:R-:W-:-:S12]  /*06d0*/  @P6 BRA `(.L_x_189) ;  /* 0x0000000000106947 */ /* 0x000fd80003800000 */
[----:B------:R-:W2:Y:S04]  /*06e0*/  LDG.E.64 R16, desc[UR16][R10.64+0x400] ;  /* 0x000400100a107981 */ /* 0x000ea8000c1e1b00 */
[----:B------:R-:W2:Y:S02]  /*06f0*/  LDG.E.64 R18, desc[UR16][R12.64+0x400] ;  /* 0x000400100c127981 */ /* 0x000ea4000c1e1b00 */
[----:B--2---:R-:W-:-:S07]  /*0700*/  DADD R16, R16, -R18 ;  /* 0x0000000010107229 */ /* 0x004fce0000000812 */
[----:B------:R1:W-:Y:S04]  /*0710*/  STG.E.64 desc[UR16][R14.64+0x400], R16 ;  /* 0x000400100e007986 */ /* 0x0003e8000c101b10 */
.L_x_189:
[----:B------:R-:W-:Y:S05]  /*0720*/  BSYNC.RECONVERGENT B0 ;  /* 0x0000000000007941 */ /* 0x000fea0003800200 */
.L_x_188:
[----:B------:R-:W-:Y:S04]  /*0730*/  BSSY.RECONVERGENT B0, `(.L_x_190) ;  /* 0x0000006000007945 */ /* 0x000fe80003800200 */
[----:B------:R-:W-:Y:S05]  /*0740*/  @P5 BRA `(.L_x_191) ;  /* 0x0000000000105947 */ /* 0x000fea0003800000 */
[----:B-1----:R-:W2:Y:S04]  /*0750*/  LDG.E.64 R16, desc[UR16][R10.64+0x800] ;  /* 0x000800100a107981 */ /* 0x002ea8000c1e1b00 */
[----:B------:R-:W2:Y:S02]  /*0760*/  LDG.E.64 R18, desc[UR16][R12.64+0x800] ;  /* 0x000800100c127981 */ /* 0x000ea4000c1e1b00 */
[----:B--2---:R-:W-:-:S07]  /*0770*/  DADD R16, R16, -R18 ;  /* 0x0000000010107229 */ /* 0x004fce0000000812 */
[----:B------:R2:W-:Y:S04]  /*0780*/  STG.E.64 desc[UR16][R14.64+0x800], R16 ;  /* 0x000800100e007986 */ /* 0x0005e8000c101b10 */
.L_x_191:
[----:B------:R-:W-:Y:S05]  /*0790*/  BSYNC.RECONVERGENT B0 ;  /* 0x0000000000007941 */ /* 0x000fea0003800200 */
.L_x_190:
[----:B------:R-:W-:Y:S04]  /*07a0*/  BSSY.RECONVERGENT B0, `(.L_x_192) ;  /* 0x0000006000007945 */ /* 0x000fe80003800200 */
[----:B------:R-:W-:Y:S05]  /*07b0*/  @P4 BRA `(.L_x_193) ;  /* 0x0000000000104947 */ /* 0x000fea0003800000 */
[----:B-12---:R-:W2:Y:S04]  /*07c0*/  LDG.E.64 R16, desc[UR16][R10.64+0xc00] ;  /* 0x000c00100a107981 */ /* 0x006ea8000c1e1b00 */
[----:B------:R-:W2:Y:S02]  /*07d0*/  LDG.E.64 R18, desc[UR16][R12.64+0xc00] ;  /* 0x000c00100c127981 */ /* 0x000ea4000c1e1b00 */
[----:B--2---:R-:W-:-:S07]  /*07e0*/  DADD R16, R16, -R18 ;  /* 0x0000000010107229 */ /* 0x004fce0000000812 */
[----:B------:R3:W-:Y:S04]  /*07f0*/  STG.E.64 desc[UR16][R14.64+0xc00], R16 ;  /* 0x000c00100e007986 */ /* 0x0007e8000c101b10 */
.L_x_193:
[----:B------:R-:W-:Y:S05]  /*0800*/  BSYNC.RECONVERGENT B0 ;  /* 0x0000000000007941 */ /* 0x000fea0003800200 */
.L_x_192:
[----:B------:R-:W-:Y:S04]  /*0810*/  BSSY.RECONVERGENT B0, `(.L_x_194) ;  /* 0x0000006000007945 */ /* 0x000fe80003800200 */
[----:B------:R-:W-:Y:S05]  /*0820*/  @P3 BRA `(.L_x_195) ;  /* 0x0000000000103947 */ /* 0x000fea0003800000 */
[----:B-123--:R-:W2:Y:S04]  /*0830*/  LDG.E.64 R16, desc[UR16][R10.64+0x1000] ;  /* 0x001000100a107981 */ /* 0x00eea8000c1e1b00 */
[----:B------:R-:W2:Y:S02]  /*0840*/  LDG.E.64 R18, desc[UR16][R12.64+0x1000] ;  /* 0x001000100c127981 */ /* 0x000ea4000c1e1b00 */
[----:B--2---:R-:W-:-:S07]  /*0850*/  DADD R16, R16, -R18 ;  /* 0x0000000010107229 */ /* 0x004fce0000000812 */
[----:B------:R4:W-:Y:S04]  /*0860*/  STG.E.64 desc[UR16][R14.64+0x1000], R16 ;  /* 0x001000100e007986 */ /* 0x0009e8000c101b10 */
.L_x_195:
[----:B------:R-:W-:Y:S05]  /*0870*/  BSYNC.RECONVERGENT B0 ;  /* 0x0000000000007941 */ /* 0x000fea0003800200 */
.L_x_194:
[----:B------:R-:W-:Y:S04]  /*0880*/  BSSY.RECONVERGENT B0, `(.L_x_196) ;  /* 0x0000006000007945 */ /* 0x000fe80003800200 */
[----:B------:R-:W-:Y:S05]  /*0890*/  @P2 BRA `(.L_x_197) ;  /* 0x0000000000102947 */ /* 0x000fea0003800000 */
[----:B-1234-:R-:W2:Y:S04]  /*08a0*/  LDG.E.64 R16, desc[UR16][R10.64+0x1400] ;  /* 0x001400100a107981 */ /* 0x01eea8000c1e1b00 */
[----:B------:R-:W2:Y:S02]  /*08b0*/  LDG.E.64 R18, desc[UR16][R12.64+0x1400] ;  /* 0x001400100c127981 */ /* 0x000ea4000c1e1b00 */
[----:B--2---:R-:W-:-:S07]  /*08c0*/  DADD R16, R16, -R18 ;  /* 0x0000000010107229 */ /* 0x004fce0000000812 */
[----:B------:R1:W-:Y:S04]  /*08d0*/  STG.E.64 desc[UR16][R14.64+0x1400], R16 ;  /* 0x001400100e007986 */ /* 0x0003e8000c101b10 */
.L_x_197:
[----:B------:R-:W-:Y:S05]  /*08e0*/  BSYNC.RECONVERGENT B0 ;  /* 0x0000000000007941 */ /* 0x000fea0003800200 */
.L_x_196:
[----:B------:R-:W-:Y:S04]  /*08f0*/  BSSY.RECONVERGENT B0, `(.L_x_198) ;  /* 0x0000006000007945 */ /* 0x000fe80003800200 */
[----:B------:R-:W-:Y:S05]  /*0900*/  @P1 BRA `(.L_x_199) ;  /* 0x0000000000101947 */ /* 0x000fea0003800000 */
[----:B------:R-:W1:Y:S04]  /*0910*/  LDG.E.64 R10, desc[UR16][R10.64+0x1800] ;  /* 0x001800100a0a7981 */ /* 0x000e68000c1e1b00 */
[----:B------:R-:W1:Y:S02]  /*0920*/  LDG.E.64 R12, desc[UR16][R12.64+0x1800] ;  /* 0x001800100c0c7981 */ /* 0x000e64000c1e1b00 */
[----:B-1234-:R-:W-:-:S07]  /*0930*/  DADD R16, R10, -R12 ;  /* 0x000000000a107229 */ /* 0x01efce000000080c */
[----:B------:R1:W-:Y:S04]  /*0940*/  STG.E.64 desc[UR16][R14.64+0x1800], R16 ;  /* 0x001800100e007986 */ /* 0x0003e8000c101b10 */
.L_x_199:
[----:B------:R-:W-:Y:S05]  /*0950*/  BSYNC.RECONVERGENT B0 ;  /* 0x0000000000007941 */ /* 0x000fea0003800200 */
.L_x_198:
[----:B------:R-:W-:Y:S05]  /*0960*/  @!P0 BRA `(.L_x_187) ;  /* 0x0000000000f48947 */ /* 0x000fea0003800000 */
[----:B------:R-:W-:-:S07]  /*0970*/  IMAD.MOV.U32 R8, RZ, RZ, 0x8 ;  /* 0x00000008ff087424 */ /* 0x000fce00078e00ff */
.L_x_202:
[----:B01234-:R-:W-:-:S04]  /*0980*/  LEA R17, R8, R9, 0x7 ;  /* 0x0000000908117211 */ /* 0x01ffc800078e38ff */
[----:B------:R-:W-:-:S13]  /*0990*/  ISETP.GE.AND P0, PT, R17, UR4, PT ;  /* 0x0000000411007c0c */ /* 0x000fda000bf06270 */
[----:B0-----:R-:W-:-:S04]  /*09a0*/  @!P0 IMAD.WIDE.U32 R22, R17, 0x8, R2 ;  /* 0x0000000811168825 */ /* 0x001fc800078e0002 */
        /* <DEDUP_REMOVED lines=9> */
[----:B------:R-:W-:Y:S04]  /*0a40*/  @!P0 STG.E.64 desc[UR16][R28.64], R26 ;  /* 0x0000001a1c008986 */ /* 0x000fe8000c101b10 */
[----:B------:R-:W2:Y:S04]  /*0a50*/  @!P1 LDG.E.64 R18, desc[UR16][R14.64] ;  /* 0x000000100e129981 */ /* 0x000ea8000c1e1b00 */
[----:B------:R-:W2:Y:S01]  /*0a60*/  @!P1 LDG.E.64 R20, desc[UR16][R12.64] ;  /* 0x000000100c149981 */ /* 0x000ea2000c1e1b00 */
[----:B------:R-:W-:-:S04]  /*0a70*/  IADD3 R10, PT, PT, R17, 0x100, RZ ;  /* 0x00000100110a7810 */ /* 0x000fc80007ffe0ff */
[----:B------:R-:W-:Y:S01]  /*0a80*/  ISETP.GE.AND P0, PT, R10, UR4, PT ;  /* 0x000000040a007c0c */ /* 0x000fe2000bf06270 */
[----:B------:R-:W-:Y:S01]  /*0a90*/  IMAD.WIDE R10, R11, 0x8, R6 ;  /* 0x000000080b0a7825 */ /* 0x000fe200078e0206 */
[----:B--2---:R-:W-:-:S07]  /*0aa0*/  @!P1 DADD R22, R18, -R20 ;  /* 0x0000000012169229 */ /* 0x004fce0000000814 */
[----:B------:R0:W-:Y:S04]  /*0ab0*/  @!P1 STG.E.64 desc[UR16][R10.64], R22 ;  /* 0x000000160a009986 */ /* 0x0001e8000c101b10 */
[----:B------:R-:W2:Y:S04]  /*0ac0*/  @!P0 LDG.E.64 R18, desc[UR16][R14.64+0x400] ;  /* 0x000400100e128981 */ /* 0x000ea8000c1e1b00 */
[----:B------:R-:W2:Y:S01]  /*0ad0*/  @!P0 LDG.E.64 R20, desc[UR16][R12.64+0x400] ;  /* 0x000400100c148981 */ /* 0x000ea2000c1e1b00 */
[----:B------:R-:W-:-:S05]  /*0ae0*/  VIADD R16, R17, 0x180 ;  /* 0x0000018011107836 */ /* 0x000fca0000000000 */
[----:B------:R-:W-:Y:S01]  /*0af0*/  ISETP.GE.AND P1, PT, R16, UR4, PT ;  /* 0x0000000410007c0c */ /* 0x000fe2000bf26270 */
[----:B--2---:R-:W-:-:S07]  /*0b00*/  @!P0 DADD R24, R18, -R20 ;  /* 0x0000000012188229 */ /* 0x004fce0000000814 */
[----:B------:R1:W-:Y:S05]  /*0b10*/  @!P0 STG.E.64 desc[UR16][R10.64+0x400], R24 ;  /* 0x000400180a008986 */ /* 0x0003ea000c101b10 */
[----:B------:R-:W0:Y:S04]  /*0b20*/  @!P1 LDG.E.64 R18, desc[UR16][R14.64+0x800] ;  /* 0x000800100e129981 */ /* 0x000e28000c1e1b00 */
[----:B------:R-:W0:Y:S01]  /*0b30*/  @!P1 LDG.E.64 R20, desc[UR16][R12.64+0x800] ;  /* 0x000800100c149981 */ /* 0x000e22000c1e1b00 */
[----:B------:R-:W-:-:S04]  /*0b40*/  IADD3 R16, PT, PT, R17, 0x200, RZ ;  /* 0x0000020011107810 */ /* 0x000fc80007ffe0ff */
[----:B------:R-:W-:Y:S01]  /*0b50*/  ISETP.GE.AND P0, PT, R16, UR4, PT ;  /* 0x0000000410007c0c */ /* 0x000fe2000bf06270 */
[----:B0-----:R-:W-:-:S07]  /*0b60*/  @!P1 DADD R22, R18, -R20 ;  /* 0x0000000012169229 */ /* 0x001fce0000000814 */
[----:B------:R0:W-:Y:S05]  /*0b70*/  @!P1 STG.E.64 desc[UR16][R10.64+0x800], R22 ;  /* 0x000800160a009986 */ /* 0x0001ea000c101b10 */
[----:B------:R-:W1:Y:S04]  /*0b80*/  @!P0 LDG.E.64 R18, desc[UR16][R14.64+0xc00] ;  /* 0x000c00100e128981 */ /* 0x000e68000c1e1b00 */
[----:B------:R-:W1:Y:S01]  /*0b90*/  @!P0 LDG.E.64 R20, desc[UR16][R12.64+0xc00] ;  /* 0x000c00100c148981 */ /* 0x000e62000c1e1b00 */
[----:B------:R-:W-:-:S05]  /*0ba0*/  VIADD R16, R17, 0x280 ;  /* 0x0000028011107836 */ /* 0x000fca0000000000 */
[----:B------:R-:W-:Y:S01]  /*0bb0*/  ISETP.GE.AND P1, PT, R16, UR4, PT ;  /* 0x0000000410007c0c */ /* 0x000fe2000bf26270 */
[----:B-1----:R-:W-:-:S07]  /*0bc0*/  @!P0 DADD R24, R18, -R20 ;  /* 0x0000000012188229 */ /* 0x002fce0000000814 */
[----:B------:R1:W-:Y:S05]  /*0bd0*/  @!P0 STG.E.64 desc[UR16][R10.64+0xc00], R24 ;  /* 0x000c00180a008986 */ /* 0x0003ea000c101b10 */
[----:B------:R-:W0:Y:S04]  /*0be0*/  @!P1 LDG.E.64 R18, desc[UR16][R14.64+0x1000] ;  /* 0x001000100e129981 */ /* 0x000e28000c1e1b00 */
[----:B------:R-:W0:Y:S01]  /*0bf0*/  @!P1 LDG.E.64 R20, desc[UR16][R12.64+0x1000] ;  /* 0x001000100c149981 */ /* 0x000e22000c1e1b00 */
[----:B------:R-:W-:-:S04]  /*0c00*/  IADD3 R16, PT, PT, R17, 0x300, RZ ;  /* 0x0000030011107810 */ /* 0x000fc80007ffe0ff */
[----:B------:R-:W-:Y:S01]  /*0c10*/  ISETP.GE.AND P0, PT, R16, UR4, PT ;  /* 0x0000000410007c0c */ /* 0x000fe2000bf06270 */
[----:B0-----:R-:W-:-:S07]  /*0c20*/  @!P1 DADD R22, R18, -R20 ;  /* 0x0000000012169229 */ /* 0x001fce0000000814 */
[----:B------:R1:W-:Y:S05]  /*0c30*/  @!P1 STG.E.64 desc[UR16][R10.64+0x1000], R22 ;  /* 0x001000160a009986 */ /* 0x0003ea000c101b10 */
[----:B------:R-:W2:Y:S04]  /*0c40*/  @!P0 LDG.E.64 R18, desc[UR16][R14.64+0x1400] ;  /* 0x001400100e128981 */ /* 0x000ea8000c1e1b00 */
[----:B------:R-:W2:Y:S01]  /*0c50*/  @!P0 LDG.E.64 R20, desc[UR16][R12.64+0x1400] ;  /* 0x001400100c148981 */ /* 0x000ea2000c1e1b00 */
[----:B------:R-:W-:Y:S01]  /*0c60*/  VIADD R17, R17, 0x380 ;  /* 0x0000038011117836 */ /* 0x000fe20000000000 */
[----:B------:R-:W-:Y:S01]  /*0c70*/  IADD3 R8, PT, PT, R8, 0x8, RZ ;  /* 0x0000000808087810 */ /* 0x000fe20007ffe0ff */
[----:B------:R-:W-:Y:S03]  /*0c80*/  BSSY.RECONVERGENT B0, `(.L_x_200) ;  /* 0x000000a000007945 */ /* 0x000fe60003800200 */
[----:B------:R-:W-:Y:S01]  /*0c90*/  ISETP.NE.AND P1, PT, R8, R0, PT ;  /* 0x000000000800720c */ /* 0x000fe20003f25270 */
[----:B--2---:R-:W-:-:S07]  /*0ca0*/  @!P0 DADD R18, R18, -R20 ;  /* 0x0000000012128229 */ /* 0x004fce0000000814 */
[----:B------:R1:W-:Y:S01]  /*0cb0*/  @!P0 STG.E.64 desc[UR16][R10.64+0x1400], R18 ;  /* 0x001400120a008986 */ /* 0x0003e2000c101b10 */
[----:B------:R-:W-:-:S13]  /*0cc0*/  ISETP.GE.AND P0, PT, R17, UR4, PT ;  /* 0x0000000411007c0c */ /* 0x000fda000bf06270 */
[----:B-1----:R-:W-:Y:S05]  /*0cd0*/  @P0 BRA `(.L_x_201) ;  /* 0x0000000000100947 */ /* 0x002fea0003800000 */
[----:B------:R-:W2:Y:S04]  /*0ce0*/  LDG.E.64 R14, desc[UR16][R14.64+0x1800] ;  /* 0x001800100e0e7981 */ /* 0x000ea8000c1e1b00 */
[----:B------:R-:W2:Y:S02]  /*0cf0*/  LDG.E.64 R12, desc[UR16][R12.64+0x1800] ;  /* 0x001800100c0c7981 */ /* 0x000ea4000c1e1b00 */
[----:B--2---:R-:W-:-:S07]  /*0d00*/  DADD R16, R14, -R12 ;  /* 0x000000000e107229 */ /* 0x004fce000000080c */
[----:B------:R0:W-:Y:S04]  /*0d10*/  STG.E.64 desc[UR16][R10.64+0x1800], R16 ;  /* 0x001800100a007986 */ /* 0x0001e8000c101b10 */
.L_x_201:
[----:B------:R-:W-:Y:S05]  /*0d20*/  BSYNC.RECONVERGENT B0 ;  /* 0x0000000000007941 */ /* 0x000fea0003800200 */
.L_x_200:
[----:B------:R-:W-:Y:S05]  /*0d30*/  @P1 BRA `(.L_x_202) ;  /* 0xfffffffc00101947 */ /* 0x000fea000383ffff */
.L_x_187:
[----:B------:R-:W-:-:S13]  /*0d40*/  ISETP.NE.AND P0, PT, RZ, UR5, PT ;  /* 0x00000005ff007c0c */ /* 0x000fda000bf05270 */
[----:B------:R-:W-:Y:S05]  /*0d50*/  @!P0 EXIT ;  /* 0x000000000000894d */ /* 0x000fea0003800000 */
[----:B------:R-:W0:Y:S01]  /*0d60*/  LDC R8, c[0x0][0x388] ;  /* 0x0000e200ff087b82 */ /* 0x000e220000000800 */
[----:B------:R-:W-:Y:S01]  /*0d70*/  UISETP.GE.U32.AND UP0, UPT, UR5, 0x4, UPT ;  /* 0x000000040500788c */ /* 0x000fe2000bf06070 */
[----:B0-----:R-:W-:-:S04]  /*0d80*/  LOP3.LUT R10, R8, 0x3, RZ, 0xc0, !PT ;  /* 0x00000003080a7812 */ /* 0x001fc800078ec0ff */
[----:B------:R-:W-:-:S04]  /*0d90*/  ISETP.NE.AND P2, PT, R10, RZ, PT ;  /* 0x000000ff0a00720c */ /* 0x000fc80003f45270 */
[----:B------:R-:W-:Y:S09]  /*0da0*/  BRA.U !UP0, `(.L_x_203) ;  /* 0x0000000108947547 */ /* 0x000ff2000b800000 */
[----:B------:R-:W-:-:S05]  /*0db0*/  IMAD R11, R0, 0x80, R9 ;  /* 0x00000080000b7824 */ /* 0x000fca00078e0209 */
[----:B------:R-:W-:-:S13]  /*0dc0*/  ISETP.GE.AND P0, PT, R11, UR4, PT ;  /* 0x000000040b007c0c */ /* 0x000fda000bf06270 */
[----:B-1234-:R-:W-:-:S04]  /*0dd0*/  @!P0 IMAD.WIDE R14, R11, 0x8, R2 ;  /* 0x000000080b0e8825 */ /* 0x01efc800078e0202 */
[C---:B------:R-:W-:Y:S02]  /*0de0*/  @!P0 IMAD.WIDE R16, R11.reuse, 0x8, R4 ;  /* 0x000000080b108825 */ /* 0x040fe400078e0204 */
[----:B------:R-:W2:Y:S04]  /*0df0*/  @!P0 LDG.E.64 R14, desc[UR16][R14.64] ;  /* 0x000000100e0e8981 */ /* 0x000ea8000c1e1b00 */
[----:B------:R-:W2:Y:S01]  /*0e00*/  @!P0 LDG.E.64 R16, desc[UR16][R16.64] ;  /* 0x0000001010108981 */ /* 0x000ea2000c1e1b00 */
[C---:B------:R-:W-:Y:S01]  /*0e10*/  IADD3 R13, PT, PT, R11.reuse, 0x80, RZ ;  /* 0x000000800b0d7810 */ /* 0x040fe20007ffe0ff */
[----:B------:R-:W-:-:S03]  /*0e20*/  @!P0 IMAD.WIDE R20, R11, 0x8, R6 ;  /* 0x000000080b148825 */ /* 0x000fc600078e0206 */
[----:B------:R-:W-:-:S13]  /*0e30*/  ISETP.GE.AND P1, PT, R13, UR4, PT ;  /* 0x000000040d007c0c */ /* 0x000fda000bf26270 */
[----:B------:R-:W-:-:S04]  /*0e40*/  @!P1 IMAD.WIDE R22, R13, 0x8, R2 ;  /* 0x000000080d169825 */ /* 0x000fc800078e0202 */
[----:B------:R-:W-:Y:S01]  /*0e50*/  @!P1 IMAD.WIDE R24, R13, 0x8, R4 ;  /* 0x000000080d189825 */ /* 0x000fe200078e0204 */
[----:B--2---:R-:W-:-:S07]  /*0e60*/  @!P0 DADD R18, R14, -R16 ;  /* 0x000000000e128229 */ /* 0x004fce0000000810 */
[----:B------:R0:W-:Y:S04]  /*0e70*/  @!P0 STG.E.64 desc[UR16][R20.64], R18 ;  /* 0x0000001214008986 */ /* 0x0001e8000c101b10 */
[----:B------:R-:W2:Y:S04]  /*0e80*/  @!P1 LDG.E.64 R22, desc[UR16][R22.64] ;  /* 0x0000001016169981 */ /* 0x000ea8000c1e1b00 */
[----:B------:R-:W2:Y:S01]  /*0e90*/  @!P1 LDG.E.64 R24, desc[UR16][R24.64] ;  /* 0x0000001018189981 */ /* 0x000ea2000c1e1b00 */
[----:B------:R-:W-:Y:S02]  /*0ea0*/  VIADD R15, R11, 0x100 ;  /* 0x000001000b0f7836 */ /* 0x000fe40000000000 */
        /* <DEDUP_REMOVED lines=8> */
[----:B------:R-:W-:Y:S01]  /*0f30*/  IADD3 R11, PT, PT, R11, 0x180, RZ ;  /* 0x000001800b0b7810 */ /* 0x000fe20007ffe0ff */
[----:B------:R-:W-:-:S03]  /*0f40*/  @!P0 IMAD.WIDE R14, R15, 0x8, R6 ;  /* 0x000000080f0e8825 */ /* 0x000fc600078e0206 */
[----:B------:R-:W-:-:S13]  /*0f50*/  ISETP.GE.AND P1, PT, R11, UR4, PT ;  /* 0x000000040b007c0c */ /* 0x000fda000bf26270 */
[----:B0-----:R-:W-:-:S04]  /*0f60*/  @!P1 IMAD.WIDE R20, R11, 0x8, R2 ;  /* 0x000000080b149825 */ /* 0x001fc800078e0202 */
[----:B------:R-:W-:Y:S01]  /*0f70*/  @!P1 IMAD.WIDE R22, R11, 0x8, R4 ;  /* 0x000000080b169825 */ /* 0x000fe200078e0204 */
[----:B--2---:R-:W-:-:S07]  /*0f80*/  @!P0 DADD R18, R26, -R28 ;  /* 0x000000001a128229 */ /* 0x004fce000000081c */
[----:B------:R0:W-:Y:S04]  /*0f90*/  @!P0 STG.E.64 desc[UR16][R14.64], R18 ;  /* 0x000000120e008986 */ /* 0x0001e8000c101b10 */
[----:B------:R-:W2:Y:S04]  /*0fa0*/  @!P1 LDG.E.64 R20, desc[UR16][R20.64] ;  /* 0x0000001014149981 */ /* 0x000ea8000c1e1b00 */
[----:B------:R-:W2:Y:S01]  /*0fb0*/  @!P1 LDG.E.64 R22, desc[UR16][R22.64] ;  /* 0x0000001016169981 */ /* 0x000ea2000c1e1b00 */
[----:B-1----:R-:W-:-:S04]  /*0fc0*/  @!P1 IMAD.WIDE R16, R11, 0x8, R6 ;  /* 0x000000080b109825 */ /* 0x002fc800078e0206 */
[----:B------:R-:W-:Y:S01]  /*0fd0*/  VIADD R0, R0, 0x4 ;  /* 0x0000000400007836 */ /* 0x000fe20000000000 */
[----:B--2---:R-:W-:-:S07]  /*0fe0*/  @!P1 DADD R12, R20, -R22 ;  /* 0x00000000140c9229 */ /* 0x004fce0000000816 */
[----:B------:R0:W-:Y:S04]  /*0ff0*/  @!P1 STG.E.64 desc[UR16][R16.64], R12 ;  /* 0x0000000c10009986 */ /* 0x0001e8000c101b10 */
.L_x_203:
[----:B------:R-:W-:Y:S05]  /*1000*/  @!P2 EXIT ;  /* 0x000000000000a94d */ /* 0x000fea0003800000 */
[----:B------:R-:W-:Y:S02]  /*1010*/  ISETP.NE.AND P0, PT, R10, 0x1, PT ;  /* 0x000000010a00780c */ /* 0x000fe40003f05270 */
[----:B------:R-:W-:-:S04]  /*1020*/  LOP3.LUT R8, R8, 0x1, RZ, 0xc0, !PT ;  /* 0x0000000108087812 */ /* 0x000fc800078ec0ff */
[----:B------:R-:W-:-:S07]  /*1030*/  ISETP.NE.U32.AND P2, PT, R8, 0x1, PT ;  /* 0x000000010800780c */ /* 0x000fce0003f45070 */
[----:B------:R-:W-:Y:S06]  /*1040*/  @!P0 BRA `(.L_x_204) ;  /* 0x00000000004c8947 */ /* 0x000fec0003800000 */
[----:B01234-:R-:W-:-:S04]  /*1050*/  LEA R17, R0, R9, 0x7 ;  /* 0x0000000900117211 */ /* 0x01ffc800078e38ff */
[----:B------:R-:W-:-:S13]  /*1060*/  ISETP.GE.AND P0, PT, R17, UR4, PT ;  /* 0x0000000411007c0c */ /* 0x000fda000bf06270 */
[----:B------:R-:W-:-:S04]  /*1070*/  @!P0 IMAD.WIDE R10, R17, 0x8, R2 ;  /* 0x00000008110a8825 */ /* 0x000fc800078e0202 */
[C---:B------:R-:W-:Y:S02]  /*1080*/  @!P0 IMAD.WIDE R12, R17.reuse, 0x8, R4 ;  /* 0x00000008110c8825 */ /* 0x040fe400078e0204 */
[----:B------:R-:W2:Y:S04]  /*1090*/  @!P0 LDG.E.64 R10, desc[UR16][R10.64] ;  /* 0x000000100a0a8981 */ /* 0x000ea8000c1e1b00 */
[----:B------:R-:W2:Y:S01]  /*10a0*/  @!P0 LDG.E.64 R12, desc[UR16][R12.64] ;  /* 0x000000100c0c8981 */ /* 0x000ea2000c1e1b00 */
[C---:B------:R-:W-:Y:S02]  /*10b0*/  VIADD R23, R17.reuse, 0x80 ;  /* 0x0000008011177836 */ /* 0x040fe40000000000 */
        /* <DEDUP_REMOVED lines=8> */
[----:B------:R-:W-:Y:S01]  /*1140*/  @!P1 IMAD.WIDE R12, R23, 0x8, R6 ;  /* 0x00000008170c9825 */ /* 0x000fe200078e0206 */
[----:B------:R-:W-:Y:S01]  /*1150*/  IADD3 R0, PT, PT, R0, 0x2, RZ ;  /* 0x0000000200007810 */ /* 0x000fe20007ffe0ff */
[----:B--2---:R-:W-:-:S07]  /*1160*/  @!P1 DADD R10, R18, -R20 ;  /* 0x00000000120a9229 */ /* 0x004fce0000000814 */
[----:B------:R0:W-:Y:S04]  /*1170*/  @!P1 STG.E.64 desc[UR16][R12.64], R10 ;  /* 0x0000000a0c009986 */ /* 0x0001e8000c101b10 */
.L_x_204:
[----:B------:R-:W-:Y:S05]  /*1180*/  @P2 EXIT ;  /* 0x000000000000294d */ /* 0x000fea0003800000 */
[----:B0-----:R-:W-:-:S05]  /*1190*/  IMAD R11, R0, 0x80, R9 ;  /* 0x00000080000b7824 */ /* 0x001fca00078e0209 */
[----:B------:R-:W-:-:S13]  /*11a0*/  ISETP.GE.AND P0, PT, R11, UR4, PT ;  /* 0x000000040b007c0c */ /* 0x000fda000bf06270 */
[----:B------:R-:W-:Y:S05]  /*11b0*/  @P0 EXIT ;  /* 0x000000000000094d */ /* 0x000fea0003800000 */
[----:B------:R-:W-:-:S04]  /*11c0*/  IMAD.WIDE R2, R11, 0x8, R2 ;  /* 0x000000080b027825 */ /* 0x000fc800078e0202 */
[C---:B------:R-:W-:Y:S02]  /*11d0*/  IMAD.WIDE R4, R11.reuse, 0x8, R4 ;  /* 0x000000080b047825 */ /* 0x040fe400078e0204 */
[----:B------:R-:W5:Y:S04]  /*11e0*/  LDG.E.64 R2, desc[UR16][R2.64] ;  /* 0x0000001002027981 */ /* 0x000f68000c1e1b00 */
[----:B------:R-:W5:Y:S01]  /*11f0*/  LDG.E.64 R4, desc[UR16][R4.64] ;  /* 0x0000001004047981 */ /* 0x000f62000c1e1b00 */
[----:B------:R-:W-:Y:S01]  /*1200*/  IMAD.WIDE R6, R11, 0x8, R6 ;  /* 0x000000080b067825 */ /* 0x000fe200078e0206 */
[----:B-----5:R-:W-:-:S07]  /*1210*/  DADD R8, R2, -R4 ;  /* 0x0000000002087229 */ /* 0x020fce0000000804 */
[----:B------:R-:W-:Y:S01]  /*1220*/  STG.E.64 desc[UR16][R6.64], R8 ;  /* 0x0000000806007986 */ /* 0x000fe2000c101b10 */
[----:B------:R-:W-:Y:S05]  /*1230*/  EXIT ;  /* 0x000000000000794d */ /* 0x000fea0003800000 */
.L_x_186:
[----:B------:R-:W-:-:S06]  /*1240*/  UISETP.GE.AND UP0, UPT, UR25, 0x1, UPT ;  /* 0x000000011900788c */ /* 0x000fcc000bf06270 */
[----:B------:R-:W-:-:S13]  /*1250*/  PLOP3.LUT P0, PT, PT, PT, UP0, 0x80, 0x8 ;  /* 0x000000000008781c */ /* 0x000fda0003f0f008 */
[----:B------:R-:W-:Y:S05]  /*1260*/  @!P0 EXIT ;  /* 0x000000000000894d */ /* 0x000fea0003800000 */
[----:B------:R-:W0:Y:S01]  /*1270*/  LDCU UR10, c[0x0][0x388] ;  /* 0x00007100ff0a77ac */ /* 0x000e220008000800 */
[----:B------:R-:W-:Y:S01]  /*1280*/  UISETP.GE.U32.AND UP0, UPT, UR25, 0x10, UPT ;  /* 0x000000101900788c */ /* 0x000fe2000bf06070 */
[----:B------:R-:W-:Y:S01]  /*1290*/  UMOV UR4, URZ ;  /* 0x000000ff00047c82 */ /* 0x000fe20008000000 */
[----:B0-----:R-:W-:-:S06]  /*12a0*/  ULOP3.LUT UR33, UR10, 0xf, URZ, 0xc0, !UPT ;  /* 0x0000000f0a217892 */ /* 0x001fcc000f8ec0ff */
[----:B------:R-:W-:Y:S01]  /*12b0*/  ISETP.NE.AND P0, PT, RZ, UR33, PT ;  /* 0x00000021ff007c0c */ /* 0x000fe2000bf05270 */
[----:B------:R-:W-:-:S12]  /*12c0*/  BRA.U !UP0, `(.L_x_205) ;  /* 0x0000000508a47547 */ /* 0x000fd8000b800000 */
[----:B------:R-:W0:Y:S01]  /*12d0*/  LDC.64 R12, c[0x0][0x398] ;  /* 0x0000e600ff0c7b82 */ /* 0x000e220000000a00 */
[----:B------:R-:W-:Y:S02]  /*12e0*/  HFMA2 R6, -RZ, RZ, 0, 0.00048828125 ;  /* 0x00001000ff067431 */ /* 0x000fe400000001ff */
[----:B------:R-:W-:Y:S01]  /*12f0*/  IMAD.MOV.U32 R7, RZ, RZ, 0x0 ;  /* 0x00000000ff077424 */ /* 0x000fe200078e00ff */
[----:B------:R-:W-:Y:S01]  /*1300*/  ULEA UR5, UP1, UR18, 0xc00, 0x3 ;  /* 0x00000c0012057891 */ /* 0x000fe2000f8218ff */
[C---:B------:R-:W-:Y:S01]  /*1310*/  IADD3 R10, PT, PT, R9.reuse, 0x480, RZ ;  /* 0x00000480090a7810 */ /* 0x040fe20007ffe0ff */
[----:B------:R-:W-:Y:S02]  /*1320*/  UIADD3 UR26, UP0, UPT, UR21, UR12, URZ ;  /* 0x0000000c151a7290 */ /* 0x000fe4000ff1e0ff */
[----:B------:R-:W-:Y:S02]  /*1330*/  UIADD3 UR7, UP2, UPT, UR5, UR14, URZ ;  /* 0x0000000e05077290 */ /* 0x000fe4000ff5e0ff */
[----:B------:R-:W-:Y:S01]  /*1340*/  UIADD3.X UR14, UPT, UPT, UR22, UR13, URZ, UP0, !UPT ;  /* 0x0000000d160e7290 */ /* 0x000fe200087fe4ff */
[----:B------:R-:W-:Y:S01]  /*1350*/  IMAD.WIDE.U32 R6, R9, 0x8, R6 ;  /* 0x0000000809067825 */ /* 0x000fe200078e0006 */
[----:B------:R-:W-:-:S02]  /*1360*/  ULEA.HI.X UR6, UR18, URZ, UR9, 0x3, UP1 ;  /* 0x000000ff12067291 */ /* 0x000fc400088f1c09 */
[----:B------:R-:W-:Y:S01]  /*1370*/  ULOP3.LUT UR4, UR25, 0x7ffffff0, URZ, 0xc0, !UPT ;  /* 0x7ffffff019047892 */ /* 0x000fe2000f8ec0ff */
[C---:B------:R-:W-:Y:S01]  /*1380*/  IADD3 R11, P1, PT, R6.reuse, UR30, RZ ;  /* 0x0000001e060b7c10 */ /* 0x040fe2000ff3e0ff */
[----:B------:R-:W-:Y:S01]  /*1390*/  UIADD3 UR5, UP0, UPT, UR5, UR30, URZ ;  /* 0x0000001e05057290 */ /* 0x000fe2000ff1e0ff */
[----:B------:R-:W-:Y:S01]  /*13a0*/  IADD3 R20, P2, PT, R6, UR12, RZ ;  /* 0x0000000c06147c10 */ /* 0x000fe2000ff5e0ff */
[----:B------:R-:W-:Y:S01]  /*13b0*/  UIADD3.X UR8, UPT, UPT, UR6, UR15, URZ, UP2, !UPT ;  /* 0x0000000f06087290 */ /* 0x000fe200097fe4ff */
[C---:B------:R-:W-:Y:S01]  /*13c0*/  IADD3.X R21, PT, PT, R7.reuse, UR31, RZ, P1, !PT ;  /* 0x0000001f07157c10 */ /* 0x040fe20008ffe4ff */
[----:B------:R-:W-:Y:S01]  /*13d0*/  UIADD3 UR11, UPT, UPT, -UR4, URZ, URZ ;  /* 0x000000ff040b7290 */ /* 0x000fe2000fffe1ff */
[----:B------:R-:W-:Y:S01]  /*13e0*/  IADD3.X R0, PT, PT, R7, UR13, RZ, P2, !PT ;  /* 0x0000000d07007c10 */ /* 0x000fe200097fe4ff */
[----:B------:R-:W-:Y:S01]  /*13f0*/  UIADD3.X UR6, UPT, UPT, UR6, UR31, URZ, UP0, !UPT ;  /* 0x0000001f06067290 */ /* 0x000fe200087fe4ff */
[----:B0-----:R-:W-:-:S11]  /*1400*/  IMAD.WIDE.U32 R6, R9, 0x8, R12 ;  /* 0x0000000809067825 */ /* 0x001fd600078e000c */
.L_x_206:
[----:B---3--:R-:W-:Y:S02]  /*1410*/  IADD3 R14, P1, PT, R6, UR21, RZ ;  /* 0x00000015060e7c10 */ /* 0x008fe4000ff3e0ff */
[----:B------:R-:W-:Y:S02]  /*1420*/  IADD3 R12, P2, PT, R11, UR21, RZ ;  /* 0x000000150b0c7c10 */ /* 0x000fe4000ff5e0ff */
[----:B------:R-:W-:Y:S02]  /*1430*/  IADD3.X R15, PT, PT, R7, UR22, RZ, P1, !PT ;  /* 0x00000016070f7c10 */ /* 0x000fe40008ffe4ff */
[----:B------:R-:W-:-:S03]  /*1440*/  IADD3.X R13, PT, PT, R21, UR22, RZ, P2, !PT ;  /* 0x00000016150d7c10 */ /* 0x000fc600097fe4ff */
[----:B------:R-:W2:Y:S04]  /*1450*/  LDG.E.64 R16, desc[UR16][R14.64] ;  /* 0x000000100e107981 */ /* 0x000ea8000c1e1b00 */
[----:B------:R-:W2:Y:S01]  /*1460*/  LDG.E.64 R18, desc[UR16][R12.64+-0x1000] ;  /* 0xfff000100c127981 */ /* 0x000ea2000c1e1b00 */
[----:B------:R-:W-:-:S04]  /*1470*/  IADD3 R8, P1, PT, R20, UR21, RZ ;  /* 0x0000001514087c10 */ /* 0x000fc8000ff3e0ff */
[----:B------:R-:W-:Y:S01]  /*1480*/  IADD3.X R9, PT, PT, R0, UR22, RZ, P1, !PT ;  /* 0x0000001600097c10 */ /* 0x000fe20008ffe4ff */
[----:B--2---:R-:W-:-:S07]  /*1490*/  DADD R16, R16, -R18 ;  /* 0x0000000010107229 */ /* 0x004fce0000000812 */
[----:B------:R0:W-:Y:S04]  /*14a0*/  STG.E.64 desc[UR16][R8.64+-0x1000], R16 ;  /* 0xfff0001008007986 */ /* 0x0001e8000c101b10 */
[----:B------:R-:W2:Y:S04]  /*14b0*/  LDG.E.64 R18, desc[UR16][R14.64+0x400] ;  /* 0x000400100e127981 */ /* 0x000ea8000c1e1b00 */
[----:B------:R-:W2:Y:S02]  /*14c0*/  LDG.E.64 R22, desc[UR16][R12.64+-0xc00] ;  /* 0xfff400100c167981 */ /* 0x000ea4000c1e1b00 */
[----:B--2---:R-:W-:-:S07]  /*14d0*/  DADD R18, R18, -R22 ;  /* 0x0000000012127229 */ /* 0x004fce0000000816 */
[----:B------:R1:W-:Y:S04]  /*14e0*/  STG.E.64 desc[UR16][R8.64+-0xc00], R18 ;  /* 0xfff4001208007986 */ /* 0x0003e8000c101b10 */
[----:B------:R-:W2:Y:S04]  /*14f0*/  LDG.E.64 R22, desc[UR16][R14.64+0x800] ;  /* 0x000800100e167981 */ /* 0x000ea8000c1e1b00 */
[----:B------:R-:W2:Y:S02]  /*1500*/  LDG.E.64 R24, desc[UR16][R12.64+-0x800] ;  /* 0xfff800100c187981 */ /* 0x000ea4000c1e1b00 */
[----:B--2---:R-:W-:-:S07]  /*1510*/  DADD R22, R22, -R24 ;  /* 0x0000000016167229 */ /* 0x004fce0000000818 */
[----:B------:R2:W-:Y:S04]  /*1520*/  STG.E.64 desc[UR16][R8.64+-0x800], R22 ;  /* 0xfff8001608007986 */ /* 0x0005e8000c101b10 */
[----:B------:R-:W3:Y:S04]  /*1530*/  LDG.E.64 R24, desc[UR16][R14.64+0xc00] ;  /* 0x000c00100e187981 */ /* 0x000ee8000c1e1b00 */
[----:B------:R-:W3:Y:S02]  /*1540*/  LDG.E.64 R26, desc[UR16][R12.64+-0x400] ;  /* 0xfffc00100c1a7981 */ /* 0x000ee4000c1e1b00 */
[----:B---3--:R-:W-:-:S07]  /*1550*/  DADD R24, R24, -R26 ;  /* 0x0000000018187229 */ /* 0x008fce000000081a */
[----:B------:R3:W-:Y:S04]  /*1560*/  STG.E.64 desc[UR16][R8.64+-0x400], R24 ;  /* 0xfffc001808007986 */ /* 0x0007e8000c101b10 */
[----:B0-----:R-:W4:Y:S04]  /*1570*/  LDG.E.64 R16, desc[UR16][R14.64+0x1000] ;  /* 0x001000100e107981 */ /* 0x001f28000c1e1b00 */
[----:B------:R-:W4:Y:S02]  /*1580*/  LDG.E.64 R26, desc[UR16][R12.64] ;  /* 0x000000100c1a7981 */ /* 0x000f24000c1e1b00 */
[----:B----4-:R-:W-:-:S07]  /*1590*/  DADD R16, R16, -R26 ;  /* 0x0000000010107229 */ /* 0x010fce000000081a */
[----:B------:R0:W-:Y:S04]  /*15a0*/  STG.E.64 desc[UR16][R8.64], R16 ;  /* 0x0000001008007986 */ /* 0x0001e8000c101b10 */
[----:B-1----:R-:W4:Y:S04]  /*15b0*/  LDG.E.64 R18, desc[UR16][R14.64+0x1400] ;  /* 0x001400100e127981 */ /* 0x002f28000c1e1b00 */
[----:B------:R-:W4:Y:S02]  /*15c0*/  LDG.E.64 R26, desc[UR16][R12.64+0x400] ;  /* 0x000400100c1a7981 */ /* 0x000f24000c1e1b00 */
[----:B----4-:R-:W-:-:S07]  /*15d0*/  DADD R18, R18, -R26 ;  /* 0x0000000012127229 */ /* 0x010fce000000081a */
[----:B------:R1:W-:Y:S04]  /*15e0*/  STG.E.64 desc[UR16][R8.64+0x400], R18 ;  /* 0x0004001208007986 */ /* 0x0003e8000c101b10 */
[----:B--2---:R-:W2:Y:S04]  /*15f0*/  LDG.E.64 R22, desc[UR16][R14.64+0x1800] ;  /* 0x001800100e167981 */ /* 0x004ea8000c1e1b00 */
[----:B------:R-:W2:Y:S02]  /*1600*/  LDG.E.64 R26, desc[UR16][R12.64+0x800] ;  /* 0x000800100c1a7981 */ /* 0x000ea4000c1e1b00 */
[----:B--2---:R-:W-:-:S07]  /*1610*/  DADD R22, R22, -R26 ;  /* 0x0000000016167229 */ /* 0x004fce000000081a */
[----:B------:R2:W-:Y:S04]  /*1620*/  STG.E.64 desc[UR16][R8.64+0x800], R22 ;  /* 0x0008001608007986 */ /* 0x0005e8000c101b10 */
[----:B---3--:R-:W3:Y:S04]  /*1630*/  LDG.E.64 R24, desc[UR16][R14.64+0x1c00] ;  /* 0x001c00100e187981 */ /* 0x008ee8000c1e1b00 */
[----:B------:R-:W3:Y:S02]  /*1640*/  LDG.E.64 R26, desc[UR16][R12.64+0xc00] ;  /* 0x000c00100c1a7981 */ /* 0x000ee4000c1e1b00 */
[----:B---3--:R-:W-:-:S07]  /*1650*/  DADD R24, R24, -R26 ;  /* 0x0000000018187229 */ /* 0x008fce000000081a */
[----:B------:R3:W-:Y:S04]  /*1660*/  STG.E.64 desc[UR16][R8.64+0xc00], R24 ;  /* 0x000c001808007986 */ /* 0x0007e8000c101b10 */
[----:B0-----:R-:W4:Y:S04]  /*1670*/  LDG.E.64 R16, desc[UR16][R14.64+0x2000] ;  /* 0x002000100e107981 */ /* 0x001f28000c1e1b00 */
[----:B------:R-:W4:Y:S01]  /*1680*/  LDG.E.64 R26, desc[UR16][R12.64+0x1000] ;  /* 0x001000100c1a7981 */ /* 0x000f22000c1e1b00 */
[----:B------:R-:W-:Y:S01]  /*1690*/  MOV R29, UR8 ;  /* 0x00000008001d7c02 */ /* 0x000fe20008000f00 */
[----:B------:R-:W-:Y:S01]  /*16a0*/  IMAD.U32 R28, RZ, RZ, UR7 ;  /* 0x00000007ff1c7e24 */ /* 0x000fe2000f8e00ff */
[----:B-1----:R-:W-:Y:S01]  /*16b0*/  MOV R19, UR6 ;  /* 0x0000000600137c02 */ /* 0x002fe20008000f00 */
[----:B------:R-:W-:-:S04]  /*16c0*/  IMAD.U32 R18, RZ, RZ, UR5 ;  /* 0x00000005ff127e24 */ /* 0x000fc8000f8e00ff */
[----:B------:R-:W-:Y:S01]  /*16d0*/  IMAD.WIDE R18, R10, 0x8, R18 ;  /* 0x000000080a127825 */ /* 0x000fe200078e0212 */
[----:B----4-:R-:W-:-:S03]  /*16e0*/  DADD R26, R16, -R26 ;  /* 0x00000000101a7229 */ /* 0x010fc6000000081a */
[----:B------:R-:W-:-:S04]  /*16f0*/  IMAD.WIDE R16, R10, 0x8, R28 ;  /* 0x000000080a107825 */ /* 0x000fc800078e021c */
[----:B------:R0:W-:Y:S04]  /*1700*/  STG.E.64 desc[UR16][R8.64+0x1000], R26 ;  /* 0x0010001a08007986 */ /* 0x0001e8000c101b10 */
[----:B--2---:R-:W2:Y:S04]  /*1710*/  LDG.E.64 R22, desc[UR16][R16.64+-0xc00] ;  /* 0xfff4001010167981 */ /* 0x004ea8000c1e1b00 */
[----:B------:R-:W2:Y:S01]  /*1720*/  LDG.E.64 R14, desc[UR16][R18.64+-0xc00] ;  /* 0xfff40010120e7981 */ /* 0x000ea2000c1e1b00 */
[----:B------:R-:W-:Y:S01]  /*1730*/  MOV R13, UR14 ;  /* 0x0000000e000d7c02 */ /* 0x000fe20008000f00 */
[----:B------:R-:W-:-:S04]  /*1740*/  IMAD.U32 R12, RZ, RZ, UR26 ;  /* 0x0000001aff0c7e24 */ /* 0x000fc8000f8e00ff */
[----:B------:R-:W-:Y:S01]  /*1750*/  IMAD.WIDE R12, R10, 0x8, R12 ;  /* 0x000000080a0c7825 */ /* 0x000fe200078e020c */
[----:B--2---:R-:W-:-:S07]  /*1760*/  DADD R14, R22, -R14 ;  /* 0x00000000160e7229 */ /* 0x004fce000000080e */
[----:B------:R1:W-:Y:S04]  /*1770*/  STG.E.64 desc[UR16][R12.64], R14 ;  /* 0x0000000e0c007986 */ /* 0x0003e8000c101b10 */
[----:B------:R-:W2:Y:S04]  /*1780*/  LDG.E.64 R22, desc[UR16][R16.64+-0x800] ;  /* 0xfff8001010167981 */ /* 0x000ea8000c1e1b00 */
[----:B---3--:R-:W2:Y:S02]  /*1790*/  LDG.E.64 R24, desc[UR16][R18.64+-0x800] ;  /* 0xfff8001012187981 */ /* 0x008ea4000c1e1b00 */
[----:B--2---:R-:W-:-:S07]  /*17a0*/  DADD R22, R22, -R24 ;  /* 0x0000000016167229 */ /* 0x004fce0000000818 */
[----:B------:R2:W-:Y:S04]  /*17b0*/  STG.E.64 desc[UR16][R12.64+0x400], R22 ;  /* 0x000400160c007986 */ /* 0x0005e8000c101b10 */
[----:B0-----:R-:W3:Y:S04]  /*17c0*/  LDG.E.64 R8, desc[UR16][R16.64+-0x400] ;  /* 0xfffc001010087981 */ /* 0x001ee8000c1e1b00 */
[----:B------:R-:W3:Y:S02]  /*17d0*/  LDG.E.64 R24, desc[UR16][R18.64+-0x400] ;  /* 0xfffc001012187981 */ /* 0x000ee4000c1e1b00 */
[----:B---3--:R-:W-:-:S07]  /*17e0*/  DADD R8, R8, -R24 ;  /* 0x0000000008087229 */ /* 0x008fce0000000818 */
[----:B------:R0:W-:Y:S04]  /*17f0*/  STG.E.64 desc[UR16][R12.64+0x800], R8 ;  /* 0x000800080c007986 */ /* 0x0001e8000c101b10 */
[----:B------:R-:W3:Y:S04]  /*1800*/  LDG.E.64 R24, desc[UR16][R16.64] ;  /* 0x0000001010187981 */ /* 0x000ee8000c1e1b00 */
[----:B------:R-:W3:Y:S02]  /*1810*/  LDG.E.64 R26, desc[UR16][R18.64] ;  /* 0x00000010121a7981 */ /* 0x000ee4000c1e1b00 */
[----:B---3--:R-:W-:-:S07]  /*1820*/  DADD R24, R24, -R26 ;  /* 0x0000000018187229 */ /* 0x008fce000000081a */
        /* <DEDUP_REMOVED lines=9> */
[----:B0-----:R-:W2:Y:S04]  /*18c0*/  LDG.E.64 R8, desc[UR16][R16.64+0xc00] ;  /* 0x000c001010087981 */ /* 0x001ea8000c1e1b00 */
[----:B------:R-:W2:Y:S01]  /*18d0*/  LDG.E.64 R26, desc[UR16][R18.64+0xc00] ;  /* 0x000c0010121a7981 */ /* 0x000ea2000c1e1b00 */
[----:B------:R-:W-:Y:S01]  /*18e0*/  UIADD3 UR21, UP0, UPT, UR21, 0x4000, URZ ;  /* 0x0000400015157890 */ /* 0x000fe2000ff1e0ff */
[----:B------:R-:W-:Y:S01]  /*18f0*/  VIADD R10, R10, 0x800 ;  /* 0x000008000a0a7836 */ /* 0x000fe20000000000 */
[----:B------:R-:W-:-:S02]  /*1900*/  UIADD3 UR11, UPT, UPT, UR11, 0x10, URZ ;  /* 0x000000100b0b7890 */ /* 0x000fc4000fffe0ff */
[----:B------:R-:W-:Y:S02]  /*1910*/  UIADD3.X UR22, UPT, UPT, URZ, UR22, URZ, UP0, !UPT ;  /* 0x00000016ff167290 */ /* 0x000fe400087fe4ff */
[----:B------:R-:W-:Y:S01]  /*1920*/  UISETP.NE.AND UP0, UPT, UR11, URZ, UPT ;  /* 0x000000ff0b00728c */ /* 0x000fe2000bf05270 */
[----:B--2---:R-:W-:-:S07]  /*1930*/  DADD R8, R8, -R26 ;  /* 0x0000000008087229 */ /* 0x004fce000000081a */
[----:B------:R3:W-:Y:S01]  /*1940*/  STG.E.64 desc[UR16][R12.64+0x1800], R8 ;  /* 0x001800080c007986 */ /* 0x0007e2000c101b10 */
[----:B------:R-:W-:Y:S05]  /*1950*/  BRA.U UP0, `(.L_x_206) ;  /* 0xfffffff900ac7547 */ /* 0x000fea000b83ffff */
.L_x_205:
[----:B------:R-:W-:Y:S05]  /*1960*/  @!P0 EXIT ;  /* 0x000000000000894d */ /* 0x000fea0003800000 */
[----:B------:R-:W0:Y:S01]  /*1970*/  LDCU.64 UR12, c[0x0][0x390] ;  /* 0x00007200ff0c77ac */ /* 0x000e220008000a00 */
[----:B------:R-:W1:Y:S01]  /*1980*/  S2R R0, SR_TID.X ;  /* 0x0000000000007919 */ /* 0x000e620000002100 */
[----:B------:R-:W-:-:S04]  /*1990*/  USHF.L.U32 UR6, UR10, 0x7, URZ ;  /* 0x000000070a067899 */ /* 0x000fc800080006ff */
[----:B------:R-:W-:Y:S02]  /*19a0*/  USHF.R.S32.HI UR5, URZ, 0x1f, UR6 ;  /* 0x0000001fff057899 */ /* 0x000fe40008011406 */
[----:B------:R-:W-:Y:S02]  /*19b0*/  UIMAD.WIDE.U32 UR6, UR6, UR20, URZ ;  /* 0x00000014060672a5 */ /* 0x000fe4000f8e00ff */
[----:B------:R-:W-:Y:S02]  /*19c0*/  UIMAD UR5, UR5, UR20, URZ ;  /* 0x00000014050572a4 */ /* 0x000fe4000f8e02ff */
[----:B------:R-:W-:Y:S02]  /*19d0*/  USHF.L.U32 UR8, UR6, 0x3, URZ ;  /* 0x0000000306087899 */ /* 0x000fe400080006ff */
[----:B------:R-:W-:Y:S02]  /*19e0*/  UIADD3 UR5, UPT, UPT, UR7, UR5, URZ ;  /* 0x0000000507057290 */ /* 0x000fe4000fffe0ff */
[----:B0-----:R-:W-:-:S02]  /*19f0*/  UIADD3 UR8, UP0, UPT, UR8, UR12, URZ ;  /* 0x0000000c08087290 */ /* 0x001fc4000ff1e0ff */
[----:B------:R-:W-:Y:S02]  /*1a00*/  USHF.L.U64.HI UR5, UR6, 0x3, UR5 ;  /* 0x0000000306057899 */ /* 0x000fe40008010205 */
[----:B------:R-:W-:Y:S02]  /*1a10*/  ULOP3.LUT UR6, UR10, 0x7, URZ, 0xc0, !UPT ;  /* 0x000000070a067892 */ /* 0x000fe4000f8ec0ff */
[----:B------:R-:W-:Y:S01]  /*1a20*/  UIADD3.X UR5, UPT, UPT, UR5, UR13, URZ, UP0, !UPT ;  /* 0x0000000d05057290 */ /* 0x000fe200087fe4ff */
[----:B------:R-:W-:Y:S01]  /*1a30*/  MOV R6, UR8 ;  /* 0x0000000800067c02 */ /* 0x000fe20008000f00 */
[----:B------:R-:W-:Y:S02]  /*1a40*/  UISETP.GE.U32.AND UP0, UPT, UR33, 0x8, UPT ;  /* 0x000000082100788c */ /* 0x000fe4000bf06070 */
[----:B------:R-:W-:Y:S02]  /*1a50*/  ISETP.NE.AND P0, PT, RZ, UR6, PT ;  /* 0x00000006ff007c0c */ /* 0x000fe4000bf05270 */
[----:B------:R-:W-:-:S05]  /*1a60*/  IMAD.U32 R7, RZ, RZ, UR5 ;  /* 0x00000005ff077e24 */ /* 0x000fca000f8e00ff */
[----:B-1----:R-:W-:Y:S06]  /*1a70*/  BRA.U !UP0, `(.L_x_207) ;  /* 0x0000000108987547 */ /* 0x002fec000b800000 */
[----:B------:R-:W-:-:S05]  /*1a80*/  MOV R17, UR4 ;  /* 0x0000000400117c02 */ /* 0x000fca0008000f00 */
[----:B------:R-:W-:-:S04]  /*1a90*/  IMAD R17, R17, 0x80, R0 ;  /* 0x0000008011117824 */ /* 0x000fc800078e0200 */
[----:B------:R-:W-:-:S04]  /*1aa0*/  IMAD.WIDE R10, R17, 0x8, R2 ;  /* 0x00000008110a7825 */ /* 0x000fc800078e0202 */
[C---:B---3--:R-:W-:Y:S01]  /*1ab0*/  IMAD.WIDE R8, R17.reuse, 0x8, R4 ;  /* 0x0000000811087825 */ /* 0x048fe200078e0204 */
[----:B------:R-:W2:Y:S04]  /*1ac0*/  LDG.E.64 R12, desc[UR16][R10.64] ;  /* 0x000000100a0c7981 */ /* 0x000ea8000c1e1b00 */
[----:B------:R-:W2:Y:S02]  /*1ad0*/  LDG.E.64 R14, desc[UR16][R8.64] ;  /* 0x00000010080e7981 */ /* 0x000ea4000c1e1b00 */
[----:B--2---:R-:W-:Y:S01]  /*1ae0*/  DADD R14, R12, -R14 ;  /* 0x000000000c0e7229 */ /* 0x004fe2000000080e */
[----:B------:R-:W-:-:S06]  /*1af0*/  IMAD.WIDE R12, R17, 0x8, R6 ;  /* 0x00000008110c7825 */ /* 0x000fcc00078e0206 */
        /* <DEDUP_REMOVED lines=25> */
[----:B---3--:R-:W2:Y:S04]  /*1c90*/  LDG.E.64 R20, desc[UR16][R10.64+0x1c00] ;  /* 0x001c00100a147981 */ /* 0x008ea8000c1e1b00 */
[----:B------:R-:W2:Y:S01]  /*1ca0*/  LDG.E.64 R22, desc[UR16][R8.64+0x1c00] ;  /* 0x001c001008167981 */ /* 0x000ea2000c1e1b00 */
[----:B------:R-:W-:Y:S01]  /*1cb0*/  UIADD3 UR4, UPT, UPT, UR4, 0x8, URZ ;  /* 0x0000000804047890 */ /* 0x000fe2000fffe0ff */
[----:B--2---:R-:W-:-:S07]  /*1cc0*/  DADD R20, R20, -R22 ;  /* 0x0000000014147229 */ /* 0x004fce0000000816 */
[----:B------:R0:W-:Y:S04]  /*1cd0*/  STG.E.64 desc[UR16][R12.64+0x1c00], R20 ;  /* 0x001c00140c007986 */ /* 0x0001e8000c101b10 */
.L_x_207:
[----:B------:R-:W-:Y:S05]  /*1ce0*/  @!P0 EXIT ;  /* 0x000000000000894d */ /* 0x000fea0003800000 */
[----:B------:R-:W-:Y:S02]  /*1cf0*/  UISETP.GE.U32.AND UP0, UPT, UR6, 0x4, UPT ;  /* 0x000000040600788c */ /* 0x000fe4000bf06070 */
[----:B------:R-:W-:-:S06]  /*1d00*/  ULOP3.LUT UR5, UR10, 0x3, URZ, 0xc0, !UPT ;  /* 0x000000030a057892 */ /* 0x000fcc000f8ec0ff */
[----:B------:R-:W-:Y:S01]  /*1d10*/  ISETP.NE.AND P0, PT, RZ, UR5, PT ;  /* 0x00000005ff007c0c */ /* 0x000fe2000bf05270 */
[----:B------:R-:W-:-:S12]  /*1d20*/  BRA.U !UP0, `(.L_x_208) ;  /* 0x0000000108587547 */ /* 0x000fd8000b800000 */
[----:B0-----:R-:W-:-:S05]  /*1d30*/  MOV R17, UR4 ;  /* 0x0000000400117c02 */ /* 0x001fca0008000f00 */
[----:B------:R-:W-:-:S04]  /*1d40*/  IMAD R17, R17, 0x80, R0 ;  /* 0x0000008011117824 */ /* 0x000fc800078e0200 */
[----:B------:R-:W-:-:S04]  /*1d50*/  IMAD.WIDE R2, R17, 0x8, R2 ;  /* 0x0000000811027825 */ /* 0x000fc800078e0202 */
[C---:B------:R-:W-:Y:S01]  /*1d60*/  IMAD.WIDE R4, R17.reuse, 0x8, R4 ;  /* 0x0000000811047825 */ /* 0x040fe200078e0204 */
[----:B---3--:R-:W2:Y:S04]  /*1d70*/  LDG.E.64 R8, desc[UR16][R2.64] ;  /* 0x0000001002087981 */ /* 0x008ea8000c1e1b00 */
[----:B------:R-:W2:Y:S01]  /*1d80*/  LDG.E.64 R10, desc[UR16][R4.64] ;  /* 0x00000010040a7981 */ /* 0x000ea2000c1e1b00 */
[----:B------:R-:W-:Y:S01]  /*1d90*/  IMAD.WIDE R16, R17, 0x8, R6 ;  /* 0x0000000811107825 */ /* 0x000fe200078e0206 */
        /* <DEDUP_REMOVED lines=10> */
[----:B------:R-:W2:Y:S04]  /*1e40*/  LDG.E.64 R12, desc[UR16][R2.64+0xc00] ;  /* 0x000c0010020c7981 */ /* 0x000ea8000c1e1b00 */
[----:B------:R-:W2:Y:S01]  /*1e50*/  LDG.E.64 R14, desc[UR16][R4.64+0xc00] ;  /* 0x000c0010040e7981 */ /* 0x000ea2000c1e1b00 */
[----:B------:R-:W-:Y:S01]  /*1e60*/  UIADD3 UR4, UPT, UPT, UR4, 0x4, URZ ;  /* 0x0000000404047890 */ /* 0x000fe2000fffe0ff */
[----:B--2---:R-:W-:-:S07]  /*1e70*/  DADD R12, R12, -R14 ;  /* 0x000000000c0c7229 */ /* 0x004fce000000080e */
[----:B------:R1:W-:Y:S04]  /*1e80*/  STG.E.64 desc[UR16][R16.64+0xc00], R12 ;  /* 0x000c000c10007986 */ /* 0x0003e8000c101b10 */
.L_x_208:
[----:B------:R-:W-:Y:S05]  /*1e90*/  @!P0 EXIT ;  /* 0x000000000000894d */ /* 0x000fea0003800000 */
[----:B-1----:R-:W-:Y:S01]  /*1ea0*/  MOV R11, UR4 ;  /* 0x00000004000b7c02 */ /* 0x002fe20008000f00 */
[----:B------:R-:W-:-:S04]  /*1eb0*/  UIADD3 UR5, UPT, UPT, -UR5, URZ, URZ ;  /* 0x000000ff05057290 */ /* 0x000fc8000fffe1ff */
[----:B------:R-:W-:-:S08]  /*1ec0*/  IMAD R11, R11, 0x80, R0 ;  /* 0x000000800b0b7824 */ /* 0x000fd000078e0200 */
.L_x_209:
[----:B------:R-:W-:Y:S01]  /*1ed0*/  MOV R4, UR29 ;  /* 0x0000001d00047c02 */ /* 0x000fe20008000f00 */
[----:B------:R-:W-:Y:S01]  /*1ee0*/  IMAD.U32 R5, RZ, RZ, UR32 ;  /* 0x00000020ff057e24 */ /* 0x000fe2000f8e00ff */
[----:B------:R-:W-:Y:S01]  /*1ef0*/  MOV R6, UR27 ;  /* 0x0000001b00067c02 */ /* 0x000fe20008000f00 */
[----:B------:R-:W-:Y:S02]  /*1f00*/  IMAD.U32 R7, RZ, RZ, UR28 ;  /* 0x0000001cff077e24 */ /* 0x000fe4000f8e00ff */
[----:B------:R-:W-:-:S04]  /*1f10*/  IMAD.WIDE R4, R11, 0x8, R4 ;  /* 0x000000080b047825 */ /* 0x000fc800078e0204 */
[----:B------:R-:W-:Y:S02]  /*1f20*/  IMAD.WIDE R6, R11, 0x8, R6 ;  /* 0x000000080b067825 */ /* 0x000fe400078e0206 */
[----:B------:R-:W3:Y:S04]  /*1f30*/  LDG.E.64 R4, desc[UR16][R4.64] ;  /* 0x0000001004047981 */ /* 0x000ee8000c1e1b00 */
[----:B------:R-:W3:Y:S01]  /*1f40*/  LDG.E.64 R6, desc[UR16][R6.64] ;  /* 0x0000001006067981 */ /* 0x000ee2000c1e1b00 */
[----:B------:R-:W-:Y:S01]  /*1f50*/  UIADD3 UR5, UPT, UPT, UR5, 0x1, URZ ;  /* 0x0000000105057890 */ /* 0x000fe2000fffe0ff */
[----:B-1----:R-:W-:Y:S01]  /*1f60*/  MOV R2, UR23 ;  /* 0x0000001700027c02 */ /* 0x002fe20008000f00 */
[----:B------:R-:W-:-:S04]  /*1f70*/  IMAD.U32 R3, RZ, RZ, UR24 ;  /* 0x00000018ff037e24 */ /* 0x000fc8000f8e00ff */
[----:B------:R-:W-:Y:S01]  /*1f80*/  ISETP.NE.AND P0, PT, RZ, UR5, PT ;  /* 0x00000005ff007c0c */ /* 0x000fe2000bf05270 */
[----:B------:R-:W-:Y:S01]  /*1f90*/  IMAD.WIDE R2, R11, 0x8, R2 ;  /* 0x000000080b027825 */ /* 0x000fe200078e0202 */
[----:B---3--:R-:W-:-:S07]  /*1fa0*/  DADD R8, R6, -R4 ;  /* 0x0000000006087229 */ /* 0x008fce0000000804 */
[----:B------:R1:W-:Y:S04]  /*1fb0*/  STG.E.64 desc[UR16][R2.64], R8 ;  /* 0x0000000802007986 */ /* 0x0003e8000c101b10 */
[----:B------:R-:W-:Y:S05]  /*1fc0*/  @!P0 EXIT ;  /* 0x000000000000894d */ /* 0x000fea0003800000 */
[----:B------:R-:W-:Y:S01]  /*1fd0*/  IADD3 R11, PT, PT, R11, 0x80, RZ ;  /* 0x000000800b0b7810 */ /* 0x000fe20007ffe0ff */
[----:B------:R-:W-:Y:S06]  /*1fe0*/  BRA `(.L_x_209) ;  /* 0xfffffffc00b87947 */ /* 0x000fec000383ffff */
.L_x_210:
        /* <DEDUP_REMOVED lines=9> */
.L_x_238:


//--------------------- .text._ZN3cub18CUB_300001_SM_10006detail9transform16transform_kernelINS2_10policy_hubILb1EN4cuda3std3__45tupleIJN6thrust24THRUST_300001_SM_1000_NS6detail15normal_iteratorINSA_10device_ptrIdEEEESF_EEEE10policy1000Ei12diff_functorSF_JPdSK_EEEvT0_iT1_T2_DpNS2_10kernel_argIT3_EE --------------------------
	.section	.text._ZN3cub18CUB_300001_SM_10006detail9transform16transform_kernelINS2_10policy_hubILb1EN4cuda3std3__45tupleIJN6thrust24THRUST_300001_SM_1000_NS6detail15normal_iteratorINSA_10device_ptrIdEEEESF_EEEE10policy1000Ei12diff_functorSF_JPdSK_EEEvT0_iT1_T2_DpNS2_10kernel_argIT3_EE,"ax",@progbits
	.align	128
        .global         _ZN3cub18CUB_300001_SM_10006detail9transform16transform_kernelINS2_10policy_hubILb1EN4cuda3std3__45tupleIJN6thrust24THRUST_300001_SM_1000_NS6detail15normal_iteratorINSA_10device_ptrIdEEEESF_EEEE10policy1000Ei12diff_functorSF_JPdSK_EEEvT0_iT1_T2_DpNS2_10kernel_argIT3_EE
        .type           _ZN3cub18CUB_300001_SM_10006detail9transform16transform_kernelINS2_10policy_hubILb1EN4cuda3std3__45tupleIJN6thrust24THRUST_300001_SM_1000_NS6detail15normal_iteratorINSA_10device_ptrIdEEEESF_EEEE10policy1000Ei12diff_functorSF_JPdSK_EEEvT0_iT1_T2_DpNS2_10kernel_argIT3_EE,@function
        .size           _ZN3cub18CUB_300001_SM_10006detail9transform16transform_kernelINS2_10policy_hubILb1EN4cuda3std3__45tupleIJN6thrust24THRUST_300001_SM_1000_NS6detail15normal_iteratorINSA_10device_ptrIdEEEESF_EEEE10policy1000Ei12diff_functorSF_JPdSK_EEEvT0_iT1_T2_DpNS2_10kernel_argIT3_EE,(.L_x_239 - _ZN3cub18CUB_300001_SM_10006detail9transform16transform_kernelINS2_10policy_hubILb1EN4cuda3std3__45tupleIJN6thrust24THRUST_300001_SM_1000_NS6detail15normal_iteratorINSA_10device_ptrIdEEEESF_EEEE10policy1000Ei12diff_functorSF_JPdSK_EEEvT0_iT1_T2_DpNS2_10kernel_argIT3_EE)
        .other          _ZN3cub18CUB_300001_SM_10006detail9transform16transform_kernelINS2_10policy_hubILb1EN4cuda3std3__45tupleIJN6thrust24THRUST_300001_SM_1000_NS6detail15normal_iteratorINSA_10device_ptrIdEEEESF_EEEE10policy1000Ei12diff_functorSF_JPdSK_EEEvT0_iT1_T2_DpNS2_10kernel_argIT3_EE,@"STO_CUDA_ENTRY STV_DEFAULT"
_ZN3cub18CUB_300001_SM_10006detail9transform16transform_kernelINS2_10policy_hubILb1EN4cuda3std3__45tupleIJN6thrust24THRUST_300001_SM_1000_NS6detail15normal_iteratorINSA_10device_ptrIdEEEESF_EEEE10policy1000Ei12diff_functorSF_JPdSK_EEEvT0_iT1_T2_DpNS2_10kernel_argIT3_EE:
.text._ZN3cub18CUB_300001_SM_10006detail9transform16transform_kernelINS2_10policy_hubILb1EN4cuda3std3__45tupleIJN6thrust24THRUST_300001_SM_1000_NS6detail15normal_iteratorINSA_10device_ptrIdEEEESF_EEEE10policy1000Ei12diff_functorSF_JPdSK_EEEvT0_iT1_T2_DpNS2_10kernel_argIT3_EE:
[----:B------:R-:W-:Y:S08]  /*0000*/  LDC R1, c[0x0][0x37c] ;  /* 0x0000df00ff017b82 */ /* 0x000ff00000000800 */
[----:B------:R-:W0:Y:S01]  /*0010*/  S2UR UR21, SR_CTAID.X ;  /* 0x00000000001579c3 */ /* 0x000e220000002500 */
[----:B------:R-:W1:Y:S01]  /*0020*/  LDCU.64 UR4, c[0x0][0x380] ;  /* 0x00007000ff0477ac */ /* 0x000e620008000a00 */
[----:B------:R-:W2:Y:S01]  /*0030*/  S2R R0, SR_TID.X ;  /* 0x0000000000007919 */ /* 0x000ea20000002100 */
[----:B------:R-:W-:Y:S01]  /*0040*/  BSSY.RECONVERGENT B0, `(.L_x_211) ;  /* 0x0000021000007945 */ /* 0x000fe20003800200 */
[----:B-1----:R-:W-:-:S04]  /*0050*/  USHF.L.U32 UR8, UR5, 0x7, URZ ;  /* 0x0000000705087899 */ /* 0x002fc800080006ff */
[----:B0-----:R-:W-:-:S04]  /*0060*/  UIMAD UR20, UR8, UR21, URZ ;  /* 0x00000015081472a4 */ /* 0x001fc8000f8e02ff */
[----:B------:R-:W-:-:S04]  /*0070*/  UIADD3 UR4, UPT, UPT, -UR20, UR4, URZ ;  /* 0x0000000414047290 */ /* 0x000fc8000fffe1ff */
[----:B------:R-:W-:Y:S01]  /*0080*/  UISETP.LT.AND UP0, UPT, UR8, UR4, UPT ;  /* 0x000000040800728c */ /* 0x000fe2000bf01270 */
[----:B--2---:R-:W-:-:S03]  /*0090*/  SHF.L.U32 R4, R0, 0x7, RZ ;  /* 0x0000000700047819 */ /* 0x004fc600000006ff */
[----:B------:R-:W-:-:S04]  /*00a0*/  USEL UR16, UR8, UR4, UP0 ;  /* 0x0000000408107287 */ /* 0x000fc80008000000 */
[----:B------:R-:W-:-:S06]  /*00b0*/  USHF.L.U32 UR6, UR16, 0x3, URZ ;  /* 0x0000000310067899 */ /* 0x000fcc00080006ff */
[----:B------:R-:W-:-:S13]  /*00c0*/  ISETP.GE.AND P0, PT, R4, UR6, PT ;  /* 0x0000000604007c0c */ /* 0x000fda000bf06270 */
[----:B------:R-:W-:Y:S05]  /*00d0*/  @P0 BRA `(.L_x_212) ;  /* 0x00000000005c0947 */ /* 0x000fea0003800000 */
[----:B------:R-:W0:Y:S01]  /*00e0*/  LDC.64 R2, c[0x0][0x398] ;  /* 0x0000e600ff027b82 */ /* 0x000e220000000a00 */
[----:B------:R-:W-:Y:S01]  /*00f0*/  IMAD.U32 R5, RZ, RZ, UR20 ;  /* 0x00000014ff057e24 */ /* 0x000fe2000f8e00ff */
[----:B------:R-:W-:Y:S01]  /*0100*/  BSSY.RECONVERGENT B1, `(.L_x_213) ;  /* 0x000000a000017945 */ /* 0x000fe20003800200 */
[----:B0-----:R-:W-:-:S04]  /*0110*/  IMAD.WIDE.U32 R2, R0, 0x80, R2 ;  /* 0x0000008000027825 */ /* 0x001fc800078e0002 */
[----:B------:R-:W-:Y:S01]  /*0120*/  IMAD.WIDE R2, R5, 0x8, R2 ;  /* 0x0000000805027825 */ /* 0x000fe200078e0202 */
[----:B------:R-:W-:-:S07]  /*0130*/  MOV R5, R4 ;  /* 0x0000000400057202 */ /* 0x000fce0000000f00 */
.L_x_214:
[----:B------:R-:W-:Y:S01]  /*0140*/  VIADD R5, R5, 0x4000 ;  /* 0x0000400005057836 */ /* 0x000fe20000000000 */
[----:B------:R0:W-:Y:S04]  /*0150*/  CCTL.E.PF2 [R2] ;  /* 0x000000000200798f */ /* 0x0001e80000800100 */
[----:B------:R-:W-:Y:S02]  /*0160*/  ISETP.GE.AND P0, PT, R5, UR6, PT ;  /* 0x0000000605007c0c */ /* 0x000fe4000bf06270 */
[----:B0-----:R-:W-:-:S04]  /*0170*/  IADD3 R2, P1, PT, R2, 0x4000, RZ ;  /* 0x0000400002027810 */ /* 0x001fc80007f3e0ff */
[----:B------:R-:W-:-:S07]  /*0180*/  IADD3.X R3, PT, PT, RZ, R3, RZ, P1, !PT ;  /* 0x00000003ff037210 */ /* 0x000fce0000ffe4ff */
[----:B------:R-:W-:Y:S05]  /*0190*/  @!P0 BRA `(.L_x_214) ;  /* 0xfffffffc00e88947 */ /* 0x000fea000383ffff */
[----:B------:R-:W-:Y:S05]  /*01a0*/  BSYNC.RECONVERGENT B1 ;  /* 0x0000000000017941 */ /* 0x000fea0003800200 */
.L_x_213:
[----:B------:R-:W0:Y:S01]  /*01b0*/  LDC.64 R2, c[0x0][0x3a8] ;  /* 0x0000ea00ff027b82 */ /* 0x000e220000000a00 */
[----:B------:R-:W-:Y:S02]  /*01c0*/  IMAD.U32 R5, RZ, RZ, UR20 ;  /* 0x00000014ff057e24 */ /* 0x000fe4000f8e00ff */
[----:B0-----:R-:W-:-:S04]  /*01d0*/  IMAD.WIDE.U32 R2, R0, 0x80, R2 ;  /* 0x0000008000027825 */ /* 0x001fc800078e0002 */
[----:B------:R-:W-:-:S07]  /*01e0*/  IMAD.WIDE R2, R5, 0x8, R2 ;  /* 0x0000000805027825 */ /* 0x000fce00078e0202 */
.L_x_215:
[----:B------:R-:W-:Y:S01]  /*01f0*/  IADD3 R4, PT, PT, R4, 0x4000, RZ ;  /* 0x0000400004047810 */ /* 0x000fe20007ffe0ff */
[----:B------:R0:W-:Y:S03]  /*0200*/  CCTL.E.PF2 [R2] ;  /* 0x000000000200798f */ /* 0x0001e60000800100 */
[----:B------:R-:W-:Y:S02]  /*0210*/  ISETP.GE.AND P0, PT, R4, UR6, PT ;  /* 0x0000000604007c0c */ /* 0x000fe4000bf06270 */
[----:B0-----:R-:W-:-:S05]  /*0220*/  IADD3 R2, P1, PT, R2, 0x4000, RZ ;  /* 0x0000400002027810 */ /* 0x001fca0007f3e0ff */
[----:B------:R-:W-:-:S06]  /*0230*/  IMAD.X R3, RZ, RZ, R3, P1 ;  /* 0x000000ffff037224 */ /* 0x000fcc00008e0603 */
[----:B------:R-:W-:Y:S05]  /*0240*/  @!P0 BRA `(.L_x_215) ;  /* 0xfffffffc00e88947 */ /* 0x000fea000383ffff */
.L_x_212:
[----:B------:R-:W-:Y:S05]  /*0250*/  BSYNC.RECONVERGENT B0 ;  /* 0x0000000000007941 */ /* 0x000fea0003800200 */
.L_x_211:
[----:B------:R-:W0:Y:S01]  /*0260*/  LDCU.64 UR12, c[0x0][0x390] ;  /* 0x00007200ff0c77ac */ /* 0x000e220008000a00 */
[----:B------:R-:W-:Y:S01]  /*0270*/  UIMAD.WIDE UR6, UR20, 0x8, URZ ;  /* 0x00000008140678a5 */ /* 0x000fe2000f8e02ff */
[----:B------:R-:W1:Y:S01]  /*0280*/  LDCU.64 UR14, c[0x0][0x358] ;  /* 0x00006b00ff0e77ac */ /* 0x000e620008000a00 */
[----:B------:R-:W2:Y:S02]  /*0290*/  LDCU.64 UR10, c[0x0][0x3a8] ;  /* 0x00007500ff0a77ac */ /* 0x000ea40008000a00 */
[----:B0-----:R-:W-:-:S04]  /*02a0*/  UIADD3 UR9, UP0, UPT, UR6, UR12, URZ ;  /* 0x0000000c06097290 */ /* 0x001fc8000ff1e0ff */
[----:B------:R-:W-:Y:S02]  /*02b0*/  UIADD3.X UR17, UPT, UPT, UR7, UR13, URZ, UP0, !UPT ;  /* 0x0000000d07117290 */ /* 0x000fe400087fe4ff */
[----:B------:R-:W-:Y:S01]  /*02c0*/  UISETP.GT.AND UP0, UPT, UR8, UR4, UPT ;  /* 0x000000040800728c */ /* 0x000fe2000bf04270 */
[----:B------:R-:W-:-:S03]  /*02d0*/  MOV R2, UR9 ;  /* 0x0000000900027c02 */ /* 0x000fc60008000f00 */
[----:B------:R-:W-:-:S05]  /*02e0*/  IMAD.U32 R3, RZ, RZ, UR17 ;  /* 0x00000011ff037e24 */ /* 0x000fca000f8e00ff */
[----:B-12---:R-:W-:Y:S05]  /*02f0*/  BRA.U UP0, `(.L_x_216) ;  /* 0x0000000d007c7547 */ /* 0x006fea000b800000 */
        /* <DEDUP_REMOVED lines=10> */
[----:B------:R-:W-:Y:S01]  /*03a0*/  UMOV UR8, UR6 ;  /* 0x0000000600087c82 */ /* 0x000fe20008000000 */
[----:B------:R-:W-:Y:S01]  /*03b0*/  IADD3 R8, PT, PT, R0, 0x480, RZ ;  /* 0x0000048000087810 */ /* 0x000fe20007ffe0ff */
[----:B------:R-:W-:Y:S01]  /*03c0*/  UIADD3 UR4, UP0, UPT, UR8, 0xc00, URZ ;  /* 0x00000c0008047890 */ /* 0x000fe2000ff1e0ff */
[----:B------:R-:W1:Y:S04]  /*03d0*/  LDCU.128 UR16, c[0x0][0x390] ;  /* 0x00007200ff1077ac */ /* 0x000e680008000c00 */
[----:B------:R-:W2:Y:S01]  /*03e0*/  LDC.64 R4, c[0x0][0x3a8] ;  /* 0x0000ea00ff047b82 */ /* 0x000ea20000000a00 */
[----:B------:R-:W-:Y:S02]  /*03f0*/  UIADD3.X UR6, UPT, UPT, URZ, UR7, URZ, UP0, !UPT ;  /* 0x00000007ff067290 */ /* 0x000fe400087fe4ff */
[----:B------:R-:W-:-:S02]  /*0400*/  UIADD3 UR10, UP0, UPT, UR4, UR10, URZ ;  /* 0x0000000a040a7290 */ /* 0x000fc4000ff1e0ff */
[----:B------:R-:W-:Y:S02]  /*0410*/  UIADD3 UR12, UP1, UPT, UR4, UR12, URZ ;  /* 0x0000000c040c7290 */ /* 0x000fe4000ff3e0ff */
[----:B------:R-:W-:Y:S02]  /*0420*/  ULOP3.LUT UR4, UR5, 0x7ffffff0, URZ, 0xc0, !UPT ;  /* 0x7ffffff005047892 */ /* 0x000fe4000f8ec0ff */
[----:B------:R-:W-:Y:S02]  /*0430*/  UIADD3.X UR11, UPT, UPT, UR6, UR11, URZ, UP0, !UPT ;  /* 0x0000000b060b7290 */ /* 0x000fe400087fe4ff */
[----:B------:R-:W-:Y:S02]  /*0440*/  UIADD3.X UR6, UPT, UPT, UR6, UR13, URZ, UP1, !UPT ;  /* 0x0000000d06067290 */ /* 0x000fe40008ffe4ff */
[----:B------:R-:W-:Y:S01]  /*0450*/  UIADD3 UR13, UPT, UPT, -UR4, URZ, URZ ;  /* 0x000000ff040d7290 */ /* 0x000fe2000fffe1ff */
[----:B0-----:R-:W-:-:S04]  /*0460*/  IMAD.WIDE.U32 R6, R0, 0x8, R6 ;  /* 0x0000000800067825 */ /* 0x001fc800078e0006 */
[----:B-12---:R-:W-:-:S07]  /*0470*/  IMAD.WIDE.U32 R4, R0, 0x8, R4 ;  /* 0x0000000800047825 */ /* 0x006fce00078e0004 */
.L_x_218:
[----:B---3--:R-:W-:Y:S02]  /*0480*/  IADD3 R14, P1, PT, R6, UR8, RZ ;  /* 0x00000008060e7c10 */ /* 0x008fe4000ff3e0ff */
[----:B------:R-:W-:Y:S02]  /*0490*/  IADD3 R12, P2, PT, R4, UR8, RZ ;  /* 0x00000008040c7c10 */ /* 0x000fe4000ff5e0ff */
[----:B------:R-:W-:Y:S02]  /*04a0*/  IADD3.X R15, PT, PT, R7, UR7, RZ, P1, !PT ;  /* 0x00000007070f7c10 */ /* 0x000fe40008ffe4ff */
[----:B------:R-:W-:-:S03]  /*04b0*/  IADD3.X R13, PT, PT, R5, UR7, RZ, P2, !PT ;  /* 0x00000007050d7c10 */ /* 0x000fc600097fe4ff */
[----:B------:R-:W2:Y:S04]  /*04c0*/  LDG.E.64 R16, desc[UR14][R14.64] ;  /* 0x0000000e0e107981 */ /* 0x000ea8000c1e1b00 */
[----:B------:R-:W2:Y:S01]  /*04d0*/  LDG.E.64 R18, desc[UR14][R12.64] ;  /* 0x0000000e0c127981 */ /* 0x000ea2000c1e1b00 */
[----:B------:R-:W-:-:S04]  /*04e0*/  IMAD.MOV.U32 R11, RZ, RZ, 0x8 ;  /* 0x00000008ff0b7424 */ /* 0x000fc800078e00ff */
[----:B------:R-:W-:-:S03]  /*04f0*/  IMAD.WIDE.U32 R10, R0, R11, UR16 ;  /* 0x00000010000a7e25 */ /* 0x000fc6000f8e000b */
        /* <DEDUP_REMOVED lines=34> */
[----:B------:R-:W-:Y:S01]  /*0720*/  UIMAD.WIDE UR22, UR20, 0x8, UR18 ;  /* 0x00000008141678a5 */ /* 0x000fe2000f8e0212 */
[----:B------:R-:W-:Y:S01]  /*0730*/  MOV R26, UR10 ;  /* 0x0000000a001a7c02 */ /* 0x000fe20008000f00 */
[----:B------:R-:W-:-:S04]  /*0740*/  IMAD.U32 R27, RZ, RZ, UR11 ;  /* 0x0000000bff1b7e24 */ /* 0x000fc8000f8e00ff */
        /* <DEDUP_REMOVED lines=36> */
[----:B------:R-:W-:Y:S01]  /*0990*/  IADD3 R8, PT, PT, R8, 0x800, RZ ;  /* 0x0000080008087810 */ /* 0x000fe20007ffe0ff */
[----:B------:R-:W-:-:S02]  /*09a0*/  UIADD3 UR13, UPT, UPT, UR13, 0x10, URZ ;  /* 0x000000100d0d7890 */ /* 0x000fc4000fffe0ff */
[----:B------:R-:W-:Y:S02]  /*09b0*/  UIADD3.X UR7, UPT, UPT, URZ, UR7, URZ, UP0, !UPT ;  /* 0x00000007ff077290 */ /* 0x000fe400087fe4ff */
[----:B------:R-:W-:Y:S01]  /*09c0*/  UISETP.NE.AND UP0, UPT, UR13, URZ, UPT ;  /* 0x000000ff0d00728c */ /* 0x000fe2000bf05270 */
[----:B--2---:R-:W-:-:S07]  /*09d0*/  DADD R10, R10, -R24 ;  /* 0x000000000a0a7229 */ /* 0x004fce0000000818 */
[----:B------:R3:W-:Y:S01]  /*09e0*/  STG.E.64 desc[UR14][R12.64+0xc00], R10 ;  /* 0x000c000a0c007986 */ /* 0x0007e2000c101b0e */
[----:B------:R-:W-:Y:S05]  /*09f0*/  BRA.U UP0, `(.L_x_218) ;  /* 0xfffffff900a07547 */ /* 0x000fea000b83ffff */
.L_x_217:
[----:B------:R-:W-:Y:S05]  /*0a00*/  @!P0 EXIT ;  /* 0x000000000000894d */ /* 0x000fea0003800000 */
[----:B------:R-:W0:Y:S01]  /*0a10*/  LDCU.64 UR10, c[0x0][0x3a8] ;  /* 0x00007500ff0a77ac */ /* 0x000e220008000a00 */
[----:B------:R-:W1:Y:S01]  /*0a20*/  LDCU.64 UR12, c[0x0][0x398] ;  /* 0x00007300ff0c77ac */ /* 0x000e620008000a00 */
[----:B------:R-:W-:Y:S01]  /*0a30*/  USHF.L.U32 UR9, UR9, 0x7, URZ ;  /* 0x0000000709097899 */ /* 0x000fe200080006ff */
[----:B------:R-:W2:Y:S03]  /*0a40*/  LDCU UR5, c[0x0][0x384] ;  /* 0x00007080ff0577ac */ /* 0x000ea60008000800 */
[----:B------:R-:W-:-:S04]  /*0a50*/  UIMAD UR6, UR9, UR21, URZ ;  /* 0x00000015090672a4 */ /* 0x000fc8000f8e02ff */
[----:B------:R-:W-:-:S04]  /*0a60*/  UIMAD.WIDE UR6, UR6, 0x8, URZ ;  /* 0x00000008060678a5 */ /* 0x000fc8000f8e02ff */
[----:B0-----:R-:W-:Y:S02]  /*0a70*/  UIADD3 UR10, UP0, UPT, UR6, UR10, URZ ;  /* 0x0000000a060a7290 */ /* 0x001fe4000ff1e0ff */
[----:B-1----:R-:W-:Y:S02]  /*0a80*/  UIADD3 UR12, UP1, UPT, UR6, UR12, URZ ;  /* 0x0000000c060c7290 */ /* 0x002fe4000ff3e0ff */
[----:B------:R-:W-:Y:S02]  /*0a90*/  UIADD3.X UR11, UPT, UPT, UR7, UR11, URZ, UP0, !UPT ;  /* 0x0000000b070b7290 */ /* 0x000fe400087fe4ff */
[----:B------:R-:W-:Y:S01]  /*0aa0*/  UISETP.GE.U32.AND UP0, UPT, UR24, 0x8, UPT ;  /* 0x000000081800788c */ /* 0x000fe2000bf06070 */
[----:B------:R-:W-:Y:S01]  /*0ab0*/  IMAD.U32 R4, RZ, RZ, UR10 ;  /* 0x0000000aff047e24 */ /* 0x000fe2000f8e00ff */
[----:B--2---:R-:W-:Y:S01]  /*0ac0*/  ULOP3.LUT UR8, UR5, 0x7, URZ, 0xc0, !UPT ;  /* 0x0000000705087892 */ /* 0x004fe2000f8ec0ff */
[----:B------:R-:W-:Y:S01]  /*0ad0*/  MOV R6, UR12 ;  /* 0x0000000c00067c02 */ /* 0x000fe20008000f00 */
[----:B------:R-:W-:Y:S01]  /*0ae0*/  UIADD3.X UR13, UPT, UPT, UR7, UR13, URZ, UP1, !UPT ;  /* 0x0000000d070d7290 */ /* 0x000fe20008ffe4ff */
[----:B------:R-:W-:-:S03]  /*0af0*/  IMAD.U32 R5, RZ, RZ, UR11 ;  /* 0x0000000bff057e24 */ /* 0x000fc6000f8e00ff */
[----:B------:R-:W-:Y:S02]  /*0b00*/  ISETP.NE.AND P0, PT, RZ, UR8, PT ;  /* 0x00000008ff007c0c */ /* 0x000fe4000bf05270 */
[----:B------:R-:W-:Y:S01]  /*0b10*/  MOV R7, UR13 ;  /* 0x0000000d00077c02 */ /* 0x000fe20008000f00 */
[----:B------:R-:W-:Y:S10]  /*0b20*/  BRA.U !UP0, `(.L_x_219) ;  /* 0x0000000108987547 */ /* 0x000ff4000b800000 */
[----:B------:R-:W-:-:S05]  /*0b30*/  IMAD.U32 R17, RZ, RZ, UR4 ;  /* 0x00000004ff117e24 */ /* 0x000fca000f8e00ff */
[----:B------:R-:W-:-:S05]  /*0b40*/  LEA R17, R17, R0, 0x7 ;  /* 0x0000000011117211 */ /* 0x000fca00078e38ff */
[----:B---3--:R-:W-:-:S04]  /*0b50*/  IMAD.WIDE R10, R17, 0x8, R6 ;  /* 0x00000008110a7825 */ /* 0x008fc800078e0206 */
[C---:B------:R-:W-:Y:S01]  /*0b60*/  IMAD.WIDE R8, R17.reuse, 0x8, R4 ;  /* 0x0000000811087825 */ /* 0x040fe200078e0204 */
        /* <DEDUP_REMOVED lines=34> */
.L_x_219:
[----:B------:R-:W-:Y:S05]  /*0d90*/  @!P0 EXIT ;  /* 0x000000000000894d */ /* 0x000fea0003800000 */
[----:B------:R-:W-:Y:S02]  /*0da0*/  UISETP.GE.U32.AND UP0, UPT, UR8, 0x4, UPT ;  /* 0x000000040800788c */ /* 0x000fe4000bf06070 */
[----:B------:R-:W-:-:S06]  /*0db0*/  ULOP3.LUT UR5, UR5, 0x3, URZ, 0xc0, !UPT ;  /* 0x0000000305057892 */ /* 0x000fcc000f8ec0ff */
[----:B------:R-:W-:Y:S01]  /*0dc0*/  ISETP.NE.AND P0, PT, RZ, UR5, PT ;  /* 0x00000005ff007c0c */ /* 0x000fe2000bf05270 */
[----:B------:R-:W-:-:S12]  /*0dd0*/  BRA.U !UP0, `(.L_x_220) ;  /* 0x0000000108587547 */ /* 0x000fd8000b800000 */
[----:B0-----:R-:W-:-:S05]  /*0de0*/  IMAD.U32 R17, RZ, RZ, UR4 ;  /* 0x00000004ff117e24 */ /* 0x001fca000f8e00ff */
[----:B------:R-:W-:-:S05]  /*0df0*/  LEA R17, R17, R0, 0x7 ;  /* 0x0000000011117211 */ /* 0x000fca00078e38ff */
[----:B------:R-:W-:-:S04]  /*0e00*/  IMAD.WIDE R6, R17, 0x8, R6 ;  /* 0x0000000811067825 */ /* 0x000fc800078e0206 */
[C---:B------:R-:W-:Y:S01]  /*0e10*/  IMAD.WIDE R4, R17.reuse, 0x8, R4 ;  /* 0x0000000811047825 */ /* 0x040fe200078e0204 */
[----:B------:R-:W2:Y:S04]  /*0e20*/  LDG.E.64 R8, desc[UR14][R6.64] ;  /* 0x0000000e06087981 */ /* 0x000ea8000c1e1b00 */
[----:B---3--:R-:W2:Y:S01]  /*0e30*/  LDG.E.64 R10, desc[UR14][R4.64] ;  /* 0x0000000e040a7981 */ /* 0x008ea2000c1e1b00 */
        /* <DEDUP_REMOVED lines=16> */
.L_x_220:
[----:B------:R-:W-:Y:S05]  /*0f40*/  @!P0 EXIT ;  /* 0x000000000000894d */ /* 0x000fea0003800000 */
[----:B------:R-:W2:Y:S01]  /*0f50*/  LDCU.128 UR8, c[0x0][0x390] ;  /* 0x00007200ff0877ac */ /* 0x000ea20008000c00 */
[----:B-1-3--:R-:W-:Y:S01]  /*0f60*/  IMAD.U32 R11, RZ, RZ, UR4 ;  /* 0x00000004ff0b7e24 */ /* 0x00afe2000f8e00ff */
[----:B------:R-:W1:Y:S04]  /*0f70*/  LDCU.64 UR12, c[0x0][0x3a8] ;  /* 0x00007500ff0c77ac */ /* 0x000e680008000a00 */
[----:B------:R-:W-:Y:S01]  /*0f80*/  LEA R11, R11, R0, 0x7 ;  /* 0x000000000b0b7211 */ /* 0x000fe200078e38ff */
[----:B--2---:R-:W-:Y:S02]  /*0f90*/  UIMAD.WIDE UR6, UR20, 0x8, UR8 ;  /* 0x00000008140678a5 */ /* 0x004fe4000f8e0208 */
[----:B------:R-:W-:Y:S02]  /*0fa0*/  UIADD3 UR8, UPT, UPT, -UR5, URZ, URZ ;  /* 0x000000ff05087290 */ /* 0x000fe4000fffe1ff */
[----:B------:R-:W-:-:S02]  /*0fb0*/  UIMAD.WIDE UR10, UR20, 0x8, UR10 ;  /* 0x00000008140a78a5 */ /* 0x000fc4000f8e020a */
[----:B-1----:R-:W-:-:S12]  /*0fc0*/  UIMAD.WIDE UR4, UR20, 0x8, UR12 ;  /* 0x00000008140478a5 */ /* 0x002fd8000f8e020c */
.L_x_221:
[----:B------:R-:W-:Y:S01]  /*0fd0*/  MOV R5, UR5 ;  /* 0x0000000500057c02 */ /* 0x000fe20008000f00 */
[----:B------:R-:W-:Y:S01]  /*0fe0*/  IMAD.U32 R4, RZ, RZ, UR4 ;  /* 0x00000004ff047e24 */ /* 0x000fe2000f8e00ff */
[----:B------:R-:W-:Y:S01]  /*0ff0*/  MOV R7, UR11 ;  /* 0x0000000b00077c02 */ /* 0x000fe20008000f00 */
[----:B------:R-:W-:Y:S02]  /*1000*/  IMAD.U32 R6, RZ, RZ, UR10 ;  /* 0x0000000aff067e24 */ /* 0x000fe4000f8e00ff */
[----:B------:R-:W-:-:S04]  /*1010*/  IMAD.WIDE R4, R11, 0x8, R4 ;  /* 0x000000080b047825 */ /* 0x000fc800078e0204 */
[----:B------:R-:W-:Y:S02]  /*1020*/  IMAD.WIDE R6, R11, 0x8, R6 ;  /* 0x000000080b067825 */ /* 0x000fe400078e0206 */
[----:B------:R-:W2:Y:S04]  /*1030*/  LDG.E.64 R4, desc[UR14][R4.64] ;  /* 0x0000000e04047981 */ /* 0x000ea8000c1e1b00 */
[----:B------:R-:W2:Y:S01]  /*1040*/  LDG.E.64 R6, desc[UR14][R6.64] ;  /* 0x0000000e06067981 */ /* 0x000ea2000c1e1b00 */
[----:B-1----:R-:W-:Y:S01]  /*1050*/  MOV R3, UR7 ;  /* 0x0000000700037c02 */ /* 0x002fe20008000f00 */
[----:B------:R-:W-:Y:S01]  /*1060*/  IMAD.U32 R2, RZ, RZ, UR6 ;  /* 0x00000006ff027e24 */ /* 0x000fe2000f8e00ff */
[----:B------:R-:W-:-:S03]  /*1070*/  UIADD3 UR8, UPT, UPT, UR8, 0x1, URZ ;  /* 0x0000000108087890 */ /* 0x000fc6000fffe0ff */
[----:B------:R-:W-:Y:S01]  /*1080*/  IMAD.WIDE R2, R11, 0x8, R2 ;  /* 0x000000080b027825 */ /* 0x000fe200078e0202 */
[----:B------:R-:W-:-:S03]  /*1090*/  UISETP.NE.AND UP0, UPT, UR8, URZ, UPT ;  /* 0x000000ff0800728c */ /* 0x000fc6000bf05270 */
[----:B------:R-:W-:Y:S01]  /*10a0*/  VIADD R11, R11, 0x80 ;  /* 0x000000800b0b7836 */ /* 0x000fe20000000000 */
[----:B--2---:R-:W-:-:S07]  /*10b0*/  DADD R8, R6, -R4 ;  /* 0x0000000006087229 */ /* 0x004fce0000000804 */
[----:B------:R1:W-:Y:S01]  /*10c0*/  STG.E.64 desc[UR14][R2.64], R8 ;  /* 0x0000000802007986 */ /* 0x0003e2000c101b0e */
[----:B------:R-:W-:Y:S05]  /*10d0*/  BRA.U UP0, `(.L_x_221) ;  /* 0xfffffffd00bc7547 */ /* 0x000fea000b83ffff */
[----:B------:R-:W-:Y:S05]  /*10e0*/  EXIT ;  /* 0x000000000000794d */ /* 0x000fea0003800000 */
.L_x_216:
[----:B------:R-:W-:-:S06]  /*10f0*/  UISETP.GE.AND UP0, UPT, UR5, 0x1, UPT ;  /* 0x000000010500788c */ /* 0x000fcc000bf06270 */
[----:B------:R-:W-:-:S13]  /*1100*/  PLOP3.LUT P0, PT, PT, PT, UP0, 0x80, 0x8 ;  /* 0x000000000008781c */ /* 0x000fda0003f0f008 */
[----:B------:R-:W-:Y:S05]  /*1110*/  @!P0 EXIT ;  /* 0x000000000000894d */ /* 0x000fea0003800000 */
[----:B------:R-:W0:Y:S01]  /*1120*/  LDCU UR4, c[0x0][0x384] ;  /* 0x00007080ff0477ac */ /* 0x000e220008000800 */
[----:B------:R-:W-:Y:S01]  /*1130*/  IMAD.MOV.U32 R9, RZ, RZ, RZ ;  /* 0x000000ffff097224 */ /* 0x000fe200078e00ff */
[----:B------:R-:W1:Y:S01]  /*1140*/  LDCU.64 UR8, c[0x0][0x3a8] ;  /* 0x00007500ff0877ac */ /* 0x000e620008000a00 */
[----:B------:R-:W2:Y:S01]  /*1150*/  LDCU.64 UR10, c[0x0][0x398] ;  /* 0x00007300ff0a77ac */ /* 0x000ea20008000a00 */
[----:B0-----:R-:W-:-:S04]  /*1160*/  USHF.L.U32 UR4, UR4, 0x7, URZ ;  /* 0x0000000704047899 */ /* 0x001fc800080006ff */
[----:B------:R-:W-:-:S04]  /*1170*/  UIMAD UR4, UR4, UR21, URZ ;  /* 0x00000015040472a4 */ /* 0x000fc8000f8e02ff */
[----:B------:R-:W-:-:S04]  /*1180*/  UIMAD.WIDE UR6, UR4, 0x8, URZ ;  /* 0x00000008040678a5 */ /* 0x000fc8000f8e02ff */
[----:B-1----:R-:W-:Y:S02]  /*1190*/  UIADD3 UR8, UP0, UPT, UR6, UR8, URZ ;  /* 0x0000000806087290 */ /* 0x002fe4000ff1e0ff */
[----:B--2---:R-:W-:Y:S02]  /*11a0*/  UIADD3 UR10, UP1, UPT, UR6, UR10, URZ ;  /* 0x0000000a060a7290 */ /* 0x004fe4000ff3e0ff */
[----:B------:R-:W-:Y:S02]  /*11b0*/  UIADD3.X UR9, UPT, UPT, UR7, UR9, URZ, UP0, !UPT ;  /* 0x0000000907097290 */ /* 0x000fe400087fe4ff */
[----:B------:R-:W-:Y:S01]  /*11c0*/  UISETP.GE.U32.AND UP0, UPT, UR5, 0x8, UPT ;  /* 0x000000080500788c */ /* 0x000fe2000bf06070 */
[----:B------:R-:W-:Y:S01]  /*11d0*/  MOV R4, UR8 ;  /* 0x0000000800047c02 */ /* 0x000fe20008000f00 */
[----:B------:R-:W-:Y:S01]  /*11e0*/  UIADD3.X UR11, UPT, UPT, UR7, UR11, URZ, UP1, !UPT ;  /* 0x0000000b070b7290 */ /* 0x000fe20008ffe4ff */
[----:B------:R-:W-:Y:S01]  /*11f0*/  IMAD.U32 R6, RZ, RZ, UR10 ;  /* 0x0000000aff067e24 */ /* 0x000fe2000f8e00ff */
[----:B------:R-:W-:Y:S01]  /*1200*/  MOV R5, UR9 ;  /* 0x0000000900057c02 */ /* 0x000fe20008000f00 */
[----:B------:R-:W-:-:S03]  /*1210*/  ULOP3.LUT UR6, UR5, 0x7, URZ, 0xc0, !UPT ;  /* 0x0000000705067892 */ /* 0x000fc6000f8ec0ff */
[----:B------:R-:W-:Y:S01]  /*1220*/  MOV R7, UR11 ;  /* 0x0000000b00077c02 */ /* 0x000fe20008000f00 */
[----:B------:R-:W-:Y:S08]  /*1230*/  BRA.U !UP0, `(.L_x_222) ;  /* 0x0000000108fc7547 */ /* 0x000ff0000b800000 */
[----:B------:R-:W-:Y:S01]  /*1240*/  ULOP3.LUT UR4, UR5, 0x7ffffff8, URZ, 0xc0, !UPT ;  /* 0x7ffffff805047892 */ /* 0x000fe2000f8ec0ff */
[----:B------:R-:W-:-:S05]  /*1250*/  MOV R8, RZ ;  /* 0x000000ff00087202 */ /* 0x000fca0000000f00 */
[----:B------:R-:W-:-:S07]  /*1260*/  MOV R9, UR4 ;  /* 0x0000000400097c02 */ /* 0x000fce0008000f00 */
.L_x_225:
[----:B0-----:R-:W-:-:S05]  /*1270*/  IMAD R11, R8, 0x80, R0 ;  /* 0x00000080080b7824 */ /* 0x001fca00078e0200 */
[----:B------:R-:W-:-:S13]  /*1280*/  ISETP.GE.AND P0, PT, R11, UR16, PT ;  /* 0x000000100b007c0c */ /* 0x000fda000bf06270 */
[----:B------:R-:W-:-:S04]  /*1290*/  @!P0 IMAD.WIDE.U32 R18, R11, 0x8, R6 ;  /* 0x000000080b128825 */ /* 0x000fc800078e0006 */
[C---:B------:R-:W-:Y:S02]  /*12a0*/  @!P0 IMAD.WIDE.U32 R20, R11.reuse, 0x8, R4 ;  /* 0x000000080b148825 */ /* 0x040fe400078e0004 */
[----:B------:R-:W2:Y:S04]  /*12b0*/  @!P0 LDG.E.64 R18, desc[UR14][R18.64] ;  /* 0x0000000e12128981 */ /* 0x000ea8000c1e1b00 */
[----:B------:R-:W2:Y:S01]  /*12c0*/  @!P0 LDG.E.64 R20, desc[UR14][R20.64] ;  /* 0x0000000e14148981 */ /* 0x000ea2000c1e1b00 */
[C---:B------:R-:W-:Y:S01]  /*12d0*/  IADD3 R17, PT, PT, R11.reuse, 0x80, RZ ;  /* 0x000000800b117810 */ /* 0x040fe20007ffe0ff */
        /* <DEDUP_REMOVED lines=8> */
[----:B------:R-:W-:Y:S01]  /*1360*/  IADD3 R10, PT, PT, R11, 0x100, RZ ;  /* 0x000001000b0a7810 */ /* 0x000fe20007ffe0ff */
[----:B------:R-:W-:-:S03]  /*1370*/  IMAD.WIDE R16, R17, 0x8, R2 ;  /* 0x0000000811107825 */ /* 0x000fc600078e0202 */
[----:B------:R-:W-:Y:S01]  /*1380*/  ISETP.GE.AND P0, PT, R10, UR16, PT ;  /* 0x000000100a007c0c */ /* 0x000fe2000bf06270 */
[----:B--2---:R-:W-:-:S07]  /*1390*/  @!P1 DADD R26, R26, -R28 ;  /* 0x000000001a1a9229 */ /* 0x004fce000000081c */
[----:B------:R-:W-:Y:S05]  /*13a0*/  @!P1 STG.E.64 desc[UR14][R16.64], R26 ;  /* 0x0000001a10009986 */ /* 0x000fea000c101b0e */
[----:B------:R-:W2:Y:S04]  /*13b0*/  @!P0 LDG.E.64 R18, desc[UR14][R12.64+0x400] ;  /* 0x0004000e0c128981 */ /* 0x000ea8000c1e1b00 */
[----:B------:R-:W2:Y:S01]  /*13c0*/  @!P0 LDG.E.64 R20, desc[UR14][R14.64+0x400] ;  /* 0x0004000e0e148981 */ /* 0x000ea2000c1e1b00 */
[----:B------:R-:W-:-:S05]  /*13d0*/  VIADD R10, R11, 0x180 ;  /* 0x000001800b0a7836 */ /* 0x000fca0000000000 */
[----:B------:R-:W-:Y:S01]  /*13e0*/  ISETP.GE.AND P1, PT, R10, UR16, PT ;  /* 0x000000100a007c0c */ /* 0x000fe2000bf26270 */
[----:B--2---:R-:W-:-:S07]  /*13f0*/  @!P0 DADD R18, R18, -R20 ;  /* 0x0000000012128229 */ /* 0x004fce0000000814 */
[----:B------:R1:W-:Y:S05]  /*1400*/  @!P0 STG.E.64 desc[UR14][R16.64+0x400], R18 ;  /* 0x0004001210008986 */ /* 0x0003ea000c101b0e */
[----:B------:R-:W2:Y:S04]  /*1410*/  @!P1 LDG.E.64 R20, desc[UR14][R12.64+0x800] ;  /* 0x0008000e0c149981 */ /* 0x000ea8000c1e1b00 */
[----:B0-----:R-:W2:Y:S01]  /*1420*/  @!P1 LDG.E.64 R22, desc[UR14][R14.64+0x800] ;  /* 0x0008000e0e169981 */ /* 0x001ea2000c1e1b00 */
[----:B------:R-:W-:-:S04]  /*1430*/  IADD3 R10, PT, PT, R11, 0x200, RZ ;  /* 0x000002000b0a7810 */ /* 0x000fc80007ffe0ff */
[----:B------:R-:W-:Y:S01]  /*1440*/  ISETP.GE.AND P0, PT, R10, UR16, PT ;  /* 0x000000100a007c0c */ /* 0x000fe2000bf06270 */
[----:B--2---:R-:W-:-:S07]  /*1450*/  @!P1 DADD R20, R20, -R22 ;  /* 0x0000000014149229 */ /* 0x004fce0000000816 */
[----:B------:R0:W-:Y:S05]  /*1460*/  @!P1 STG.E.64 desc[UR14][R16.64+0x800], R20 ;  /* 0x0008001410009986 */ /* 0x0001ea000c101b0e */
[----:B------:R-:W2:Y:S04]  /*1470*/  @!P0 LDG.E.64 R22, desc[UR14][R12.64+0xc00] ;  /* 0x000c000e0c168981 */ /* 0x000ea8000c1e1b00 */
[----:B------:R-:W2:Y:S01]  /*1480*/  @!P0 LDG.E.64 R24, desc[UR14][R14.64+0xc00] ;  /* 0x000c000e0e188981 */ /* 0x000ea2000c1e1b00 */
[----:B------:R-:W-:-:S04]  /*1490*/  IADD3 R10, PT, PT, R11, 0x280, RZ ;  /* 0x000002800b0a7810 */ /* 0x000fc80007ffe0ff */
[----:B------:R-:W-:Y:S01]  /*14a0*/  ISETP.GE.AND P1, PT, R10, UR16, PT ;  /* 0x000000100a007c0c */ /* 0x000fe2000bf26270 */
[----:B--2---:R-:W-:-:S07]  /*14b0*/  @!P0 DADD R22, R22, -R24 ;  /* 0x0000000016168229 */ /* 0x004fce0000000818 */
[----:B------:R2:W-:Y:S05]  /*14c0*/  @!P0 STG.E.64 desc[UR14][R16.64+0xc00], R22 ;  /* 0x000c001610008986 */ /* 0x0005ea000c101b0e */
[----:B-1----:R-:W3:Y:S04]  /*14d0*/  @!P1 LDG.E.64 R18, desc[UR14][R12.64+0x1000] ;  /* 0x0010000e0c129981 */ /* 0x002ee8000c1e1b00 */
[----:B------:R-:W3:Y:S01]  /*14e0*/  @!P1 LDG.E.64 R24, desc[UR14][R14.64+0x1000] ;  /* 0x0010000e0e189981 */ /* 0x000ee2000c1e1b00 */
[----:B------:R-:W-:-:S05]  /*14f0*/  VIADD R10, R11, 0x300 ;  /* 0x000003000b0a7836 */ /* 0x000fca0000000000 */
[----:B------:R-:W-:Y:S01]  /*1500*/  ISETP.GE.AND P0, PT, R10, UR16, PT ;  /* 0x000000100a007c0c */ /* 0x000fe2000bf06270 */
[----:B---3--:R-:W-:-:S07]  /*1510*/  @!P1 DADD R18, R18, -R24 ;  /* 0x0000000012129229 */ /* 0x008fce0000000818 */
[----:B------:R2:W-:Y:S05]  /*1520*/  @!P1 STG.E.64 desc[UR14][R16.64+0x1000], R18 ;  /* 0x0010001210009986 */ /* 0x0005ea000c101b0e */
[----:B0-----:R-:W3:Y:S04]  /*1530*/  @!P0 LDG.E.64 R20, desc[UR14][R12.64+0x1400] ;  /* 0x0014000e0c148981 */ /* 0x001ee8000c1e1b00 */
[----:B------:R-:W3:Y:S01]  /*1540*/  @!P0 LDG.E.64 R24, desc[UR14][R14.64+0x1400] ;  /* 0x0014000e0e188981 */ /* 0x000ee2000c1e1b00 */
[----:B------:R-:W-:Y:S01]  /*1550*/  IADD3 R11, PT, PT, R11, 0x380, RZ ;  /* 0x000003800b0b7810 */ /* 0x000fe20007ffe0ff */
[----:B------:R-:W-:Y:S01]  /*1560*/  BSSY.RECONVERGENT B0, `(.L_x_223) ;  /* 0x000000b000007945 */ /* 0x000fe20003800200 */
[----:B------:R-:W-:-:S04]  /*1570*/  IADD3 R8, PT, PT, R8, 0x8, RZ ;  /* 0x0000000808087810 */ /* 0x000fc80007ffe0ff */
[----:B------:R-:W-:Y:S01]  /*1580*/  ISETP.NE.AND P1, PT, R8, R9, PT ;  /* 0x000000090800720c */ /* 0x000fe20003f25270 */
[----:B---3--:R-:W-:-:S07]  /*1590*/  @!P0 DADD R20, R20, -R24 ;  /* 0x0000000014148229 */ /* 0x008fce0000000818 */
[----:B------:R2:W-:Y:S01]  /*15a0*/  @!P0 STG.E.64 desc[UR14][R16.64+0x1400], R20 ;  /* 0x0014001410008986 */ /* 0x0005e2000c101b0e */
[----:B------:R-:W-:-:S13]  /*15b0*/  ISETP.GE.AND P0, PT, R11, UR16, PT ;  /* 0x000000100b007c0c */ /* 0x000fda000bf06270 */
[----:B--2---:R-:W-:Y:S05]  /*15c0*/  @P0 BRA `(.L_x_224) ;  /* 0x0000000000100947 */ /* 0x004fea0003800000 */
[----:B------:R-:W2:Y:S04]  /*15d0*/  LDG.E.64 R12, desc[UR14][R12.64+0x1800] ;  /* 0x0018000e0c0c7981 */ /* 0x000ea8000c1e1b00 */
[----:B------:R-:W2:Y:S02]  /*15e0*/  LDG.E.64 R14, desc[UR14][R14.64+0x1800] ;  /* 0x0018000e0e0e7981 */ /* 0x000ea4000c1e1b00 */
[----:B--2---:R-:W-:-:S07]  /*15f0*/  DADD R10, R12, -R14 ;  /* 0x000000000c0a7229 */ /* 0x004fce000000080e */
[----:B------:R0:W-:Y:S04]  /*1600*/  STG.E.64 desc[UR14][R16.64+0x1800], R10 ;  /* 0x0018000a10007986 */ /* 0x0001e8000c101b0e */
.L_x_224:
[----:B------:R-:W-:Y:S05]  /*1610*/  BSYNC.RECONVERGENT B0 ;  /* 0x0000000000007941 */ /* 0x000fea0003800200 */
.L_x_223:
[----:B------:R-:W-:Y:S05]  /*1620*/  @P1 BRA `(.L_x_225) ;  /* 0xfffffffc00101947 */ /* 0x000fea000383ffff */
.L_x_222:
        /* <DEDUP_REMOVED lines=9> */
[----:B------:R-:W-:-:S04]  /*16c0*/  @!P2 IMAD.WIDE R14, R11, 0x8, R6 ;  /* 0x000000080b0ea825 */ /* 0x000fc800078e0206 */
        /* <DEDUP_REMOVED lines=30> */
[----:B-1----:R-:W-:Y:S01]  /*18b0*/  @!P1 IMAD.WIDE R16, R11, 0x8, R2 ;  /* 0x000000080b109825 */ /* 0x002fe200078e0202 */
[----:B------:R-:W-:Y:S01]  /*18c0*/  IADD3 R9, PT, PT, R9, 0x4, RZ ;  /* 0x0000000409097810 */ /* 0x000fe20007ffe0ff */
[----:B--2---:R-:W-:-:S07]  /*18d0*/  @!P1 DADD R12, R20, -R22 ;  /* 0x00000000140c9229 */ /* 0x004fce0000000816 */
[----:B------:R0:W-:Y:S04]  /*18e0*/  @!P1 STG.E.64 desc[UR14][R16.64], R12 ;  /* 0x0000000c10009986 */ /* 0x0001e8000c101b0e */
.L_x_226:
[----:B------:R-:W-:Y:S05]  /*18f0*/  @!P0 EXIT ;  /* 0x000000000000894d */ /* 0x000fea0003800000 */
[----:B------:R-:W-:Y:S02]  /*1900*/  ISETP.NE.AND P1, PT, R10, 0x1, PT ;  /* 0x000000010a00780c */ /* 0x000fe40003f25270 */
[----:B------:R-:W-:-:S04]  /*1910*/  LOP3.LUT R8, R8, 0x1, RZ, 0xc0, !PT ;  /* 0x0000000108087812 */ /* 0x000fc800078ec0ff */
[----:B------:R-:W-:-:S07]  /*1920*/  ISETP.NE.U32.AND P0, PT, R8, 0x1, PT ;  /* 0x000000010800780c */ /* 0x000fce0003f05070 */
[----:B------:R-:W-:Y:S06]  /*1930*/  @!P1 BRA `(.L_x_227) ;  /* 0x00000000004c9947 */ /* 0x000fec0003800000 */
[----:B0-----:R-:W-:-:S04]  /*1940*/  LEA R17, R9, R0, 0x7 ;  /* 0x0000000009117211 */ /* 0x001fc800078e38ff */
        /* <DEDUP_REMOVED lines=18> */
.L_x_227:
[----:B------:R-:W-:Y:S05]  /*1a70*/  @P0 EXIT ;  /* 0x000000000000094d */ /* 0x000fea0003800000 */
[----:B-1----:R-:W-:-:S04]  /*1a80*/  LEA R11, R9, R0, 0x7 ;  /* 0x00000000090b7211 */ /* 0x002fc800078e38ff */
[----:B------:R-:W-:-:S13]  /*1a90*/  ISETP.GE.AND P0, PT, R11, UR16, PT ;  /* 0x000000100b007c0c */ /* 0x000fda000bf06270 */
[----:B------:R-:W-:Y:S05]  /*1aa0*/  @P0 EXIT ;  /* 0x000000000000094d */ /* 0x000fea0003800000 */
[----:B------:R-:W-:-:S04]  /*1ab0*/  IMAD.WIDE R6, R11, 0x8, R6 ;  /* 0x000000080b067825 */ /* 0x000fc800078e0206 */
[C---:B------:R-:W-:Y:S02]  /*1ac0*/  IMAD.WIDE R4, R11.reuse, 0x8, R4 ;  /* 0x000000080b047825 */ /* 0x040fe400078e0204 */
[----:B------:R-:W2:Y:S04]  /*1ad0*/  LDG.E.64 R6, desc[UR14][R6.64] ;  /* 0x0000000e06067981 */ /* 0x000ea8000c1e1b00 */
[----:B------:R-:W2:Y:S01]  /*1ae0*/  LDG.E.64 R4, desc[UR14][R4.64] ;  /* 0x0000000e04047981 */ /* 0x000ea2000c1e1b00 */
[----:B------:R-:W-:Y:S01]  /*1af0*/  IMAD.WIDE R2, R11, 0x8, R2 ;  /* 0x000000080b027825 */ /* 0x000fe200078e0202 */
[----:B--2---:R-:W-:-:S07]  /*1b00*/  DADD R8, R6, -R4 ;  /* 0x0000000006087229 */ /* 0x004fce0000000804 */
[----:B------:R-:W-:Y:S01]  /*1b10*/  STG.E.64 desc[UR14][R2.64], R8 ;  /* 0x0000000802007986 */ /* 0x000fe2000c101b0e */
[----:B------:R-:W-:Y:S05]  /*1b20*/  EXIT ;  /* 0x000000000000794d */ /* 0x000fea0003800000 */
.L_x_228:
        /* <DEDUP_REMOVED lines=13> */
.L_x_239:


//--------------------- .text._ZN3cub18CUB_300001_SM_10006detail8for_each13static_kernelINS2_12policy_hub_t12policy_500_tEmN6thrust24THRUST_300001_SM_1000_NS8cuda_cub20__uninitialized_fill7functorINS7_10device_ptrIdEEdEEEEvT0_T1_ --------------------------
	.section	.text._ZN3cub18CUB_300001_SM_10006detail8for_each13static_kernelINS2_12policy_hub_t12policy_500_tEmN6thrust24THRUST_300001_SM_1000_NS8cuda_cub20__uninitialized_fill7functorINS7_10device_ptrIdEEdEEEEvT0_T1_,"ax",@progbits
	.align	128
        .global         _ZN3cub18CUB_300001_SM_10006detail8for_each13static_kernelINS2_12policy_hub_t12policy_500_tEmN6thrust24THRUST_300001_SM_1000_NS8cuda_cub20__uninitialized_fill7functorINS7_10device_ptrIdEEdEEEEvT0_T1_
        .type           _ZN3cub18CUB_300001_SM_10006detail8for_each13static_kernelINS2_12policy_hub_t12policy_500_tEmN6thrust24THRUST_300001_SM_1000_NS8cuda_cub20__uninitialized_fill7functorINS7_10device_ptrIdEEdEEEEvT0_T1_,@function
        .size           _ZN3cub18CUB_300001_SM_10006detail8for_each13static_kernelINS2_12policy_hub_t12policy_500_tEmN6thrust24THRUST_300001_SM_1000_NS8cuda_cub20__uninitialized_fill7functorINS7_10device_ptrIdEEdEEEEvT0_T1_,(.L_x_240 - _ZN3cub18CUB_300001_SM_10006detail8for_each13static_kernelINS2_12policy_hub_t12policy_500_tEmN6thrust24THRUST_300001_SM_1000_NS8cuda_cub20__uninitialized_fill7functorINS7_10device_ptrIdEEdEEEEvT0_T1_)
        .other          _ZN3cub18CUB_300001_SM_10006detail8for_each13static_kernelINS2_12policy_hub_t12policy_500_tEmN6thrust24THRUST_300001_SM_1000_NS8cuda_cub20__uninitialized_fill7functorINS7_10device_ptrIdEEdEEEEvT0_T1_,@"STO_CUDA_ENTRY STV_DEFAULT"
_ZN3cub18CUB_300001_SM_10006detail8for_each13static_kernelINS2_12policy_hub_t12policy_500_tEmN6thrust24THRUST_300001_SM_1000_NS8cuda_cub20__uninitialized_fill7functorINS7_10device_ptrIdEEdEEEEvT0_T1_:
.text._ZN3cub18CUB_300001_SM_10006detail8for_each13static_kernelINS2_12policy_hub_t12policy_500_tEmN6thrust24THRUST_300001_SM_1000_NS8cuda_cub20__uninitialized_fill7functorINS7_10device_ptrIdEEdEEEEvT0_T1_:
[----:B------:R-:W-:Y:S08]  /*0000*/  LDC R1, c[0x0][0x37c] ;  /* 0x0000df00ff017b82 */ /* 0x000ff00000000800 */
[----:B------:R-:W0:Y:S01]  /*0010*/  S2UR UR4, SR_CTAID.X ;  /* 0x00000000000479c3 */ /* 0x000e220000002500 */
[----:B------:R-:W1:Y:S01]  /*0020*/  LDCU.64 UR6, c[0x0][0x380] ;  /* 0x00007000ff0677ac */ /* 0x000e620008000a00 */
[----:B------:R-:W2:Y:S01]  /*0030*/  LDCU.64 UR8, c[0x0][0x358] ;  /* 0x00006b00ff0877ac */ /* 0x000ea20008000a00 */
[----:B0-----:R-:W-:-:S04]  /*0040*/  UIMAD.WIDE.U32 UR4, UR4, 0x200, URZ ;  /* 0x00000200040478a5 */ /* 0x001fc8000f8e00ff */
[----:B-1----:R-:W-:-:S04]  /*0050*/  UIADD3 UR6, UP0, UPT, -UR4, UR6, URZ ;  /* 0x0000000604067290 */ /* 0x002fc8000ff1e1ff */
[----:B------:R-:W-:Y:S02]  /*0060*/  UIADD3.X UR7, UPT, UPT, ~UR5, UR7, URZ, UP0, !UPT ;  /* 0x0000000705077290 */ /* 0x000fe400087fe5ff */
[----:B------:R-:W-:-:S04]  /*0070*/  UISETP.GE.U32.AND UP0, UPT, UR6, 0x200, UPT ;  /* 0x000002000600788c */ /* 0x000fc8000bf06070 */
[----:B------:R-:W-:-:S09]  /*0080*/  UISETP.GE.U32.AND.EX UP0, UPT, UR7, URZ, UPT, UP0 ;  /* 0x000000ff0700728c */ /* 0x000fd2000bf06100 */
[----:B--2---:R-:W-:Y:S05]  /*0090*/  BRA.U !UP0, `(.L_x_229) ;  /* 0x0000000108287547 */ /* 0x004fea000b800000 */
[----:B------:R-:W0:Y:S01]  /*00a0*/  S2R R0, SR_TID.X ;  /* 0x0000000000007919 */ /* 0x000e220000002100 */
[----:B------:R-:W1:Y:S01]  /*00b0*/  LDCU.64 UR6, c[0x0][0x388] ;  /* 0x00007100ff0677ac */ /* 0x000e620008000a00 */
[----:B------:R-:W2:Y:S01]  /*00c0*/  LDC.64 R4, c[0x0][0x390] ;  /* 0x0000e400ff047b82 */ /* 0x000ea20000000a00 */
[----:B0-----:R-:W-:-:S05]  /*00d0*/  IADD3 R0, P0, PT, R0, UR4, RZ ;  /* 0x0000000400007c10 */ /* 0x001fca000ff1e0ff */
[----:B------:R-:W-:Y:S01]  /*00e0*/  IMAD.X R3, RZ, RZ, UR5, P0 ;  /* 0x00000005ff037e24 */ /* 0x000fe200080e06ff */
[----:B-1----:R-:W-:-:S04]  /*00f0*/  LEA R2, P0, R0, UR6, 0x3 ;  /* 0x0000000600027c11 */ /* 0x002fc8000f8018ff */
[----:B------:R-:W-:-:S05]  /*0100*/  LEA.HI.X R3, R0, UR7, R3, 0x3, P0 ;  /* 0x0000000700037c11 */ /* 0x000fca00080f1c03 */
[----:B--2---:R-:W-:Y:S04]  /*0110*/  STG.E.64 desc[UR8][R2.64], R4 ;  /* 0x0000000402007986 */ /* 0x004fe8000c101b08 */
[----:B------:R-:W-:Y:S01]  /*0120*/  STG.E.64 desc[UR8][R2.64+0x800], R4 ;  /* 0x0008000402007986 */ /* 0x000fe2000c101b08 */
[----:B------:R-:W-:Y:S05]  /*0130*/  EXIT ;  /* 0x000000000000794d */ /* 0x000fea0003800000 */
.L_x_229:
[----:B------:R-:W0:Y:S01]  /*0140*/  S2R R0, SR_TID.X ;  /* 0x0000000000007919 */ /* 0x000e220000002100 */
[----:B------:R-:W-:Y:S01]  /*0150*/  IMAD.U32 R2, RZ, RZ, UR7 ;  /* 0x00000007ff027e24 */ /* 0x000fe2000f8e00ff */
[----:B------:R-:W1:Y:S01]  /*0160*/  LDCU.64 UR10, c[0x0][0x388] ;  /* 0x00007100ff0a77ac */ /* 0x000e620008000a00 */
[----:B------:R-:W-:Y:S01]  /*0170*/  IMAD.U32 R6, RZ, RZ, UR7 ;  /* 0x00000007ff067e24 */ /* 0x000fe2000f8e00ff */
[----:B0-----:R-:W-:-:S04]  /*0180*/  ISETP.LT.U32.AND P0, PT, R0, UR6, PT ;  /* 0x0000000600007c0c */ /* 0x001fc8000bf01070 */
[----:B------:R-:W-:Y:S01]  /*0190*/  ISETP.GT.U32.AND.EX P0, PT, R2, RZ, PT, P0 ;  /* 0x000000ff0200720c */ /* 0x000fe20003f04100 */
[C---:B------:R-:W-:Y:S01]  /*01a0*/  VIADD R2, R0.reuse, 0x100 ;  /* 0x0000010000027836 */ /* 0x040fe20000000000 */
[----:B------:R-:W-:-:S04]  /*01b0*/  IADD3 R0, P2, PT, R0, UR4, RZ ;  /* 0x0000000400007c10 */ /* 0x000fc8000ff5e0ff */
[----:B------:R-:W-:Y:S01]  /*01c0*/  ISETP.LT.U32.AND P1, PT, R2, UR6, PT ;  /* 0x0000000602007c0c */ /* 0x000fe2000bf21070 */
[----:B------:R-:W-:Y:S01]  /*01d0*/  IMAD.X R3, RZ, RZ, UR5, P2 ;  /* 0x00000005ff037e24 */ /* 0x000fe200090e06ff */
[----:B-1----:R-:W-:Y:S02]  /*01e0*/  LEA R2, P2, R0, UR10, 0x3 ;  /* 0x0000000a00027c11 */ /* 0x002fe4000f8418ff */
[----:B------:R-:W-:Y:S02]  /*01f0*/  ISETP.GT.U32.AND.EX P1, PT, R6, RZ, PT, P1 ;  /* 0x000000ff0600720c */ /* 0x000fe40003f24110 */
[----:B------:R-:W-:Y:S01]  /*0200*/  LEA.HI.X R3, R0, UR11, R3, 0x3, P2 ;  /* 0x0000000b00037c11 */ /* 0x000fe200090f1c03 */
[----:B------:R-:W0:Y:S04]  /*0210*/  @P0 LDC.64 R4, c[0x0][0x390] ;  /* 0x0000e400ff040b82 */ /* 0x000e280000000a00 */
[----:B0-----:R0:W-:Y:S06]  /*0220*/  @P0 STG.E.64 desc[UR8][R2.64], R4 ;  /* 0x0000000402000986 */ /* 0x0011ec000c101b08 */
[----:B------:R-:W-:Y:S05]  /*0230*/  @!P1 EXIT ;  /* 0x000000000000994d */ /* 0x000fea0003800000 */
[----:B0-----:R-:W0:Y:S02]  /*0240*/  LDC.64 R4, c[0x0][0x390] ;  /* 0x0000e400ff047b82 */ /* 0x001e240000000a00 */
[----:B0-----:R-:W-:Y:S01]  /*0250*/  STG.E.64 desc[UR8][R2.64+0x800], R4 ;  /* 0x0008000402007986 */ /* 0x001fe2000c101b08 */
[----:B------:R-:W-:Y:S05]  /*0260*/  EXIT ;  /* 0x000000000000794d */ /* 0x000fea0003800000 */
.L_x_230:
        /* <DEDUP_REMOVED lines=9> */
.L_x_240:


//--------------------- .text._ZN3cub18CUB_300001_SM_10006detail11EmptyKernelIvEEvv --------------------------
	.section	.text._ZN3cub18CUB_300001_SM_10006detail11EmptyKernelIvEEvv,"ax",@progbits
	.align	128
        .global         _ZN3cub18CUB_300001_SM_10006detail11EmptyKernelIvEEvv
        .type           _ZN3cub18CUB_300001_SM_10006detail11EmptyKernelIvEEvv,@function
        .size           _ZN3cub18CUB_300001_SM_10006detail11EmptyKernelIvEEvv,(.L_x_241 - _ZN3cub18CUB_300001_SM_10006detail11EmptyKernelIvEEvv)
        .other          _ZN3cub18CUB_300001_SM_10006detail11EmptyKernelIvEEvv,@"STO_CUDA_ENTRY STV_DEFAULT"
_ZN3cub18CUB_300001_SM_10006detail11EmptyKernelIvEEvv:
.text._ZN3cub18CUB_300001_SM_10006detail11EmptyKernelIvEEvv:
[----:B------:R-:W-:Y:S01]  /*0000*/  LDC R1, c[0x0][0x37c] ;  /* 0x0000df00ff017b82 */ /* 0x000fe20000000800 */
[----:B------:R-:W-:Y:S05]  /*0010*/  EXIT ;  /* 0x000000000000794d */ /* 0x000fea0003800000 */
.L_x_231:
        /* <DEDUP_REMOVED lines=14> */
.L_x_241:


//--------------------- .nv.shared._ZN3cub18CUB_300001_SM_10006detail6reduce28DeviceReduceSingleTileKernelINS2_10policy_hubIdyN4cuda3std3__44plusIdEEE10Policy1000EPdSC_iS9_ddNS7_10__identityEEEvT0_T1_T2_T3_T4_T6_ --------------------------
	.section	.nv.shared._ZN3cub18CUB_300001_SM_10006detail6reduce28DeviceReduceSingleTileKernelINS2_10policy_hubIdyN4cuda3std3__44plusIdEEE10Policy1000EPdSC_iS9_ddNS7_10__identityEEEvT0_T1_T2_T3_T4_T6_,"aw",@nobits
	.sectionflags	@""
	.align	8
.nv.shared._ZN3cub18CUB_300001_SM_10006detail6reduce28DeviceReduceSingleTileKernelINS2_10policy_hubIdyN4cuda3std3__44plusIdEEE10Policy1000EPdSC_iS9_ddNS7_10__identityEEEvT0_T1_T2_T3_T4_T6_:
	.zero		1176


//--------------------- .nv.shared.reserved.0     --------------------------
	.section	.nv.shared.reserved.0,"aw",@nobits
	.weak		__nv_reservedSMEM_offset_0_alias
	.size		__nv_reservedSMEM_offset_0_alias, 0, 64
	.other		__nv_reservedSMEM_offset_0_alias,@"STO_CUDA_RESERVED_SHARED STV_DEFAULT"
__nv_reservedSMEM_offset_0_alias:
	.zero		0
	.zero		64


//--------------------- .nv.global                --------------------------
	.section	.nv.global,"aw",@nobits
.nv.global:
	.type		_ZN30_INTERNAL_8ac98566_4_k_cu_main6thrust24THRUST_300001_SM_1000_NS3seqE,@object
	.size		_ZN30_INTERNAL_8ac98566_4_k_cu_main6thrust24THRUST_300001_SM_1000_NS3seqE,(_ZN30_INTERNAL_8ac98566_4_k_cu_main4cuda3std3__48in_placeE - _ZN30_INTERNAL_8ac98566_4_k_cu_main6thrust24THRUST_300001_SM_1000_NS3seqE)
_ZN30_INTERNAL_8ac98566_4_k_cu_main6thrust24THRUST_300001_SM_1000_NS3seqE:
	.zero		1
	.type		_ZN30_INTERNAL_8ac98566_4_k_cu_main4cuda3std3__48in_placeE,@object
	.size		_ZN30_INTERNAL_8ac98566_4_k_cu_main4cuda3std3__48in_placeE,(_ZN30_INTERNAL_8ac98566_4_k_cu_main4cuda3std6ranges3__45__cpo4sizeE - _ZN30_INTERNAL_8ac98566_4_k_cu_main4cuda3std3__48in_placeE)
_ZN30_INTERNAL_8ac98566_4_k_cu_main4cuda3std3__48in_placeE:
	.zero		1
	.type		_ZN30_INTERNAL_8ac98566_4_k_cu_main4cuda3std6ranges3__45__cpo4sizeE,@object
	.size		_ZN30_INTERNAL_8ac98566_4_k_cu_main4cuda3std6ranges3__45__cpo4sizeE,(_ZN30_INTERNAL_8ac98566_4_k_cu_main6thrust24THRUST_300001_SM_1000_NS12placeholders2_3E - _ZN30_INTERNAL_8ac98566_4_k_cu_main4cuda3std6ranges3__45__cpo4sizeE)
_ZN30_INTERNAL_8ac98566_4_k_cu_main4cuda3std6ranges3__45__cpo4sizeE:
	.zero		1
	.type		_ZN30_INTERNAL_8ac98566_4_k_cu_main6thrust24THRUST_300001_SM_1000_NS12placeholders2_3E,@object
	.size		_ZN30_INTERNAL_8ac98566_4_k_cu_main6thrust24THRUST_300001_SM_1000_NS12placeholders2_3E,(_ZN30_INTERNAL_8ac98566_4_k_cu_main4cuda3std3__45__cpo6cbeginE - _ZN30_INTERNAL_8ac98566_4_k_cu_main6thrust24THRUST_300001_SM_1000_NS12placeholders2_3E)
_ZN30_INTERNAL_8ac98566_4_k_cu_main6thrust24THRUST_300001_SM_1000_NS12placeholders2_3E:
	.zero		1
	.type		_ZN30_INTERNAL_8ac98566_4_k_cu_main4cuda3std3__45__cpo6cbeginE,@object
	.size		_ZN30_INTERNAL_8ac98566_4_k_cu_main4cuda3std3__45__cpo6cbeginE,(_ZN30_INTERNAL_8ac98566_4_k_cu_main4cuda3std6ranges3__45__cpo6cbeginE - _ZN30_INTERNAL_8ac98566_4_k_cu_main4cuda3std3__45__cpo6cbeginE)
_ZN30_INTERNAL_8ac98566_4_k_cu_main4cuda3std3__45__cpo6cbeginE:
	.zero		1
	.type		_ZN30_INTERNAL_8ac98566_4_k_cu_main4cuda3std6ranges3__45__cpo6cbeginE,@object
	.size		_ZN30_INTERNAL_8ac98566_4_k_cu_main4cuda3std6ranges3__45__cpo6cbeginE,(_ZN30_INTERNAL_8ac98566_4_k_cu_main6thrust24THRUST_300001_SM_1000_NS12placeholders2_7E - _ZN30_INTERNAL_8ac98566_4_k_cu_main4cuda3std6ranges3__45__cpo6cbeginE)
_ZN30_INTERNAL_8ac98566_4_k_cu_main4cuda3std6ranges3__45__cpo6cbeginE:
	.zero		1
	.type		_ZN30_INTERNAL_8ac98566_4_k_cu_main6thrust24THRUST_300001_SM_1000_NS12placeholders2_7E,@object
	.size		_ZN30_INTERNAL_8ac98566_4_k_cu_main6thrust24THRUST_300001_SM_1000_NS12placeholders2_7E,(_ZN30_INTERNAL_8ac98566_4_k_cu_main4cuda3std3__45__cpo7crbeginE - _ZN30_INTERNAL_8ac98566_4_k_cu_main6thrust24THRUST_300001_SM_1000_NS12placeholders2_7E)
_ZN30_INTERNAL_8ac98566_4_k_cu_main6thrust24THRUST_300001_SM_1000_NS12placeholders2_7E:
	.zero		1
	.type		_ZN30_INTERNAL_8ac98566_4_k_cu_main4cuda3std3__45__cpo7crbeginE,@object
	.size		_ZN30_INTERNAL_8ac98566_4_k_cu_main4cuda3std3__45__cpo7crbeginE,(_ZN30_INTERNAL_8ac98566_4_k_cu_main4cuda3std6ranges3__45__cpo4nextE - _ZN30_INTERNAL_8ac98566_4_k_cu_main4cuda3std3__45__cpo7crbeginE)
_ZN30_INTERNAL_8ac98566_4_k_cu_main4cuda3std3__45__cpo7crbeginE:
	.zero		1
	.type		_ZN30_INTERNAL_8ac98566_4_k_cu_main4cuda3std6ranges3__45__cpo4nextE,@object
	.size		_ZN30_INTERNAL_8ac98566_4_k_cu_main4cuda3std6ranges3__45__cpo4nextE,(_ZN30_INTERNAL_8ac98566_4_k_cu_main4cuda3std6ranges3__45__cpo4swapE - _ZN30_INTERNAL_8ac98566_4_k_cu_main4cuda3std6ranges3__45__cpo4nextE)
_ZN30_INTERNAL_8ac98566_4_k_cu_main4cuda3std6ranges3__45__cpo4nextE:
	.zero		1
	.type		_ZN30_INTERNAL_8ac98566_4_k_cu_main4cuda3std6ranges3__45__cpo4swapE,@object
	.size		_ZN30_INTERNAL_8ac98566_4_k_cu_main4cuda3std6ranges3__45__cpo4swapE,(_ZN30_INTERNAL_8ac98566_4_k_cu_main6thrust24THRUST_300001_SM_1000_NS8cuda_cub10par_nosyncE - _ZN30_INTERNAL_8ac98566_4_k_cu_main4cuda3std6ranges3__45__cpo4swapE)
_ZN30_INTERNAL_8ac98566_4_k_cu_main4cuda3std6ranges3__45__cpo4swapE:
	.zero		1
	.type		_ZN30_INTERNAL_8ac98566_4_k_cu_main6thrust24THRUST_300001_SM_1000_NS8cuda_cub10par_nosyncE,@object
	.size		_ZN30_INTERNAL_8ac98566_4_k_cu_main6thrust24THRUST_300001_SM_1000_NS8cuda_cub10par_nosyncE,(_ZN30_INTERNAL_8ac98566_4_k_cu_main6thrust24THRUST_300001_SM_1000_NS12placeholders2_9E - _ZN30_INTERNAL_8ac98566_4_k_cu_main6thrust24THRUST_300001_SM_1000_NS8cuda_cub10par_nosyncE)
_ZN30_INTERNAL_8ac98566_4_k_cu_main6thrust24THRUST_300001_SM_1000_NS8cuda_cub10par_nosyncE:
	.zero		1
	.type		_ZN30_INTERNAL_8ac98566_4_k_cu_main6thrust24THRUST_300001_SM_1000_NS12placeholders2_9E,@object
	.size		_ZN30_INTERNAL_8ac98566_4_k_cu_main6thrust24THRUST_300001_SM_1000_NS12placeholders2_9E,(_ZN30_INTERNAL_8ac98566_4_k_cu_main4cuda3std3__432_GLOBAL__N__8ac98566_4_k_cu_main6ignoreE - _ZN30_INTERNAL_8ac98566_4_k_cu_main6thrust24THRUST_300001_SM_1000_NS12placeholders2_9E)
_ZN30_INTERNAL_8ac98566_4_k_cu_main6thrust24THRUST_300001_SM_1000_NS12placeholders2_9E:
	.zero		1
	.type		_ZN30_INTERNAL_8ac98566_4_k_cu_main4cuda3std3__432_GLOBAL__N__8ac98566_4_k_cu_main6ignoreE,@object
	.size		_ZN30_INTERNAL_8ac98566_4_k_cu_main4cuda3std3__432_GLOBAL__N__8ac98566_4_k_cu_main6ignoreE,(_ZN30_INTERNAL_8ac98566_4_k_cu_main4cuda3std6ranges3__45__cpo4dataE - _ZN30_INTERNAL_8ac98566_4_k_cu_main4cuda3std3__432_GLOBAL__N__8ac98566_4_k_cu_main6ignoreE)
_ZN30_INTERNAL_8ac98566_4_k_cu_main4cuda3std3__432_GLOBAL__N__8ac98566_4_k_cu_main6ignoreE:
	.zero		1
	.type		_ZN30_INTERNAL_8ac98566_4_k_cu_main4cuda3std6ranges3__45__cpo4dataE,@object
	.size		_ZN30_INTERNAL_8ac98566_4_k_cu_main4cuda3std6ranges3__45__cpo4dataE,(_ZN30_INTERNAL_8ac98566_4_k_cu_main6thrust24THRUST_300001_SM_1000_NS12placeholders2_1E - _ZN30_INTERNAL_8ac98566_4_k_cu_main4cuda3std6ranges3__45__cpo4dataE)
_ZN30_INTERNAL_8ac98566_4_k_cu_main4cuda3std6ranges3__45__cpo4dataE:
	.zero		1
	.type		_ZN30_INTERNAL_8ac98566_4_k_cu_main6thrust24THRUST_300001_SM_1000_NS12placeholders2_1E,@object
	.size		_ZN30_INTERNAL_8ac98566_4_k_cu_main6thrust24THRUST_300001_SM_1000_NS12placeholders2_1E,(_ZN30_INTERNAL_8ac98566_4_k_cu_main4cuda3std3__45__cpo5beginE - _ZN30_INTERNAL_8ac98566_4_k_cu_main6thrust24THRUST_300001_SM_1000_NS12placeholders2_1E)
_ZN30_INTERNAL_8ac98566_4_k_cu_main6thrust24THRUST_300001_SM_1000_NS12placeholders2_1E:
	.zero		1
	.type		_ZN30_INTERNAL_8ac98566_4_k_cu_main4cuda3std3__45__cpo5beginE,@object
	.size		_ZN30_INTERNAL_8ac98566_4_k_cu_main4cuda3std3__45__cpo5beginE,(_ZN30_INTERNAL_8ac98566_4_k_cu_main4cuda3std6ranges3__45__cpo5beginE - _ZN30_INTERNAL_8ac98566_4_k_cu_main4cuda3std3__45__cpo5beginE)
_ZN30_INTERNAL_8ac98566_4_k_cu_main4cuda3std3__45__cpo5beginE:
	.zero		1
	.type		_ZN30_INTERNAL_8ac98566_4_k_cu_main4cuda3std6ranges3__45__cpo5beginE,@object
	.size		_ZN30_INTERNAL_8ac98566_4_k_cu_main4cuda3std6ranges3__45__cpo5beginE,(_ZN30_INTERNAL_8ac98566_4_k_cu_main6thrust24THRUST_300001_SM_1000_NS12placeholders2_5E - _ZN30_INTERNAL_8ac98566_4_k_cu_main4cuda3std6ranges3__45__cpo5beginE)
_ZN30_INTERNAL_8ac98566_4_k_cu_main4cuda3std6ranges3__45__cpo5beginE:
	.zero		1
	.type		_ZN30_INTERNAL_8ac98566_4_k_cu_main6thrust24THRUST_300001_SM_1000_NS12placeholders2_5E,@object
	.size		_ZN30_INTERNAL_8ac98566_4_k_cu_main6thrust24THRUST_300001_SM_1000_NS12placeholders2_5E,(_ZN30_INTERNAL_8ac98566_4_k_cu_main4cuda3std3__45__cpo6rbeginE - _ZN30_INTERNAL_8ac98566_4_k_cu_main6thrust24THRUST_300001_SM_1000_NS12placeholders2_5E)
_ZN30_INTERNAL_8ac98566_4_k_cu_main6thrust24THRUST_300001_SM_1000_NS12placeholders2_5E:
	.zero		1
	.type		_ZN30_INTERNAL_8ac98566_4_k_cu_main4cuda3std3__45__cpo6rbeginE,@object
	.size		_ZN30_INTERNAL_8ac98566_4_k_cu_main4cuda3std3__45__cpo6rbeginE,(_ZN30_INTERNAL_8ac98566_4_k_cu_main4cuda3std6ranges3__45__cpo7advanceE - _ZN30_INTERNAL_8ac98566_4_k_cu_main4cuda3std3__45__cpo6rbeginE)
_ZN30_INTERNAL_8ac98566_4_k_cu_main4cuda3std3__45__cpo6rbeginE:
	.zero		1
	.type		_ZN30_INTERNAL_8ac98566_4_k_cu_main4cuda3std6ranges3__45__cpo7advanceE,@object
	.size		_ZN30_INTERNAL_8ac98566_4_k_cu_main4cuda3std6ranges3__45__cpo7advanceE,(_ZN30_INTERNAL_8ac98566_4_k_cu_main4cuda3std3__47nulloptE - _ZN30_INTERNAL_8ac98566_4_k_cu_main4cuda3std6ranges3__45__cpo7advanceE)
_ZN30_INTERNAL_8ac98566_4_k_cu_main4cuda3std6ranges3__45__cpo7advanceE:
	.zero		1
	.type		_ZN30_INTERNAL_8ac98566_4_k_cu_main4cuda3std3__47nulloptE,@object
	.size		_ZN30_INTERNAL_8ac98566_4_k_cu_main4cuda3std3__47nulloptE,(_ZN30_INTERNAL_8ac98566_4_k_cu_main4cuda3std6ranges3__45__cpo8distanceE - _ZN30_INTERNAL_8ac98566_4_k_cu_main4cuda3std3__47nulloptE)
_ZN30_INTERNAL_8ac98566_4_k_cu_main4cuda3std3__47nulloptE:
	.zero		1
	.type		_ZN30_INTERNAL_8ac98566_4_k_cu_main4cuda3std6ranges3__45__cpo8distanceE,@object
	.size		_ZN30_INTERNAL_8ac98566_4_k_cu_main4cuda3std6ranges3__45__cpo8distanceE,(_ZN30_INTERNAL_8ac98566_4_k_cu_main6thrust24THRUST_300001_SM_1000_NS12placeholders3_10E - _ZN30_INTERNAL_8ac98566_4_k_cu_main4cuda3std6ranges3__45__cpo8distanceE)
_ZN30_INTERNAL_8ac98566_4_k_cu_main4cuda3std6ranges3__45__cpo8distanceE:
	.zero		1
	.type		_ZN30_INTERNAL_8ac98566_4_k_cu_main6thrust24THRUST_300001_SM_1000_NS12placeholders3_10E,@object
	.size		_ZN30_INTERNAL_8ac98566_4_k_cu_main6thrust24THRUST_300001_SM_1000_NS12placeholders3_10E,(_ZN30_INTERNAL_8ac98566_4_k_cu_main4cuda3std3__419piecewise_constructE - _ZN30_INTERNAL_8ac98566_4_k_cu_main6thrust24THRUST_300001_SM_1000_NS12placeholders3_10E)
_ZN30_INTERNAL_8ac98566_4_k_cu_main6thrust24THRUST_300001_SM_1000_NS12placeholders3_10E:
	.zero		1
	.type		_ZN30_INTERNAL_8ac98566_4_k_cu_main4cuda3std3__419piecewise_constructE,@object
	.size		_ZN30_INTERNAL_8ac98566_4_k_cu_main4cuda3std3__419piecewise_constructE,(_ZN30_INTERNAL_8ac98566_4_k_cu_main4cuda3std6ranges3__45__cpo5cdataE - _ZN30_INTERNAL_8ac98566_4_k_cu_main4cuda3std3__419piecewise_constructE)
_ZN30_INTERNAL_8ac98566_4_k_cu_main4cuda3std3__419piecewise_constructE:
	.zero		1
	.type		_ZN30_INTERNAL_8ac98566_4_k_cu_main4cuda3std6ranges3__45__cpo5cdataE,@object
	.size		_ZN30_INTERNAL_8ac98566_4_k_cu_main4cuda3std6ranges3__45__cpo5cdataE,(_ZN30_INTERNAL_8ac98566_4_k_cu_main6thrust24THRUST_300001_SM_1000_NS12placeholders2_2E - _ZN30_INTERNAL_8ac98566_4_k_cu_main4cuda3std6ranges3__45__cpo5cdataE)
_ZN30_INTERNAL_8ac98566_4_k_cu_main4cuda3std6ranges3__45__cpo5cdataE:
	.zero		1
	.type		_ZN30_INTERNAL_8ac98566_4_k_cu_main6thrust24THRUST_300001_SM_1000_NS12placeholders2_2E,@object
	.size		_ZN30_INTERNAL_8ac98566_4_k_cu_main6thrust24THRUST_300001_SM_1000_NS12placeholders2_2E,(_ZN30_INTERNAL_8ac98566_4_k_cu_main4cuda3std3__45__cpo3endE - _ZN30_INTERNAL_8ac98566_4_k_cu_main6thrust24THRUST_300001_SM_1000_NS12placeholders2_2E)
_ZN30_INTERNAL_8ac98566_4_k_cu_main6thrust24THRUST_300001_SM_1000_NS12placeholders2_2E:
	.zero		1
	.type		_ZN30_INTERNAL_8ac98566_4_k_cu_main4cuda3std3__45__cpo3endE,@object
	.size		_ZN30_INTERNAL_8ac98566_4_k_cu_main4cuda3std3__45__cpo3endE,(_ZN30_INTERNAL_8ac98566_4_k_cu_main4cuda3std6ranges3__45__cpo3endE - _ZN30_INTERNAL_8ac98566_4_k_cu_main4cuda3std3__45__cpo3endE)
_ZN30_INTERNAL_8ac98566_4_k_cu_main4cuda3std3__45__cpo3endE:
	.zero		1
	.type		_ZN30_INTERNAL_8ac98566_4_k_cu_main4cuda3std6ranges3__45__cpo3endE,@object
	.size		_ZN30_INTERNAL_8ac98566_4_k_cu_main4cuda3std6ranges3__45__cpo3endE,(_ZN30_INTERNAL_8ac98566_4_k_cu_main6thrust24THRUST_300001_SM_1000_NS12placeholders2_6E - _ZN30_INTERNAL_8ac98566_4_k_cu_main4cuda3std6ranges3__45__cpo3endE)
_ZN30_INTERNAL_8ac98566_4_k_cu_main4cuda3std6ranges3__45__cpo3endE:
	.zero		1
	.type		_ZN30_INTERNAL_8ac98566_4_k_cu_main6thrust24THRUST_300001_SM_1000_NS12placeholders2_6E,@object
	.size		_ZN30_INTERNAL_8ac98566_4_k_cu_main6thrust24THRUST_300001_SM_1000_NS12placeholders2_6E,(_ZN30_INTERNAL_8ac98566_4_k_cu_main4cuda3std3__45__cpo4rendE - _ZN30_INTERNAL_8ac98566_4_k_cu_main6thrust24THRUST_300001_SM_1000_NS12placeholders2_6E)
_ZN30_INTERNAL_8ac98566_4_k_cu_main6thrust24THRUST_300001_SM_1000_NS12placeholders2_6E:
	.zero		1
	.type		_ZN30_INTERNAL_8ac98566_4_k_cu_main4cuda3std3__45__cpo4rendE,@object
	.size		_ZN30_INTERNAL_8ac98566_4_k_cu_main4cuda3std3__45__cpo4rendE,(_ZN30_INTERNAL_8ac98566_4_k_cu_main4cuda3std6ranges3__45__cpo9iter_swapE - _ZN30_INTERNAL_8ac98566_4_k_cu_main4cuda3std3__45__cpo4rendE)
_ZN30_INTERNAL_8ac98566_4_k_cu_main4cuda3std3__45__cpo4rendE:
	.zero		1
	.type		_ZN30_INTERNAL_8ac98566_4_k_cu_main4cuda3std6ranges3__45__cpo9iter_swapE,@object
	.size		_ZN30_INTERNAL_8ac98566_4_k_cu_main4cuda3std6ranges3__45__cpo9iter_swapE,(_ZN30_INTERNAL_8ac98566_4_k_cu_main4cuda3std3__48unexpectE - _ZN30_INTERNAL_8ac98566_4_k_cu_main4cuda3std6ranges3__45__cpo9iter_swapE)
_ZN30_INTERNAL_8ac98566_4_k_cu_main4cuda3std6ranges3__45__cpo9iter_swapE:
	.zero		1
	.type		_ZN30_INTERNAL_8ac98566_4_k_cu_main4cuda3std3__48unexpectE,@object
	.size		_ZN30_INTERNAL_8ac98566_4_k_cu_main4cuda3std3__48unexpectE,(_ZN30_INTERNAL_8ac98566_4_k_cu_main6thrust24THRUST_300001_SM_1000_NS8cuda_cub3parE - _ZN30_INTERNAL_8ac98566_4_k_cu_main4cuda3std3__48unexpectE)
_ZN30_INTERNAL_8ac98566_4_k_cu_main4cuda3std3__48unexpectE:
	.zero		1
	.type		_ZN30_INTERNAL_8ac98566_4_k_cu_main6thrust24THRUST_300001_SM_1000_NS8cuda_cub3parE,@object
	.size		_ZN30_INTERNAL_8ac98566_4_k_cu_main6thrust24THRUST_300001_SM_1000_NS8cuda_cub3parE,(_ZN30_INTERNAL_8ac98566_4_k_cu_main6thrust24THRUST_300001_SM_1000_NS12placeholders2_4E - _ZN30_INTERNAL_8ac98566_4_k_cu_main6thrust24THRUST_300001_SM_1000_NS8cuda_cub3parE)
_ZN30_INTERNAL_8ac98566_4_k_cu_main6thrust24THRUST_300001_SM_1000_NS8cuda_cub3parE:
	.zero		1
	.type		_ZN30_INTERNAL_8ac98566_4_k_cu_main6thrust24THRUST_300001_SM_1000_NS12placeholders2_4E,@object
	.size		_ZN30_INTERNAL_8ac98566_4_k_cu_main6thrust24THRUST_300001_SM_1000_NS12placeholders2_4E,(_ZN30_INTERNAL_8ac98566_4_k_cu_main4cuda3std3__45__cpo4cendE - _ZN30_INTERNAL_8ac98566_4_k_cu_main6thrust24THRUST_300001_SM_1000_NS12placeholders2_4E)
_ZN30_INTERNAL_8ac98566_4_k_cu_main6thrust24THRUST_300001_SM_1000_NS12placeholders2_4E:
	.zero		1
	.type		_ZN30_INTERNAL_8ac98566_4_k_cu_main4cuda3std3__45__cpo4cendE,@object
	.size		_ZN30_INTERNAL_8ac98566_4_k_cu_main4cuda3std3__45__cpo4cendE,(_ZN30_INTERNAL_8ac98566_4_k_cu_main4cuda3std6ranges3__45__cpo4cendE - _ZN30_INTERNAL_8ac98566_4_k_cu_main4cuda3std3__45__cpo4cendE)
_ZN30_INTERNAL_8ac98566_4_k_cu_main4cuda3std3__45__cpo4cendE:
	.zero		1
	.type		_ZN30_INTERNAL_8ac98566_4_k_cu_main4cuda3std6ranges3__45__cpo4cendE,@object
	.size		_ZN30_INTERNAL_8ac98566_4_k_cu_main4cuda3std6ranges3__45__cpo4cendE,(_ZN30_INTERNAL_8ac98566_4_k_cu_main4cuda3std3__420unreachable_sentinelE - _ZN30_INTERNAL_8ac98566_4_k_cu_main4cuda3std6ranges3__45__cpo4cendE)
_ZN30_INTERNAL_8ac98566_4_k_cu_main4cuda3std6ranges3__45__cpo4cendE:
	.zero		1
	.type		_ZN30_INTERNAL_8ac98566_4_k_cu_main4cuda3std3__420unreachable_sentinelE,@object
	.size		_ZN30_INTERNAL_8ac98566_4_k_cu_main4cuda3std3__420unreachable_sentinelE,(_ZN30_INTERNAL_8ac98566_4_k_cu_main4cuda3std6ranges3__45__cpo5ssizeE - _ZN30_INTERNAL_8ac98566_4_k_cu_main4cuda3std3__420unreachable_sentinelE)
_ZN30_INTERNAL_8ac98566_4_k_cu_main4cuda3std3__420unreachable_sentinelE:
	.zero		1
	.type		_ZN30_INTERNAL_8ac98566_4_k_cu_main4cuda3std6ranges3__45__cpo5ssizeE,@object
	.size		_ZN30_INTERNAL_8ac98566_4_k_cu_main4cuda3std6ranges3__45__cpo5ssizeE,(_ZN30_INTERNAL_8ac98566_4_k_cu_main6thrust24THRUST_300001_SM_1000_NS12placeholders2_8E - _ZN30_INTERNAL_8ac98566_4_k_cu_main4cuda3std6ranges3__45__cpo5ssizeE)
_ZN30_INTERNAL_8ac98566_4_k_cu_main4cuda3std6ranges3__45__cpo5ssizeE:
	.zero		1
	.type		_ZN30_INTERNAL_8ac98566_4_k_cu_main6thrust24THRUST_300001_SM_1000_NS12placeholders2_8E,@object
	.size		_ZN30_INTERNAL_8ac98566_4_k_cu_main6thrust24THRUST_300001_SM_1000_NS12placeholders2_8E,(_ZN30_INTERNAL_8ac98566_4_k_cu_main4cuda3std3__45__cpo5crendE - _ZN30_INTERNAL_8ac98566_4_k_cu_main6thrust24THRUST_300001_SM_1000_NS12placeholders2_8E)
_ZN30_INTERNAL_8ac98566_4_k_cu_main6thrust24THRUST_300001_SM_1000_NS12placeholders2_8E:
	.zero		1
	.type		_ZN30_INTERNAL_8ac98566_4_k_cu_main4cuda3std3__45__cpo5crendE,@object
	.size		_ZN30_INTERNAL_8ac98566_4_k_cu_main4cuda3std3__45__cpo5crendE,(_ZN30_INTERNAL_8ac98566_4_k_cu_main4cuda3std6ranges3__45__cpo4prevE - _ZN30_INTERNAL_8ac98566_4_k_cu_main4cuda3std3__45__cpo5crendE)
_ZN30_INTERNAL_8ac98566_4_k_cu_main4cuda3std3__45__cpo5crendE:
	.zero		1
	.type		_ZN30_INTERNAL_8ac98566_4_k_cu_main4cuda3std6ranges3__45__cpo4prevE,@object
	.size		_ZN30_INTERNAL_8ac98566_4_k_cu_main4cuda3std6ranges3__45__cpo4prevE,(_ZN30_INTERNAL_8ac98566_4_k_cu_main4cuda3std6ranges3__45__cpo9iter_moveE - _ZN30_INTERNAL_8ac98566_4_k_cu_main4cuda3std6ranges3__45__cpo4prevE)
_ZN30_INTERNAL_8ac98566_4_k_cu_main4cuda3std6ranges3__45__cpo4prevE:
	.zero		1
	.type		_ZN30_INTERNAL_8ac98566_4_k_cu_main4cuda3std6ranges3__45__cpo9iter_moveE,@object
	.size		_ZN30_INTERNAL_8ac98566_4_k_cu_main4cuda3std6ranges3__45__cpo9iter_moveE,(_ZN30_INTERNAL_8ac98566_4_k_cu_main6thrust24THRUST_300001_SM_1000_NS6system6detail10sequential3seqE - _ZN30_INTERNAL_8ac98566_4_k_cu_main4cuda3std6ranges3__45__cpo9iter_moveE)
_ZN30_INTERNAL_8ac98566_4_k_cu_main4cuda3std6ranges3__45__cpo9iter_moveE:
	.zero		1
	.type		_ZN30_INTERNAL_8ac98566_4_k_cu_main6thrust24THRUST_300001_SM_1000_NS6system6detail10sequential3seqE,@object
	.size		_ZN30_INTERNAL_8ac98566_4_k_cu_main6thrust24THRUST_300001_SM_1000_NS6system6detail10sequential3seqE,(.L_31 - _ZN30_INTERNAL_8ac98566_4_k_cu_main6thrust24THRUST_300001_SM_1000_NS6system6detail10sequential3seqE)
_ZN30_INTERNAL_8ac98566_4_k_cu_main6thrust24THRUST_300001_SM_1000_NS6system6detail10sequential3seqE:
	.zero		1
.L_31:


//--------------------- .nv.shared._ZN3cub18CUB_300001_SM_10006detail6reduce18DeviceReduceKernelINS2_10policy_hubIdyN4cuda3std3__44plusIdEEE10Policy1000EN6thrust24THRUST_300001_SM_1000_NS6detail15normal_iteratorINSD_10device_ptrIdEEEEyS9_dNS7_10__identityEEEvT0_PT3_T1_NS0_13GridEvenShareISN_EET2_T4_ --------------------------
	.section	.nv.shared._ZN3cub18CUB_300001_SM_10006detail6reduce18DeviceReduceKernelINS2_10policy_hubIdyN4cuda3std3__44plusIdEEE10Policy1000EN6thrust24THRUST_300001_SM_1000_NS6detail15normal_iteratorINSD_10device_ptrIdEEEEyS9_dNS7_10__identityEEEvT0_PT3_T1_NS0_13GridEvenShareISN_EET2_T4_,"aw",@nobits
	.sectionflags	@""
	.align	8
.nv.shared._ZN3cub18CUB_300001_SM_10006detail6reduce18DeviceReduceKernelINS2_10policy_hubIdyN4cuda3std3__44plusIdEEE10Policy1000EN6thrust24THRUST_300001_SM_1000_NS6detail15normal_iteratorINSD_10device_ptrIdEEEEyS9_dNS7_10__identityEEEvT0_PT3_T1_NS0_13GridEvenShareISN_EET2_T4_:
	.zero		1176


//--------------------- .nv.shared._ZN3cub18CUB_300001_SM_10006detail6reduce28DeviceReduceSingleTileKernelINS2_10policy_hubIdyN4cuda3std3__44plusIdEEE10Policy1000EN6thrust24THRUST_300001_SM_1000_NS6detail15normal_iteratorINSD_10device_ptrIdEEEEPdyS9_ddNS7_10__identityEEEvT0_T1_T2_T3_T4_T6_ --------------------------
	.section	.nv.shared._ZN3cub18CUB_300001_SM_10006detail6reduce28DeviceReduceSingleTileKernelINS2_10policy_hubIdyN4cuda3std3__44plusIdEEE10Policy1000EN6thrust24THRUST_300001_SM_1000_NS6detail15normal_iteratorINSD_10device_ptrIdEEEEPdyS9_ddNS7_10__identityEEEvT0_T1_T2_T3_T4_T6_,"aw",@nobits
	.sectionflags	@""
	.align	8
.nv.shared._ZN3cub18CUB_300001_SM_10006detail6reduce28DeviceReduceSingleTileKernelINS2_10policy_hubIdyN4cuda3std3__44plusIdEEE10Policy1000EN6thrust24THRUST_300001_SM_1000_NS6detail15normal_iteratorINSD_10device_ptrIdEEEEPdyS9_ddNS7_10__identityEEEvT0_T1_T2_T3_T4_T6_:
	.zero		1176


//--------------------- .nv.shared._ZN3cub18CUB_300001_SM_10006detail6reduce28DeviceReduceSingleTileKernelINS2_10policy_hubIdjN4cuda3std3__44plusIdEEE10Policy1000EPdSC_iS9_ddNS7_10__identityEEEvT0_T1_T2_T3_T4_T6_ --------------------------
	.section	.nv.shared._ZN3cub18CUB_300001_SM_10006detail6reduce28DeviceReduceSingleTileKernelINS2_10policy_hubIdjN4cuda3std3__44plusIdEEE10Policy1000EPdSC_iS9_ddNS7_10__identityEEEvT0_T1_T2_T3_T4_T6_,"aw",@nobits
	.sectionflags	@""
	.align	8
.nv.shared._ZN3cub18CUB_300001_SM_10006detail6reduce28DeviceReduceSingleTileKernelINS2_10policy_hubIdjN4cuda3std3__44plusIdEEE10Policy1000EPdSC_iS9_ddNS7_10__identityEEEvT0_T1_T2_T3_T4_T6_:
	.zero		1216


//--------------------- .nv.shared._ZN3cub18CUB_300001_SM_10006detail6reduce18DeviceReduceKernelINS2_10policy_hubIdjN4cuda3std3__44plusIdEEE10Policy1000EN6thrust24THRUST_300001_SM_1000_NS6detail15normal_iteratorINSD_10device_ptrIdEEEEjS9_dNS7_10__identityEEEvT0_PT3_T1_NS0_13GridEvenShareISN_EET2_T4_ --------------------------
	.section	.nv.shared._ZN3cub18CUB_300001_SM_10006detail6reduce18DeviceReduceKernelINS2_10policy_hubIdjN4cuda3std3__44plusIdEEE10Policy1000EN6thrust24THRUST_300001_SM_1000_NS6detail15normal_iteratorINSD_10device_ptrIdEEEEjS9_dNS7_10__identityEEEvT0_PT3_T1_NS0_13GridEvenShareISN_EET2_T4_,"aw",@nobits
	.sectionflags	@""
	.align	8
.nv.shared._ZN3cub18CUB_300001_SM_10006detail6reduce18DeviceReduceKernelINS2_10policy_hubIdjN4cuda3std3__44plusIdEEE10Policy1000EN6thrust24THRUST_300001_SM_1000_NS6detail15normal_iteratorINSD_10device_ptrIdEEEEjS9_dNS7_10__identityEEEvT0_PT3_T1_NS0_13GridEvenShareISN_EET2_T4_:
	.zero		1216


//--------------------- .nv.shared._ZN3cub18CUB_300001_SM_10006detail6reduce28DeviceReduceSingleTileKernelINS2_10policy_hubIdjN4cuda3std3__44plusIdEEE10Policy1000EN6thrust24THRUST_300001_SM_1000_NS6detail15normal_iteratorINSD_10device_ptrIdEEEEPdjS9_ddNS7_10__identityEEEvT0_T1_T2_T3_T4_T6_ --------------------------
	.section	.nv.shared._ZN3cub18CUB_300001_SM_10006detail6reduce28DeviceReduceSingleTileKernelINS2_10policy_hubIdjN4cuda3std3__44plusIdEEE10Policy1000EN6thrust24THRUST_300001_SM_1000_NS6detail15normal_iteratorINSD_10device_ptrIdEEEEPdjS9_ddNS7_10__identityEEEvT0_T1_T2_T3_T4_T6_,"aw",@nobits
	.sectionflags	@""
	.align	8
.nv.shared._ZN3cub18CUB_300001_SM_10006detail6reduce28DeviceReduceSingleTileKernelINS2_10policy_hubIdjN4cuda3std3__44plusIdEEE10Policy1000EN6thrust24THRUST_300001_SM_1000_NS6detail15normal_iteratorINSD_10device_ptrIdEEEEPdjS9_ddNS7_10__identityEEEvT0_T1_T2_T3_T4_T6_:
	.zero		1216


//--------------------- .nv.constant0._ZN3cub18CUB_300001_SM_10006detail6reduce28DeviceReduceSingleTileKernelINS2_10policy_hubIdyN4cuda3std3__44plusIdEEE10Policy1000EPdSC_iS9_ddNS7_10__identityEEEvT0_T1_T2_T3_T4_T6_ --------------------------
	.section	.nv.constant0._ZN3cub18CUB_300001_SM_10006detail6reduce28DeviceReduceSingleTileKernelINS2_10policy_hubIdyN4cuda3std3__44plusIdEEE10Policy1000EPdSC_iS9_ddNS7_10__identityEEEvT0_T1_T2_T3_T4_T6_,"a",@progbits
	.sectionflags	@""
	.align	4
.nv.constant0._ZN3cub18CUB_300001_SM_10006detail6reduce28DeviceReduceSingleTileKernelINS2_10policy_hubIdyN4cuda3std3__44plusIdEEE10Policy1000EPdSC_iS9_ddNS7_10__identityEEEvT0_T1_T2_T3_T4_T6_:
	.zero		929


//--------------------- .nv.constant0._ZN3cub18CUB_300001_SM_10006detail6reduce18DeviceReduceKernelINS2_10policy_hubIdyN4cuda3std3__44plusIdEEE10Policy1000EN6thrust24THRUST_300001_SM_1000_NS6detail15normal_iteratorINSD_10device_ptrIdEEEEyS9_dNS7_10__identityEEEvT0_PT3_T1_NS0_13GridEvenShareISN_EET2_T4_ --------------------------
	.section	.nv.constant0._ZN3cub18CUB_300001_SM_10006detail6reduce18DeviceReduceKernelINS2_10policy_hubIdyN4cuda3std3__44plusIdEEE10Policy1000EN6thrust24THRUST_300001_SM_1000_NS6detail15normal_iteratorINSD_10device_ptrIdEEEEyS9_dNS7_10__identityEEEvT0_PT3_T1_NS0_13GridEvenShareISN_EET2_T4_,"a",@progbits
	.sectionflags	@""
	.align	4
.nv.constant0._ZN3cub18CUB_300001_SM_10006detail6reduce18DeviceReduceKernelINS2_10policy_hubIdyN4cuda3std3__44plusIdEEE10Policy1000EN6thrust24THRUST_300001_SM_1000_NS6detail15normal_iteratorINSD_10device_ptrIdEEEEyS9_dNS7_10__identityEEEvT0_PT3_T1_NS0_13GridEvenShareISN_EET2_T4_:
	.zero		994


//--------------------- .nv.constant0._ZN3cub18CUB_300001_SM_10006detail6reduce28DeviceReduceSingleTileKernelINS2_10policy_hubIdyN4cuda3std3__44plusIdEEE10Policy1000EN6thrust24THRUST_300001_SM_1000_NS6detail15normal_iteratorINSD_10device_ptrIdEEEEPdyS9_ddNS7_10__identityEEEvT0_T1_T2_T3_T4_T6_ --------------------------
	.section	.nv.constant0._ZN3cub18CUB_300001_SM_10006detail6reduce28DeviceReduceSingleTileKernelINS2_10policy_hubIdyN4cuda3std3__44plusIdEEE10Policy1000EN6thrust24THRUST_300001_SM_1000_NS6detail15normal_iteratorINSD_10device_ptrIdEEEEPdyS9_ddNS7_10__identityEEEvT0_T1_T2_T3_T4_T6_,"a",@progbits
	.sectionflags	@""
	.align	4
.nv.constant0._ZN3cub18CUB_300001_SM_10006detail6reduce28DeviceReduceSingleTileKernelINS2_10policy_hubIdyN4cuda3std3__44plusIdEEE10Policy1000EN6thrust24THRUST_300001_SM_1000_NS6detail15normal_iteratorINSD_10device_ptrIdEEEEPdyS9_ddNS7_10__identityEEEvT0_T1_T2_T3_T4_T6_:
	.zero		937


//--------------------- .nv.constant0._ZN3cub18CUB_300001_SM_10006detail6reduce28DeviceReduceSingleTileKernelINS2_10policy_hubIdjN4cuda3std3__44plusIdEEE10Policy1000EPdSC_iS9_ddNS7_10__identityEEEvT0_T1_T2_T3_T4_T6_ --------------------------
	.section	.nv.constant0._ZN3cub18CUB_300001_SM_10006detail6reduce28DeviceReduceSingleTileKernelINS2_10policy_hubIdjN4cuda3std3__44plusIdEEE10Policy1000EPdSC_iS9_ddNS7_10__identityEEEvT0_T1_T2_T3_T4_T6_,"a",@progbits
	.sectionflags	@""
	.align	4
.nv.constant0._ZN3cub18CUB_300001_SM_10006detail6reduce28DeviceReduceSingleTileKernelINS2_10policy_hubIdjN4cuda3std3__44plusIdEEE10Policy1000EPdSC_iS9_ddNS7_10__identityEEEvT0_T1_T2_T3_T4_T6_:
	.zero		929


//--------------------- .nv.constant0._ZN3cub18CUB_300001_SM_10006detail6reduce18DeviceReduceKernelINS2_10policy_hubIdjN4cuda3std3__44plusIdEEE10Policy1000EN6thrust24THRUST_300001_SM_1000_NS6detail15normal_iteratorINSD_10device_ptrIdEEEEjS9_dNS7_10__identityEEEvT0_PT3_T1_NS0_13GridEvenShareISN_EET2_T4_ --------------------------
	.section	.nv.constant0._ZN3cub18CUB_300001_SM_10006detail6reduce18DeviceReduceKernelINS2_10policy_hubIdjN4cuda3std3__44plusIdEEE10Policy1000EN6thrust24THRUST_300001_SM_1000_NS6detail15normal_iteratorINSD_10device_ptrIdEEEEjS9_dNS7_10__identityEEEvT0_PT3_T1_NS0_13GridEvenShareISN_EET2_T4_,"a",@progbits
	.sectionflags	@""
	.align	4
.nv.constant0._ZN3cub18CUB_300001_SM_10006detail6reduce18DeviceReduceKernelINS2_10policy_hubIdjN4cuda3std3__44plusIdEEE10Policy1000EN6thrust24THRUST_300001_SM_1000_NS6detail15normal_iteratorINSD_10device_ptrIdEEEEjS9_dNS7_10__identityEEEvT0_PT3_T1_NS0_13GridEvenShareISN_EET2_T4_:
	.zero		958


//--------------------- .nv.constant0._ZN3cub18CUB_300001_SM_10006detail6reduce28DeviceReduceSingleTileKernelINS2_10policy_hubIdjN4cuda3std3__44plusIdEEE10Policy1000EN6thrust24THRUST_300001_SM_1000_NS6detail15normal_iteratorINSD_10device_ptrIdEEEEPdjS9_ddNS7_10__identityEEEvT0_T1_T2_T3_T4_T6_ --------------------------
	.section	.nv.constant0._ZN3cub18CUB_300001_SM_10006detail6reduce28DeviceReduceSingleTileKernelINS2_10policy_hubIdjN4cuda3std3__44plusIdEEE10Policy1000EN6thrust24THRUST_300001_SM_1000_NS6detail15normal_iteratorINSD_10device_ptrIdEEEEPdjS9_ddNS7_10__identityEEEvT0_T1_T2_T3_T4_T6_,"a",@progbits
	.sectionflags	@""
	.align	4
.nv.constant0._ZN3cub18CUB_300001_SM_10006detail6reduce28DeviceReduceSingleTileKernelINS2_10policy_hubIdjN4cuda3std3__44plusIdEEE10Policy1000EN6thrust24THRUST_300001_SM_1000_NS6detail15normal_iteratorINSD_10device_ptrIdEEEEPdjS9_ddNS7_10__identityEEEvT0_T1_T2_T3_T4_T6_:
	.zero		929


//--------------------- .nv.constant0._ZN3cub18CUB_300001_SM_10006detail9transform16transform_kernelINS2_10policy_hubILb1EN4cuda3std3__45tupleIJN6thrust24THRUST_300001_SM_1000_NS6detail15normal_iteratorINSA_10device_ptrIdEEEESF_EEEE10policy1000El12diff_functorSF_JPdSK_EEEvT0_iT1_T2_DpNS2_10kernel_argIT3_EE --------------------------
	.section	.nv.constant0._ZN3cub18CUB_300001_SM_10006detail9transform16transform_kernelINS2_10policy_hubILb1EN4cuda3std3__45tupleIJN6thrust24THRUST_300001_SM_1000_NS6detail15normal_iteratorINSA_10device_ptrIdEEEESF_EEEE10policy1000El12diff_functorSF_JPdSK_EEEvT0_iT1_T2_DpNS2_10kernel_argIT3_EE,"a",@progbits
	.sectionflags	@""
	.align	4
.nv.constant0._ZN3cub18CUB_300001_SM_10006detail9transform16transform_kernelINS2_10policy_hubILb1EN4cuda3std3__45tupleIJN6thrust24THRUST_300001_SM_1000_NS6detail15normal_iteratorINSA_10device_ptrIdEEEESF_EEEE10policy1000El12diff_functorSF_JPdSK_EEEvT0_iT1_T2_DpNS2_10kernel_argIT3_EE:
	.zero		952


//--------------------- .nv.constant0._ZN3cub18CUB_300001_SM_10006detail9transform16transform_kernelINS2_10policy_hubILb1EN4cuda3std3__45tupleIJN6thrust24THRUST_300001_SM_1000_NS6detail15normal_iteratorINSA_10device_ptrIdEEEESF_EEEE10policy1000Ei12diff_functorSF_JPdSK_EEEvT0_iT1_T2_DpNS2_10kernel_argIT3_EE --------------------------
	.section	.nv.constant0._ZN3cub18CUB_300001_SM_10006detail9transform16transform_kernelINS2_10policy_hubILb1EN4cuda3std3__45tupleIJN6thrust24THRUST_300001_SM_1000_NS6detail15normal_iteratorINSA_10device_ptrIdEEEESF_EEEE10policy1000Ei12diff_functorSF_JPdSK_EEEvT0_iT1_T2_DpNS2_10kernel_argIT3_EE,"a",@progbits
	.sectionflags	@""
	.align	4
.nv.constant0._ZN3cub18CUB_300001_SM_10006detail9transform16transform_kernelINS2_10policy_hubILb1EN4cuda3std3__45tupleIJN6thrust24THRUST_300001_SM_1000_NS6detail15normal_iteratorINSA_10device_ptrIdEEEESF_EEEE10policy1000Ei12diff_functorSF_JPdSK_EEEvT0_iT1_T2_DpNS2_10kernel_argIT3_EE:
	.zero		952


//--------------------- .nv.constant0._ZN3cub18CUB_300001_SM_10006detail8for_each13static_kernelINS2_12policy_hub_t12policy_500_tEmN6thrust24THRUST_300001_SM_1000_NS8cuda_cub20__uninitialized_fill7functorINS7_10device_ptrIdEEdEEEEvT0_T1_ --------------------------
	.section	.nv.constant0._ZN3cub18CUB_300001_SM_10006detail8for_each13static_kernelINS2_12policy_hub_t12policy_500_tEmN6thrust24THRUST_300001_SM_1000_NS8cuda_cub20__uninitialized_fill7functorINS7_10device_ptrIdEEdEEEEvT0_T1_,"a",@progbits
	.sectionflags	@""
	.align	4
.nv.constant0._ZN3cub18CUB_300001_SM_10006detail8for_each13static_kernelINS2_12policy_hub_t12policy_500_tEmN6thrust24THRUST_300001_SM_1000_NS8cuda_cub20__uninitialized_fill7functorINS7_10device_ptrIdEEdEEEEvT0_T1_:
	.zero		920


//--------------------- .nv.constant0._ZN3cub18CUB_300001_SM_10006detail11EmptyKernelIvEEvv --------------------------
	.section	.nv.constant0._ZN3cub18CUB_300001_SM_10006detail11EmptyKernelIvEEvv,"a",@progbits
	.sectionflags	@""
	.align	4
.nv.constant0._ZN3cub18CUB_300001_SM_10006detail11EmptyKernelIvEEvv:
	.zero		896


//--------------------- SYMBOLS --------------------------

	.type		.nv.reservedSmem.offset0,@object
	.size		.nv.reservedSmem.offset0,0x4
	.type		.nv.reservedSmem.cap,@object
	.size		.nv.reservedSmem.cap,0x4
